// auto-generated by cutlass_sweep.epilogue — config: {"arch": "sm_90", "cluster_m": 1, "cluster_n": 1, "dtype": "fp16", "fusion": "sigmoid", "tile_k": 64, "tile_m": 256, "tile_n": 128}
#include "cutlass/cutlass.h"
#include "cutlass/gemm/collective/collective_builder.hpp"
#include "cutlass/gemm/device/gemm_universal_adapter.h"
#include "cutlass/gemm/kernel/gemm_universal.hpp"
#include "cutlass/epilogue/collective/collective_builder.hpp"
#include "cutlass/epilogue/fusion/operations.hpp"
#include "cutlass/epilogue/thread/activation.h"

using Elem = cutlass::half_t;
using Acc  = float;
using TileShape    = cute::Shape<cute::_256, cute::_128, cute::_64>;
using ClusterShape = cute::Shape<cute::_1, cute::_1, cute::_1>;
using FusionOp     = cutlass::epilogue::fusion::LinCombEltAct<cutlass::epilogue::thread::Sigmoid, Elem, Acc>;

using CollectiveEpilogue = typename cutlass::epilogue::collective::CollectiveBuilder<
    cutlass::arch::Sm90, cutlass::arch::OpClassTensorOp,
    TileShape, ClusterShape,
    cutlass::epilogue::collective::EpilogueTileAuto,
    Acc, Acc,
    Elem, cutlass::layout::RowMajor, 128 / cutlass::sizeof_bits<Elem>::value,
    Elem, cutlass::layout::RowMajor, 128 / cutlass::sizeof_bits<Elem>::value,
    cutlass::epilogue::TmaWarpSpecializedCooperative,
    FusionOp
  >::CollectiveOp;

using CollectiveMainloop = typename cutlass::gemm::collective::CollectiveBuilder<
    cutlass::arch::Sm90, cutlass::arch::OpClassTensorOp,
    Elem, cutlass::layout::RowMajor, 128 / cutlass::sizeof_bits<Elem>::value,
    Elem, cutlass::layout::ColumnMajor, 128 / cutlass::sizeof_bits<Elem>::value,
    Acc,
    TileShape, ClusterShape,
    cutlass::gemm::collective::StageCountAutoCarveout<
        static_cast<int>(sizeof(typename CollectiveEpilogue::SharedStorage))>,
    cutlass::gemm::KernelTmaWarpSpecializedCooperative
  >::CollectiveOp;

using GemmKernel = cutlass::gemm::kernel::GemmUniversal<
    cute::Shape<int,int,int,int>, CollectiveMainloop, CollectiveEpilogue>;
using Gemm = cutlass::gemm::device::GemmUniversalAdapter<GemmKernel>;

auto* _anchor = &cutlass::device_kernel<GemmKernel>;


// ===== COMPILED SASS (sm_90a) =====

	.target	sm_90a

	.elftype	@"ET_EXEC"


//--------------------- .note.nv.tkinfo           --------------------------
	.section	.note.nv.tkinfo,"",@"SHT_NOTE"
	.sectionflags	@"SHF_NOTE_NV_TKINFO"
	.tkinfo
        /*0018*/ 	.word	0x00000002
        /*0030*/ 	.string	""
        /*0030*/ 	.string	"ptxas"
        /*0030*/ 	.string	"Cuda compilation tools, release 13.0, V13.0.88"
        /*0030*/ 	.string	"Build cuda_13.0.r13.0/compiler.36424714_0"
        /*0030*/ 	.string	"-arch sm_90a -m 64 "



//--------------------- .note.nv.cuinfo           --------------------------
	.section	.note.nv.cuinfo,"",@"SHT_NOTE"
	.sectionflags	@"SHF_NOTE_NV_CUINFO"
        /*0018*/ 	.short	0x0002
        /*001a*/ 	.short	0x005a
        /*001c*/ 	.short	0x0082
	.zero		2


//--------------------- .nv.info                  --------------------------
	.section	.nv.info,"",@"SHT_CUDA_INFO"
	.align	4


	//----- nvinfo : EIATTR_REGCOUNT
	.align		4
        /*0000*/ 	.byte	0x04, 0x2f
        /*0002*/ 	.short	(.L_18 - .L_17)
	.align		4
.L_17:
        /*0004*/ 	.word	index@(_ZN7cutlass13device_kernelINS_4gemm6kernel13GemmUniversalIN4cute5tupleIJiiiiEEENS1_10collective13CollectiveMmaINS1_34MainloopSm90TmaGmmaWarpSpecializedILi4ENS5_IJNS4_1CILi1EEESB_SB_EEENS1_35KernelTmaWarpSpecializedCooperativeEEENS5_IJNSA_ILi256EEENSA_ILi128EEENSA_ILi64EEEEEENS_6half_tENS5_IJlSB_lEEESJ_SK_NS4_8TiledMMAINS4_8MMA_AtomIJNS4_4SM904GMMA26MMA_64x128x16_F32F16F16_SSILNSO_5MajorE0ELSQ_0ELNSO_7ScaleInE1ELSR_1EEEEEENS4_6LayoutINS5_IJNSA_ILi2EEESB_SB_EEENS5_IJSB_NSA_ILi0EEESX_EEEEENS5_IJNS4_10UnderscoreES10_S10_EEEEENS4_13SM90_TMA_LOADENS4_14ComposedLayoutINS4_7SwizzleILi3ELi4ELi3EEENS4_18smem_ptr_flag_bitsILi16EEENSU_INS5_IJNSA_ILi8EEESH_EEENS5_IJSH_SB_EEEEEEEvNS4_8identityES13_S1D_vS1E_EENS_8epilogue10collective18CollectiveEpilogueINS1G_22Sm90TmaWarpSpecializedILi4ELi2ELi16ELb1ELb0EEEJSI_NS5_IJSG_NSA_ILi32EEEEEESJ_SK_SJ_SK_NS1G_6fusion15FusionCallbacksIS1K_NS1N_13LinCombEltActINS1G_6thread7SigmoidESJ_fSJ_fLNS_15FloatRoundStyleE2EEESI_S1M_JEEES13_NS14_INS15_ILi2ELi4ELi3EEES18_NSU_INS5_IJS19_S1L_EEENS5_IJS1L_SB_EEEEEEENS4_17SM75_U32x4_LDSM_NENS4_14SM90_TMA_STOREES1Z_NS4_17SM90_U32x4_STSM_NENS4_9Copy_AtomIJS22_SJ_EEEvEEEvvEEEEvNT_6ParamsE)
        /*0008*/ 	.word	0x000000a8


	//----- nvinfo : EIATTR_FRAME_SIZE
	.align		4
.L_18:
        /*000c*/ 	.byte	0x04, 0x11
        /*000e*/ 	.short	(.L_20 - .L_19)
	.align		4
.L_19:
        /*0010*/ 	.word	index@($__internal_0_$__cuda_sm20_rcp_rn_f32_slowpath)
        /*0014*/ 	.word	0x00000000


	//----- nvinfo : EIATTR_FRAME_SIZE
	.align		4
.L_20:
        /*0018*/ 	.byte	0x04, 0x11
        /*001a*/ 	.short	(.L_22 - .L_21)
	.align		4
.L_21:
        /*001c*/ 	.word	index@(_ZN7cutlass13device_kernelINS_4gemm6kernel13GemmUniversalIN4cute5tupleIJiiiiEEENS1_10collective13CollectiveMmaINS1_34MainloopSm90TmaGmmaWarpSpecializedILi4ENS5_IJNS4_1CILi1EEESB_SB_EEENS1_35KernelTmaWarpSpecializedCooperativeEEENS5_IJNSA_ILi256EEENSA_ILi128EEENSA_ILi64EEEEEENS_6half_tENS5_IJlSB_lEEESJ_SK_NS4_8TiledMMAINS4_8MMA_AtomIJNS4_4SM904GMMA26MMA_64x128x16_F32F16F16_SSILNSO_5MajorE0ELSQ_0ELNSO_7ScaleInE1ELSR_1EEEEEENS4_6LayoutINS5_IJNSA_ILi2EEESB_SB_EEENS5_IJSB_NSA_ILi0EEESX_EEEEENS5_IJNS4_10UnderscoreES10_S10_EEEEENS4_13SM90_TMA_LOADENS4_14ComposedLayoutINS4_7SwizzleILi3ELi4ELi3EEENS4_18smem_ptr_flag_bitsILi16EEENSU_INS5_IJNSA_ILi8EEESH_EEENS5_IJSH_SB_EEEEEEEvNS4_8identityES13_S1D_vS1E_EENS_8epilogue10collective18CollectiveEpilogueINS1G_22Sm90TmaWarpSpecializedILi4ELi2ELi16ELb1ELb0EEEJSI_NS5_IJSG_NSA_ILi32EEEEEESJ_SK_SJ_SK_NS1G_6fusion15FusionCallbacksIS1K_NS1N_13LinCombEltActINS1G_6thread7SigmoidESJ_fSJ_fLNS_15FloatRoundStyleE2EEESI_S1M_JEEES13_NS14_INS15_ILi2ELi4ELi3EEES18_NSU_INS5_IJS19_S1L_EEENS5_IJS1L_SB_EEEEEEENS4_17SM75_U32x4_LDSM_NENS4_14SM90_TMA_STOREES1Z_NS4_17SM90_U32x4_STSM_NENS4_9Copy_AtomIJS22_SJ_EEEvEEEvvEEEEvNT_6ParamsE)
        /*0020*/ 	.word	0x00000000


	//----- nvinfo : EIATTR_MIN_STACK_SIZE
	.align		4
.L_22:
        /*0024*/ 	.byte	0x04, 0x12
        /*0026*/ 	.short	(.L_24 - .L_23)
	.align		4
.L_23:
        /*0028*/ 	.word	index@(_ZN7cutlass13device_kernelINS_4gemm6kernel13GemmUniversalIN4cute5tupleIJiiiiEEENS1_10collective13CollectiveMmaINS1_34MainloopSm90TmaGmmaWarpSpecializedILi4ENS5_IJNS4_1CILi1EEESB_SB_EEENS1_35KernelTmaWarpSpecializedCooperativeEEENS5_IJNSA_ILi256EEENSA_ILi128EEENSA_ILi64EEEEEENS_6half_tENS5_IJlSB_lEEESJ_SK_NS4_8TiledMMAINS4_8MMA_AtomIJNS4_4SM904GMMA26MMA_64x128x16_F32F16F16_SSILNSO_5MajorE0ELSQ_0ELNSO_7ScaleInE1ELSR_1EEEEEENS4_6LayoutINS5_IJNSA_ILi2EEESB_SB_EEENS5_IJSB_NSA_ILi0EEESX_EEEEENS5_IJNS4_10UnderscoreES10_S10_EEEEENS4_13SM90_TMA_LOADENS4_14ComposedLayoutINS4_7SwizzleILi3ELi4ELi3EEENS4_18smem_ptr_flag_bitsILi16EEENSU_INS5_IJNSA_ILi8EEESH_EEENS5_IJSH_SB_EEEEEEEvNS4_8identityES13_S1D_vS1E_EENS_8epilogue10collective18CollectiveEpilogueINS1G_22Sm90TmaWarpSpecializedILi4ELi2ELi16ELb1ELb0EEEJSI_NS5_IJSG_NSA_ILi32EEEEEESJ_SK_SJ_SK_NS1G_6fusion15FusionCallbacksIS1K_NS1N_13LinCombEltActINS1G_6thread7SigmoidESJ_fSJ_fLNS_15FloatRoundStyleE2EEESI_S1M_JEEES13_NS14_INS15_ILi2ELi4ELi3EEES18_NSU_INS5_IJS19_S1L_EEENS5_IJS1L_SB_EEEEEEENS4_17SM75_U32x4_LDSM_NENS4_14SM90_TMA_STOREES1Z_NS4_17SM90_U32x4_STSM_NENS4_9Copy_AtomIJS22_SJ_EEEvEEEvvEEEEvNT_6ParamsE)
        /*002c*/ 	.word	0x00000000
.L_24:


//--------------------- .nv.compat                --------------------------
	.section	.nv.compat,"",@"SHT_CUDA_COMPAT_INFO"
	.align	4
        /*0000*/ 	.byte	0x02, 0x09, 0x01, 0x00, 0x02, 0x02, 0x04, 0x00, 0x02, 0x05, 0x05, 0x00, 0x03, 0x07, 0x01, 0x01
        /*0010*/ 	.byte	0x02, 0x03, 0x01, 0x00, 0x02, 0x06, 0x01, 0x00, 0x04, 0x0b, 0x08, 0x00, 0x00, 0x00, 0x00, 0x00
        /*0020*/ 	.byte	0x00, 0x00, 0x00, 0x00


//--------------------- .nv.info._ZN7cutlass13device_kernelINS_4gemm6kernel13GemmUniversalIN4cute5tupleIJiiiiEEENS1_10collective13CollectiveMmaINS1_34MainloopSm90TmaGmmaWarpSpecializedILi4ENS5_IJNS4_1CILi1EEESB_SB_EEENS1_35KernelTmaWarpSpecializedCooperativeEEENS5_IJNSA_ILi256EEENSA_ILi128EEENSA_ILi64EEEEEENS_6half_tENS5_IJlSB_lEEESJ_SK_NS4_8TiledMMAINS4_8MMA_AtomIJNS4_4SM904GMMA26MMA_64x128x16_F32F16F16_SSILNSO_5MajorE0ELSQ_0ELNSO_7ScaleInE1ELSR_1EEEEEENS4_6LayoutINS5_IJNSA_ILi2EEESB_SB_EEENS5_IJSB_NSA_ILi0EEESX_EEEEENS5_IJNS4_10UnderscoreES10_S10_EEEEENS4_13SM90_TMA_LOADENS4_14ComposedLayoutINS4_7SwizzleILi3ELi4ELi3EEENS4_18smem_ptr_flag_bitsILi16EEENSU_INS5_IJNSA_ILi8EEESH_EEENS5_IJSH_SB_EEEEEEEvNS4_8identityES13_S1D_vS1E_EENS_8epilogue10collective18CollectiveEpilogueINS1G_22Sm90TmaWarpSpecializedILi4ELi2ELi16ELb1ELb0EEEJSI_NS5_IJSG_NSA_ILi32EEEEEESJ_SK_SJ_SK_NS1G_6fusion15FusionCallbacksIS1K_NS1N_13LinCombEltActINS1G_6thread7SigmoidESJ_fSJ_fLNS_15FloatRoundStyleE2EEESI_S1M_JEEES13_NS14_INS15_ILi2ELi4ELi3EEES18_NSU_INS5_IJS19_S1L_EEENS5_IJS1L_SB_EEEEEEENS4_17SM75_U32x4_LDSM_NENS4_14SM90_TMA_STOREES1Z_NS4_17SM90_U32x4_STSM_NENS4_9Copy_AtomIJS22_SJ_EEEvEEEvvEEEEvNT_6ParamsE --------------------------
	.section	.nv.info._ZN7cutlass13device_kernelINS_4gemm6kernel13GemmUniversalIN4cute5tupleIJiiiiEEENS1_10collective13CollectiveMmaINS1_34MainloopSm90TmaGmmaWarpSpecializedILi4ENS5_IJNS4_1CILi1EEESB_SB_EEENS1_35KernelTmaWarpSpecializedCooperativeEEENS5_IJNSA_ILi256EEENSA_ILi128EEENSA_ILi64EEEEEENS_6half_tENS5_IJlSB_lEEESJ_SK_NS4_8TiledMMAINS4_8MMA_AtomIJNS4_4SM904GMMA26MMA_64x128x16_F32F16F16_SSILNSO_5MajorE0ELSQ_0ELNSO_7ScaleInE1ELSR_1EEEEEENS4_6LayoutINS5_IJNSA_ILi2EEESB_SB_EEENS5_IJSB_NSA_ILi0EEESX_EEEEENS5_IJNS4_10UnderscoreES10_S10_EEEEENS4_13SM90_TMA_LOADENS4_14ComposedLayoutINS4_7SwizzleILi3ELi4ELi3EEENS4_18smem_ptr_flag_bitsILi16EEENSU_INS5_IJNSA_ILi8EEESH_EEENS5_IJSH_SB_EEEEEEEvNS4_8identityES13_S1D_vS1E_EENS_8epilogue10collective18CollectiveEpilogueINS1G_22Sm90TmaWarpSpecializedILi4ELi2ELi16ELb1ELb0EEEJSI_NS5_IJSG_NSA_ILi32EEEEEESJ_SK_SJ_SK_NS1G_6fusion15FusionCallbacksIS1K_NS1N_13LinCombEltActINS1G_6thread7SigmoidESJ_fSJ_fLNS_15FloatRoundStyleE2EEESI_S1M_JEEES13_NS14_INS15_ILi2ELi4ELi3EEES18_NSU_INS5_IJS19_S1L_EEENS5_IJS1L_SB_EEEEEEENS4_17SM75_U32x4_LDSM_NENS4_14SM90_TMA_STOREES1Z_NS4_17SM90_U32x4_STSM_NENS4_9Copy_AtomIJS22_SJ_EEEvEEEvvEEEEvNT_6ParamsE,"",@"SHT_CUDA_INFO"
	.sectionflags	@""
	.align	4


	//----- nvinfo : EIATTR_CUDA_API_VERSION
	.align		4
        /*0000*/ 	.byte	0x04, 0x37
        /*0002*/ 	.short	(.L_26 - .L_25)
.L_25:
        /*0004*/ 	.word	0x00000082


	//----- nvinfo : EIATTR_KPARAM_INFO
	.align		4
.L_26:
        /*0008*/ 	.byte	0x04, 0x17
        /*000a*/ 	.short	(.L_28 - .L_27)
.L_27:
        /*000c*/ 	.word	0x00000000
        /*0010*/ 	.short	0x0000
        /*0012*/ 	.short	0x0070
        /*0014*/ 	.byte	0x00, 0xf0, 0x01, 0x1c


	//----- nvinfo : EIATTR_SPARSE_MMA_MASK
	.align		4
.L_28:
        /*0018*/ 	.byte	0x03, 0x50
        /*001a*/ 	.short	0x0000


	//----- nvinfo : EIATTR_MAXREG_COUNT
	.align		4
        /*001c*/ 	.byte	0x03, 0x1b
        /*001e*/ 	.short	0x00a8


	//----- nvinfo : EIATTR_NUM_BARRIERS
	.align		4
        /*0020*/ 	.byte	0x02, 0x4c
        /*0022*/ 	.byte	0x02
	.zero		1


	//----- nvinfo : EIATTR_EXTERNS
	.align		4
        /*0024*/ 	.byte	0x04, 0x0f
        /*0026*/ 	.short	(.L_30 - .L_29)


	//   ....[0]....
	.align		4
.L_29:
        /*0028*/ 	.word	index@(__assertfail)


	//----- nvinfo : EIATTR_MERCURY_ISA_VERSION
	.align		4
.L_30:
        /*002c*/ 	.byte	0x03, 0x5f
        /*002e*/ 	.short	0x0101


	//----- nvinfo : EIATTR_INT_WARP_WIDE_INSTR_OFFSETS
	.align		4
        /*0030*/ 	.byte	0x04, 0x31
        /*0032*/ 	.short	(.L_32 - .L_31)


	//   ....[0]....
.L_31:
        /*0034*/ 	.word	0x000008c0


	//   ....[1]....
        /*0038*/ 	.word	0x000008d0


	//   ....[2]....
        /*003c*/ 	.word	0x00000960


	//----- nvinfo : EIATTR_COOP_GROUP_MASK_REGIDS
	.align		4
.L_32:
        /*0040*/ 	.byte	0x04, 0x29
        /*0042*/ 	.short	(.L_34 - .L_33)


	//   ....[0]....
.L_33:
        /*0044*/ 	.word	0xffffffff


	//   ....[1]....
        /*0048*/ 	.word	0xffffffff


	//   ....[2]....
        /*004c*/ 	.word	0xffffffff


	//   ....[3]....
        /*0050*/ 	.word	0xffffffff


	//   ....[4]....
        /*0054*/ 	.word	0xffffffff


	//   ....[5]....
        /*0058*/ 	.word	0xffffffff


	//----- nvinfo : EIATTR_COOP_GROUP_INSTR_OFFSETS
	.align		4
.L_34:
        /*005c*/ 	.byte	0x04, 0x28
        /*005e*/ 	.short	(.L_36 - .L_35)


	//   ....[0]....
.L_35:
        /*0060*/ 	.word	0x00000070


	//   ....[1]....
        /*0064*/ 	.word	0x00000080


	//   ....[2]....
        /*0068*/ 	.word	0x00000440


	//   ....[3]....
        /*006c*/ 	.word	0x000005d0


	//   ....[4]....
        /*0070*/ 	.word	0x00000780


	//   ....[5]....
        /*0074*/ 	.word	0x000014a0


	//----- nvinfo : EIATTR_REG_RECONFIG
	.align		4
.L_36:
        /*0078*/ 	.byte	0x01, 0x54
	.zero		2


	//----- nvinfo : EIATTR_SYSCALL_OFFSETS
	.align		4
        /*007c*/ 	.byte	0x04, 0x46
        /*007e*/ 	.short	(.L_38 - .L_37)


	//   ....[0]....
.L_37:
        /*0080*/ 	.word	0x00001660


	//   ....[1]....
        /*0084*/ 	.word	0x00002300


	//   ....[2]....
        /*0088*/ 	.word	0x000023f0


	//----- nvinfo : EIATTR_MBARRIER_INSTR_OFFSETS
	.align		4
.L_38:
        /*008c*/ 	.byte	0x04, 0x39
        /*008e*/ 	.short	(.L_40 - .L_39)


	//   ....[0]....
.L_39:
        /*0090*/ 	.word	0x00000540
        /*0094*/ 	.word	0x000000ff
        /*0098*/ 	.word	0x00000000
        /*009c*/ 	.short	0x0100
        /*009e*/ 	.byte	0x08
	.zero		1


	//   ....[1]....
        /*00a0*/ 	.word	0x00000550
        /*00a4*/ 	.word	0x000000ff
        /*00a8*/ 	.word	0x00000020
        /*00ac*/ 	.short	0x0100
        /*00ae*/ 	.byte	0x08
	.zero		1


	//   ....[2]....
        /*00b0*/ 	.word	0x00000560
        /*00b4*/ 	.word	0x000000ff
        /*00b8*/ 	.word	0x00000008
        /*00bc*/ 	.short	0x0100
        /*00be*/ 	.byte	0x08
	.zero		1


	//   ....[3]....
        /*00c0*/ 	.word	0x00000570
        /*00c4*/ 	.word	0x000000ff
        /*00c8*/ 	.word	0x00000028
        /*00cc*/ 	.short	0x0100
        /*00ce*/ 	.byte	0x08
	.zero		1


	//   ....[4]....
        /*00d0*/ 	.word	0x00000580
        /*00d4*/ 	.word	0x000000ff
        /*00d8*/ 	.word	0x00000010
        /*00dc*/ 	.short	0x0100
        /*00de*/ 	.byte	0x08
	.zero		1


	//   ....[5]....
        /*00e0*/ 	.word	0x00000590
        /*00e4*/ 	.word	0x000000ff
        /*00e8*/ 	.word	0x00000030
        /*00ec*/ 	.short	0x0100
        /*00ee*/ 	.byte	0x08
	.zero		1


	//   ....[6]....
        /*00f0*/ 	.word	0x000005a0
        /*00f4*/ 	.word	0x000000ff
        /*00f8*/ 	.word	0x00000018
        /*00fc*/ 	.short	0x0100
        /*00fe*/ 	.byte	0x08
	.zero		1


	//   ....[7]....
        /*0100*/ 	.word	0x000005b0
        /*0104*/ 	.word	0x000000ff
        /*0108*/ 	.word	0x00000038
        /*010c*/ 	.short	0x0100
        /*010e*/ 	.byte	0x08
	.zero		1


	//   ....[8]....
        /*0110*/ 	.word	0x000006f0
        /*0114*/ 	.word	0x000000ff
        /*0118*/ 	.word	0x00000040
        /*011c*/ 	.short	0x0100
        /*011e*/ 	.byte	0x08
	.zero		1


	//   ....[9]....
        /*0120*/ 	.word	0x00000700
        /*0124*/ 	.word	0x000000ff
        /*0128*/ 	.word	0x00000060
        /*012c*/ 	.short	0x0100
        /*012e*/ 	.byte	0x08
	.zero		1


	//   ....[10]....
        /*0130*/ 	.word	0x00000710
        /*0134*/ 	.word	0x000000ff
        /*0138*/ 	.word	0x00000048
        /*013c*/ 	.short	0x0100
        /*013e*/ 	.byte	0x08
	.zero		1


	//   ....[11]....
        /*0140*/ 	.word	0x00000720
        /*0144*/ 	.word	0x000000ff
        /*0148*/ 	.word	0x00000068
        /*014c*/ 	.short	0x0100
        /*014e*/ 	.byte	0x08
	.zero		1


	//   ....[12]....
        /*0150*/ 	.word	0x00000730
        /*0154*/ 	.word	0x000000ff
        /*0158*/ 	.word	0x00000050
        /*015c*/ 	.short	0x0100
        /*015e*/ 	.byte	0x08
	.zero		1


	//   ....[13]....
        /*0160*/ 	.word	0x00000740
        /*0164*/ 	.word	0x000000ff
        /*0168*/ 	.word	0x00000070
        /*016c*/ 	.short	0x0100
        /*016e*/ 	.byte	0x08
	.zero		1


	//   ....[14]....
        /*0170*/ 	.word	0x00000750
        /*0174*/ 	.word	0x000000ff
        /*0178*/ 	.word	0x00000058
        /*017c*/ 	.short	0x0100
        /*017e*/ 	.byte	0x08
	.zero		1


	//   ....[15]....
        /*0180*/ 	.word	0x00000760
        /*0184*/ 	.word	0x000000ff
        /*0188*/ 	.word	0x00000078
        /*018c*/ 	.short	0x0100
        /*018e*/ 	.byte	0x08
	.zero		1


	//   ....[16]....
        /*0190*/ 	.word	0x000009f0
        /*0194*/ 	.word	0x000000ff
        /*0198*/ 	.word	0x00000080
        /*019c*/ 	.short	0x0100
        /*019e*/ 	.byte	0x08
	.zero		1


	//   ....[17]....
        /*01a0*/ 	.word	0x00000a60
        /*01a4*/ 	.word	0x000000ff
        /*01a8*/ 	.word	0x00000088
        /*01ac*/ 	.short	0x0100
        /*01ae*/ 	.byte	0x08
	.zero		1


	//   ....[18]....
        /*01b0*/ 	.word	0x000016e0
        /*01b4*/ 	.word	0x00000003
        /*01b8*/ 	.word	0x00000000
        /*01bc*/ 	.short	0x010a
        /*01be*/ 	.byte	0x3f
	.zero		1


	//   ....[19]....
        /*01c0*/ 	.word	0x00001720
        /*01c4*/ 	.word	0x00000003
        /*01c8*/ 	.word	0x00000000
        /*01cc*/ 	.short	0x010a
        /*01ce*/ 	.byte	0x3f
	.zero		1


	//   ....[20]....
        /*01d0*/ 	.word	0x00001bd0
        /*01d4*/ 	.word	0x000000ff
        /*01d8*/ 	.word	0x00000000
        /*01dc*/ 	.short	0x010a
        /*01de*/ 	.byte	0x08
	.zero		1


	//   ....[21]....
        /*01e0*/ 	.word	0x00001c10
        /*01e4*/ 	.word	0x000000ff
        /*01e8*/ 	.word	0x00000000
        /*01ec*/ 	.short	0x010a
        /*01ee*/ 	.byte	0x08
	.zero		1


	//   ....[22]....
        /*01f0*/ 	.word	0x00001fb0
        /*01f4*/ 	.word	0x000000ff
        /*01f8*/ 	.word	0x00000000
        /*01fc*/ 	.short	0x0101
        /*01fe*/ 	.byte	0x08
	.zero		1


	//   ....[23]....
        /*0200*/ 	.word	0x00002160
        /*0204*/ 	.word	0x000000ff
        /*0208*/ 	.word	0x00000000
        /*020c*/ 	.short	0x0101
        /*020e*/ 	.byte	0x04
	.zero		1


	//   ....[24]....
        /*0210*/ 	.word	0x00002880
        /*0214*/ 	.word	0x000000ff
        /*0218*/ 	.word	0x00000040
        /*021c*/ 	.short	0x010a
        /*021e*/ 	.byte	0x34
	.zero		1


	//   ....[25]....
        /*0220*/ 	.word	0x000047a0
        /*0224*/ 	.word	0x000000ff
        /*0228*/ 	.word	0x00000000
        /*022c*/ 	.short	0x0101
        /*022e*/ 	.byte	0x04
	.zero		1


	//   ....[26]....
        /*0230*/ 	.word	0x00004880
        /*0234*/ 	.word	0x0000000c
        /*0238*/ 	.word	0x00000040
        /*023c*/ 	.short	0x010a
        /*023e*/ 	.byte	0x3f
	.zero		1


	//   ....[27]....
        /*0240*/ 	.word	0x000065a0
        /*0244*/ 	.word	0x000000ff
        /*0248*/ 	.word	0x00000000
        /*024c*/ 	.short	0x0101
        /*024e*/ 	.byte	0x04
	.zero		1


	//   ....[28]....
        /*0250*/ 	.word	0x00006690
        /*0254*/ 	.word	0x00000000
        /*0258*/ 	.word	0x00000040
        /*025c*/ 	.short	0x010a
        /*025e*/ 	.byte	0x3f
	.zero		1


	//   ....[29]....
        /*0260*/ 	.word	0x000083e0
        /*0264*/ 	.word	0x000000ff
        /*0268*/ 	.word	0x00000000
        /*026c*/ 	.short	0x0101
        /*026e*/ 	.byte	0x04
	.zero		1


	//   ....[30]....
        /*0270*/ 	.word	0x000084c0
        /*0274*/ 	.word	0x00000003
        /*0278*/ 	.word	0x00000040
        /*027c*/ 	.short	0x010a
        /*027e*/ 	.byte	0x3f
	.zero		1


	//   ....[31]....
        /*0280*/ 	.word	0x0000a220
        /*0284*/ 	.word	0x000000ff
        /*0288*/ 	.word	0x00000000
        /*028c*/ 	.short	0x0101
        /*028e*/ 	.byte	0x04
	.zero		1


	//   ....[32]....
        /*0290*/ 	.word	0x0000a300
        /*0294*/ 	.word	0x00000000
        /*0298*/ 	.word	0x00000040
        /*029c*/ 	.short	0x010a
        /*029e*/ 	.byte	0x3f
	.zero		1


	//   ....[33]....
        /*02a0*/ 	.word	0x0000c030
        /*02a4*/ 	.word	0x000000ff
        /*02a8*/ 	.word	0x00000000
        /*02ac*/ 	.short	0x0101
        /*02ae*/ 	.byte	0x04
	.zero		1


	//   ....[34]....
        /*02b0*/ 	.word	0x0000c110
        /*02b4*/ 	.word	0x00000000
        /*02b8*/ 	.word	0x00000040
        /*02bc*/ 	.short	0x010a
        /*02be*/ 	.byte	0x3f
	.zero		1


	//   ....[35]....
        /*02c0*/ 	.word	0x0000de40
        /*02c4*/ 	.word	0x000000ff
        /*02c8*/ 	.word	0x00000000
        /*02cc*/ 	.short	0x0101
        /*02ce*/ 	.byte	0x04
	.zero		1


	//   ....[36]....
        /*02d0*/ 	.word	0x0000df20
        /*02d4*/ 	.word	0x00000000
        /*02d8*/ 	.word	0x00000040
        /*02dc*/ 	.short	0x010a
        /*02de*/ 	.byte	0x3f
	.zero		1


	//   ....[37]....
        /*02e0*/ 	.word	0x0000fc50
        /*02e4*/ 	.word	0x000000ff
        /*02e8*/ 	.word	0x00000000
        /*02ec*/ 	.short	0x0101
        /*02ee*/ 	.byte	0x04
	.zero		1


	//   ....[38]....
        /*02f0*/ 	.word	0x0000fd30
        /*02f4*/ 	.word	0x00000003
        /*02f8*/ 	.word	0x00000040
        /*02fc*/ 	.short	0x010a
        /*02fe*/ 	.byte	0x3f
	.zero		1


	//   ....[39]....
        /*0300*/ 	.word	0x00011a10
        /*0304*/ 	.word	0x000000ff
        /*0308*/ 	.word	0x00000000
        /*030c*/ 	.short	0x0101
        /*030e*/ 	.byte	0x04
	.zero		1


	//   ....[40]....
        /*0310*/ 	.word	0x00012400
        /*0314*/ 	.word	0x000000ff
        /*0318*/ 	.word	0x00000000
        /*031c*/ 	.short	0x0101
        /*031e*/ 	.byte	0x04
	.zero		1


	//   ....[41]....
        /*0320*/ 	.word	0x00012af0
        /*0324*/ 	.word	0x000000ff
        /*0328*/ 	.word	0x00000088
        /*032c*/ 	.short	0x010a
        /*032e*/ 	.byte	0x04
	.zero		1


	//   ....[42]....
        /*0330*/ 	.word	0x00012ef0
        /*0334*/ 	.word	0x000000ff
        /*0338*/ 	.word	0x00000060
        /*033c*/ 	.short	0x010a
        /*033e*/ 	.byte	0x0d
	.zero		1


	//   ....[43]....
        /*0340*/ 	.word	0x00012fe0
        /*0344*/ 	.word	0x000000ff
        /*0348*/ 	.word	0x00000040
        /*034c*/ 	.short	0x010b
        /*034e*/ 	.byte	0x0d
	.zero		1


	//   ....[44]....
        /*0350*/ 	.word	0x00013040
        /*0354*/ 	.word	0x000000ff
        /*0358*/ 	.word	0x00000000
        /*035c*/ 	.short	0x0101
        /*035e*/ 	.byte	0x10
	.zero		1


	//   ....[45]....
        /*0360*/ 	.word	0x00013070
        /*0364*/ 	.word	0x000000ff
        /*0368*/ 	.word	0x00000068
        /*036c*/ 	.short	0x010a
        /*036e*/ 	.byte	0x0d
	.zero		1


	//   ....[46]....
        /*0370*/ 	.word	0x00013180
        /*0374*/ 	.word	0x000000ff
        /*0378*/ 	.word	0x00000048
        /*037c*/ 	.short	0x010b
        /*037e*/ 	.byte	0x0d
	.zero		1


	//   ....[47]....
        /*0380*/ 	.word	0x000131f0
        /*0384*/ 	.word	0x000000ff
        /*0388*/ 	.word	0x00000000
        /*038c*/ 	.short	0x0101
        /*038e*/ 	.byte	0x14
	.zero		1


	//   ....[48]....
        /*0390*/ 	.word	0x00013220
        /*0394*/ 	.word	0x000000ff
        /*0398*/ 	.word	0x00000070
        /*039c*/ 	.short	0x010a
        /*039e*/ 	.byte	0x0d
	.zero		1


	//   ....[49]....
        /*03a0*/ 	.word	0x00013320
        /*03a4*/ 	.word	0x000000ff
        /*03a8*/ 	.word	0x00000050
        /*03ac*/ 	.short	0x010b
        /*03ae*/ 	.byte	0x0d
	.zero		1


	//   ....[50]....
        /*03b0*/ 	.word	0x00013380
        /*03b4*/ 	.word	0x000000ff
        /*03b8*/ 	.word	0x00000000
        /*03bc*/ 	.short	0x0101
        /*03be*/ 	.byte	0x15
	.zero		1


	//   ....[51]....
        /*03c0*/ 	.word	0x000133b0
        /*03c4*/ 	.word	0x000000ff
        /*03c8*/ 	.word	0x00000078
        /*03cc*/ 	.short	0x010a
        /*03ce*/ 	.byte	0x0d
	.zero		1


	//   ....[52]....
        /*03d0*/ 	.word	0x000134b0
        /*03d4*/ 	.word	0x000000ff
        /*03d8*/ 	.word	0x00000058
        /*03dc*/ 	.short	0x010b
        /*03de*/ 	.byte	0x0d
	.zero		1


	//   ....[53]....
        /*03e0*/ 	.word	0x00013520
        /*03e4*/ 	.word	0x000000ff
        /*03e8*/ 	.word	0x00000000
        /*03ec*/ 	.short	0x0101
        /*03ee*/ 	.byte	0x1d
	.zero		1


	//   ....[54]....
        /*03f0*/ 	.word	0x00013560
        /*03f4*/ 	.word	0x000000ff
        /*03f8*/ 	.word	0x00000060
        /*03fc*/ 	.short	0x010a
        /*03fe*/ 	.byte	0x0d
	.zero		1


	//   ....[55]....
        /*0400*/ 	.word	0x00013650
        /*0404*/ 	.word	0x000000ff
        /*0408*/ 	.word	0x00000040
        /*040c*/ 	.short	0x010b
        /*040e*/ 	.byte	0x0d
	.zero		1


	//   ....[56]....
        /*0410*/ 	.word	0x00013690
        /*0414*/ 	.word	0x000000ff
        /*0418*/ 	.word	0x00000000
        /*041c*/ 	.short	0x0101
        /*041e*/ 	.byte	0x10
	.zero		1


	//   ....[57]....
        /*0420*/ 	.word	0x000136c0
        /*0424*/ 	.word	0x000000ff
        /*0428*/ 	.word	0x00000068
        /*042c*/ 	.short	0x010a
        /*042e*/ 	.byte	0x0d
	.zero		1


	//   ....[58]....
        /*0430*/ 	.word	0x000137c0
        /*0434*/ 	.word	0x000000ff
        /*0438*/ 	.word	0x00000048
        /*043c*/ 	.short	0x010b
        /*043e*/ 	.byte	0x0d
	.zero		1


	//   ....[59]....
        /*0440*/ 	.word	0x00013800
        /*0444*/ 	.word	0x000000ff
        /*0448*/ 	.word	0x00000000
        /*044c*/ 	.short	0x0101
        /*044e*/ 	.byte	0x14
	.zero		1


	//   ....[60]....
        /*0450*/ 	.word	0x00013840
        /*0454*/ 	.word	0x000000ff
        /*0458*/ 	.word	0x00000070
        /*045c*/ 	.short	0x010a
        /*045e*/ 	.byte	0x0d
	.zero		1


	//   ....[61]....
        /*0460*/ 	.word	0x00013920
        /*0464*/ 	.word	0x000000ff
        /*0468*/ 	.word	0x00000050
        /*046c*/ 	.short	0x010b
        /*046e*/ 	.byte	0x0d
	.zero		1


	//   ....[62]....
        /*0470*/ 	.word	0x00013960
        /*0474*/ 	.word	0x000000ff
        /*0478*/ 	.word	0x00000000
        /*047c*/ 	.short	0x0101
        /*047e*/ 	.byte	0x15
	.zero		1


	//   ....[63]....
        /*0480*/ 	.word	0x00013990
        /*0484*/ 	.word	0x000000ff
        /*0488*/ 	.word	0x00000078
        /*048c*/ 	.short	0x010a
        /*048e*/ 	.byte	0x0d
	.zero		1


	//   ....[64]....
        /*0490*/ 	.word	0x00013a90
        /*0494*/ 	.word	0x000000ff
        /*0498*/ 	.word	0x00000058
        /*049c*/ 	.short	0x010b
        /*049e*/ 	.byte	0x0d
	.zero		1


	//   ....[65]....
        /*04a0*/ 	.word	0x00013ae0
        /*04a4*/ 	.word	0x000000ff
        /*04a8*/ 	.word	0x00000000
        /*04ac*/ 	.short	0x0101
        /*04ae*/ 	.byte	0x1d
	.zero		1


	//   ....[66]....
        /*04b0*/ 	.word	0x000141b0
        /*04b4*/ 	.word	0x00000000
        /*04b8*/ 	.word	0x00000060
        /*04bc*/ 	.short	0x010a
        /*04be*/ 	.byte	0x3f
	.zero		1


	//   ....[67]....
        /*04c0*/ 	.word	0x000141f0
        /*04c4*/ 	.word	0x00000000
        /*04c8*/ 	.word	0x00000068
        /*04cc*/ 	.short	0x010a
        /*04ce*/ 	.byte	0x3f
	.zero		1


	//   ....[68]....
        /*04d0*/ 	.word	0x00014230
        /*04d4*/ 	.word	0x00000000
        /*04d8*/ 	.word	0x00000070
        /*04dc*/ 	.short	0x010a
        /*04de*/ 	.byte	0x3f
	.zero		1


	//   ....[69]....
        /*04e0*/ 	.word	0x00014290
        /*04e4*/ 	.word	0x00000000
        /*04e8*/ 	.word	0x00000078
        /*04ec*/ 	.short	0x010a
        /*04ee*/ 	.byte	0x3f
	.zero		1


	//   ....[70]....
        /*04f0*/ 	.word	0x000145c0
        /*04f4*/ 	.word	0x00000014
        /*04f8*/ 	.word	0x00000020
        /*04fc*/ 	.short	0x010a
        /*04fe*/ 	.byte	0x3f
	.zero		1


	//   ....[71]....
        /*0500*/ 	.word	0x00014970
        /*0504*/ 	.word	0x00000004
        /*0508*/ 	.word	0x00000088
        /*050c*/ 	.short	0x0101
        /*050e*/ 	.byte	0x3f
	.zero		1


	//   ....[72]....
        /*0510*/ 	.word	0x00015090
        /*0514*/ 	.word	0x00000007
        /*0518*/ 	.word	0x00000000
        /*051c*/ 	.short	0x010a
        /*051e*/ 	.byte	0x3f
	.zero		1


	//   ....[73]....
        /*0520*/ 	.word	0x00015110
        /*0524*/ 	.word	0x00000009
        /*0528*/ 	.word	0x00000000
        /*052c*/ 	.short	0x010a
        /*052e*/ 	.byte	0x3f
	.zero		1


	//   ....[74]....
        /*0530*/ 	.word	0x000151a0
        /*0534*/ 	.word	0x00000006
        /*0538*/ 	.word	0x00000000
        /*053c*/ 	.short	0x010a
        /*053e*/ 	.byte	0x3f
	.zero		1


	//   ....[75]....
        /*0540*/ 	.word	0x00015230
        /*0544*/ 	.word	0x00000003
        /*0548*/ 	.word	0x00000000
        /*054c*/ 	.short	0x010a
        /*054e*/ 	.byte	0x3f
	.zero		1


	//   ....[76]....
        /*0550*/ 	.word	0x00015290
        /*0554*/ 	.word	0x00000003
        /*0558*/ 	.word	0x00000000
        /*055c*/ 	.short	0x010a
        /*055e*/ 	.byte	0x3f
	.zero		1


	//   ....[77]....
        /*0560*/ 	.word	0x000152f0
        /*0564*/ 	.word	0x00000004
        /*0568*/ 	.word	0x00000000
        /*056c*/ 	.short	0x010a
        /*056e*/ 	.byte	0x3f
	.zero		1


	//   ....[78]....
        /*0570*/ 	.word	0x00015350
        /*0574*/ 	.word	0x00000003
        /*0578*/ 	.word	0x00000040
        /*057c*/ 	.short	0x010a
        /*057e*/ 	.byte	0x3f
	.zero		1


	//   ....[79]....
        /*0580*/ 	.word	0x000153a0
        /*0584*/ 	.word	0x0000000c
        /*0588*/ 	.word	0x00000040
        /*058c*/ 	.short	0x010a
        /*058e*/ 	.byte	0x3f
	.zero		1


	//   ....[80]....
        /*0590*/ 	.word	0x000153f0
        /*0594*/ 	.word	0x00000000
        /*0598*/ 	.word	0x00000040
        /*059c*/ 	.short	0x010a
        /*059e*/ 	.byte	0x3f
	.zero		1


	//   ....[81]....
        /*05a0*/ 	.word	0x00015440
        /*05a4*/ 	.word	0x00000003
        /*05a8*/ 	.word	0x00000040
        /*05ac*/ 	.short	0x010a
        /*05ae*/ 	.byte	0x3f
	.zero		1


	//   ....[82]....
        /*05b0*/ 	.word	0x00015490
        /*05b4*/ 	.word	0x00000000
        /*05b8*/ 	.word	0x00000040
        /*05bc*/ 	.short	0x010a
        /*05be*/ 	.byte	0x3f
	.zero		1


	//   ....[83]....
        /*05c0*/ 	.word	0x000154e0
        /*05c4*/ 	.word	0x00000000
        /*05c8*/ 	.word	0x00000040
        /*05cc*/ 	.short	0x010a
        /*05ce*/ 	.byte	0x3f
	.zero		1


	//   ....[84]....
        /*05d0*/ 	.word	0x00015530
        /*05d4*/ 	.word	0x00000000
        /*05d8*/ 	.word	0x00000040
        /*05dc*/ 	.short	0x010a
        /*05de*/ 	.byte	0x3f
	.zero		1


	//   ....[85]....
        /*05e0*/ 	.word	0x00015580
        /*05e4*/ 	.word	0x00000003
        /*05e8*/ 	.word	0x00000040
        /*05ec*/ 	.short	0x010a
        /*05ee*/ 	.byte	0x3f
	.zero		1


	//   ....[86]....
        /*05f0*/ 	.word	0x000155e0
        /*05f4*/ 	.word	0x00000009
        /*05f8*/ 	.word	0x00000088
        /*05fc*/ 	.short	0x010a
        /*05fe*/ 	.byte	0x3f
	.zero		1


	//   ....[87]....
        /*0600*/ 	.word	0x00015640
        /*0604*/ 	.word	0x00000005
        /*0608*/ 	.word	0x00000060
        /*060c*/ 	.short	0x010a
        /*060e*/ 	.byte	0x3f
	.zero		1


	//   ....[88]....
        /*0610*/ 	.word	0x000156a0
        /*0614*/ 	.word	0x00000005
        /*0618*/ 	.word	0x00000068
        /*061c*/ 	.short	0x010a
        /*061e*/ 	.byte	0x3f
	.zero		1


	//   ....[89]....
        /*0620*/ 	.word	0x00015700
        /*0624*/ 	.word	0x00000005
        /*0628*/ 	.word	0x00000070
        /*062c*/ 	.short	0x010a
        /*062e*/ 	.byte	0x3f
	.zero		1


	//   ....[90]....
        /*0630*/ 	.word	0x00015760
        /*0634*/ 	.word	0x00000005
        /*0638*/ 	.word	0x00000078
        /*063c*/ 	.short	0x010a
        /*063e*/ 	.byte	0x3f
	.zero		1


	//   ....[91]....
        /*0640*/ 	.word	0x000157c0
        /*0644*/ 	.word	0x00000005
        /*0648*/ 	.word	0x00000060
        /*064c*/ 	.short	0x010a
        /*064e*/ 	.byte	0x3f
	.zero		1


	//   ....[92]....
        /*0650*/ 	.word	0x00015820
        /*0654*/ 	.word	0x00000005
        /*0658*/ 	.word	0x00000068
        /*065c*/ 	.short	0x010a
        /*065e*/ 	.byte	0x3f
	.zero		1


	//   ....[93]....
        /*0660*/ 	.word	0x00015880
        /*0664*/ 	.word	0x00000005
        /*0668*/ 	.word	0x00000070
        /*066c*/ 	.short	0x010a
        /*066e*/ 	.byte	0x3f
	.zero		1


	//   ....[94]....
        /*0670*/ 	.word	0x000158e0
        /*0674*/ 	.word	0x00000005
        /*0678*/ 	.word	0x00000078
        /*067c*/ 	.short	0x010a
        /*067e*/ 	.byte	0x3f
	.zero		1


	//   ....[95]....
        /*0680*/ 	.word	0x00015930
        /*0684*/ 	.word	0x00000000
        /*0688*/ 	.word	0x00000060
        /*068c*/ 	.short	0x010a
        /*068e*/ 	.byte	0x3f
	.zero		1


	//   ....[96]....
        /*0690*/ 	.word	0x00015980
        /*0694*/ 	.word	0x00000000
        /*0698*/ 	.word	0x00000068
        /*069c*/ 	.short	0x010a
        /*069e*/ 	.byte	0x3f
	.zero		1


	//   ....[97]....
        /*06a0*/ 	.word	0x000159d0
        /*06a4*/ 	.word	0x00000000
        /*06a8*/ 	.word	0x00000070
        /*06ac*/ 	.short	0x010a
        /*06ae*/ 	.byte	0x3f
	.zero		1


	//   ....[98]....
        /*06b0*/ 	.word	0x00015aa0
        /*06b4*/ 	.word	0x00000014
        /*06b8*/ 	.word	0x00000020
        /*06bc*/ 	.short	0x010a
        /*06be*/ 	.byte	0x3f
	.zero		1


	//   ....[99]....
        /*06c0*/ 	.word	0x00015b70
        /*06c4*/ 	.word	0x00000007
        /*06c8*/ 	.word	0x00000000
        /*06cc*/ 	.short	0x010a
        /*06ce*/ 	.byte	0x3f
	.zero		1


	//   ....[100]....
        /*06d0*/ 	.word	0x00015bc0
        /*06d4*/ 	.word	0x00000009
        /*06d8*/ 	.word	0x00000000
        /*06dc*/ 	.short	0x010a
        /*06de*/ 	.byte	0x3f
	.zero		1


	//   ....[101]....
        /*06e0*/ 	.word	0x00015c10
        /*06e4*/ 	.word	0x00000006
        /*06e8*/ 	.word	0x00000000
        /*06ec*/ 	.short	0x010a
        /*06ee*/ 	.byte	0x3f
	.zero		1


	//----- nvinfo : EIATTR_NUM_MBARRIERS
	.align		4
.L_40:
        /*06f0*/ 	.byte	0x03, 0x38
        /*06f2*/ 	.short	0x0012


	//----- nvinfo : EIATTR_EXIT_INSTR_OFFSETS
	.align		4
        /*06f4*/ 	.byte	0x04, 0x1c
        /*06f6*/ 	.short	(.L_42 - .L_41)


	//   ....[0]....
.L_41:
        /*06f8*/ 	.word	0x00015280


	//----- nvinfo : EIATTR_MAX_THREADS
	.align		4
.L_42:
        /*06fc*/ 	.byte	0x04, 0x05
        /*06fe*/ 	.short	(.L_44 - .L_43)
.L_43:
        /*0700*/ 	.word	0x00000180
        /*0704*/ 	.word	0x00000001
        /*0708*/ 	.word	0x00000001


	//----- nvinfo : EIATTR_CRS_STACK_SIZE
	.align		4
.L_44:
        /*070c*/ 	.byte	0x04, 0x1e
        /*070e*/ 	.short	(.L_46 - .L_45)
.L_45:
        /*0710*/ 	.word	0x00000000


	//----- nvinfo : EIATTR_CBANK_PARAM_SIZE
	.align		4
.L_46:
        /*0714*/ 	.byte	0x03, 0x19
        /*0716*/ 	.short	0x0770


	//----- nvinfo : EIATTR_PARAM_CBANK
	.align		4
        /*0718*/ 	.byte	0x04, 0x0a
        /*071a*/ 	.short	(.L_48 - .L_47)
	.align		4
.L_47:
        /*071c*/ 	.word	index@(.nv.constant0._ZN7cutlass13device_kernelINS_4gemm6kernel13GemmUniversalIN4cute5tupleIJiiiiEEENS1_10collective13CollectiveMmaINS1_34MainloopSm90TmaGmmaWarpSpecializedILi4ENS5_IJNS4_1CILi1EEESB_SB_EEENS1_35KernelTmaWarpSpecializedCooperativeEEENS5_IJNSA_ILi256EEENSA_ILi128EEENSA_ILi64EEEEEENS_6half_tENS5_IJlSB_lEEESJ_SK_NS4_8TiledMMAINS4_8MMA_AtomIJNS4_4SM904GMMA26MMA_64x128x16_F32F16F16_SSILNSO_5MajorE0ELSQ_0ELNSO_7ScaleInE1ELSR_1EEEEEENS4_6LayoutINS5_IJNSA_ILi2EEESB_SB_EEENS5_IJSB_NSA_ILi0EEESX_EEEEENS5_IJNS4_10UnderscoreES10_S10_EEEEENS4_13SM90_TMA_LOADENS4_14ComposedLayoutINS4_7SwizzleILi3ELi4ELi3EEENS4_18smem_ptr_flag_bitsILi16EEENSU_INS5_IJNSA_ILi8EEESH_EEENS5_IJSH_SB_EEEEEEEvNS4_8identityES13_S1D_vS1E_EENS_8epilogue10collective18CollectiveEpilogueINS1G_22Sm90TmaWarpSpecializedILi4ELi2ELi16ELb1ELb0EEEJSI_NS5_IJSG_NSA_ILi32EEEEEESJ_SK_SJ_SK_NS1G_6fusion15FusionCallbacksIS1K_NS1N_13LinCombEltActINS1G_6thread7SigmoidESJ_fSJ_fLNS_15FloatRoundStyleE2EEESI_S1M_JEEES13_NS14_INS15_ILi2ELi4ELi3EEES18_NSU_INS5_IJS19_S1L_EEENS5_IJS1L_SB_EEEEEEENS4_17SM75_U32x4_LDSM_NENS4_14SM90_TMA_STOREES1Z_NS4_17SM90_U32x4_STSM_NENS4_9Copy_AtomIJS22_SJ_EEEvEEEvvEEEEvNT_6ParamsE)
        /*0720*/ 	.short	0x0210
        /*0722*/ 	.short	0x0770


	//----- nvinfo : EIATTR_SW_WAR
	.align		4
.L_48:
        /*0724*/ 	.byte	0x04, 0x36
        /*0726*/ 	.short	(.L_50 - .L_49)
.L_49:
        /*0728*/ 	.word	0x00000008
.L_50:


//--------------------- .nv.callgraph             --------------------------
	.section	.nv.callgraph,"",@"SHT_CUDA_CALLGRAPH"
	.align	4
	.sectionentsize	8
	.align		4
        /*0000*/ 	.word	0x00000000
	.align		4
        /*0004*/ 	.word	0xffffffff
	.align		4
        /*0008*/ 	.word	index@(_ZN7cutlass13device_kernelINS_4gemm6kernel13GemmUniversalIN4cute5tupleIJiiiiEEENS1_10collective13CollectiveMmaINS1_34MainloopSm90TmaGmmaWarpSpecializedILi4ENS5_IJNS4_1CILi1EEESB_SB_EEENS1_35KernelTmaWarpSpecializedCooperativeEEENS5_IJNSA_ILi256EEENSA_ILi128EEENSA_ILi64EEEEEENS_6half_tENS5_IJlSB_lEEESJ_SK_NS4_8TiledMMAINS4_8MMA_AtomIJNS4_4SM904GMMA26MMA_64x128x16_F32F16F16_SSILNSO_5MajorE0ELSQ_0ELNSO_7ScaleInE1ELSR_1EEEEEENS4_6LayoutINS5_IJNSA_ILi2EEESB_SB_EEENS5_IJSB_NSA_ILi0EEESX_EEEEENS5_IJNS4_10UnderscoreES10_S10_EEEEENS4_13SM90_TMA_LOADENS4_14ComposedLayoutINS4_7SwizzleILi3ELi4ELi3EEENS4_18smem_ptr_flag_bitsILi16EEENSU_INS5_IJNSA_ILi8EEESH_EEENS5_IJSH_SB_EEEEEEEvNS4_8identityES13_S1D_vS1E_EENS_8epilogue10collective18CollectiveEpilogueINS1G_22Sm90TmaWarpSpecializedILi4ELi2ELi16ELb1ELb0EEEJSI_NS5_IJSG_NSA_ILi32EEEEEESJ_SK_SJ_SK_NS1G_6fusion15FusionCallbacksIS1K_NS1N_13LinCombEltActINS1G_6thread7SigmoidESJ_fSJ_fLNS_15FloatRoundStyleE2EEESI_S1M_JEEES13_NS14_INS15_ILi2ELi4ELi3EEES18_NSU_INS5_IJS19_S1L_EEENS5_IJS1L_SB_EEEEEEENS4_17SM75_U32x4_LDSM_NENS4_14SM90_TMA_STOREES1Z_NS4_17SM90_U32x4_STSM_NENS4_9Copy_AtomIJS22_SJ_EEEvEEEvvEEEEvNT_6ParamsE)
	.align		4
        /*000c*/ 	.word	index@(__assertfail)
	.align		4
        /*0010*/ 	.word	0x00000000
	.align		4
        /*0014*/ 	.word	0xfffffffe
	.align		4
        /*0018*/ 	.word	0x00000000
	.align		4
        /*001c*/ 	.word	0xfffffffd
	.align		4
        /*0020*/ 	.word	0x00000000
	.align		4
        /*0024*/ 	.word	0xfffffffc


//--------------------- .nv.constant4             --------------------------
	.section	.nv.constant4,"a",@progbits
	.align	8
	.align		8
.nv.constant4:
        /*0000*/ 	.dword	__assertfail
	.align		8
        /*0008*/ 	.dword	__unnamed_1
	.align		8
        /*0010*/ 	.dword	__unnamed_2
	.align		8
        /*0018*/ 	.dword	_ZN39_INTERNAL_d2400a35_4_k_cu_09647bb3_27484cuda3std3__45__cpo5beginE
	.align		8
        /*0020*/ 	.dword	_ZN39_INTERNAL_d2400a35_4_k_cu_09647bb3_27484cuda3std3__45__cpo3endE
	.align		8
        /*0028*/ 	.dword	_ZN39_INTERNAL_d2400a35_4_k_cu_09647bb3_27484cuda3std3__45__cpo6cbeginE
	.align		8
        /*0030*/ 	.dword	_ZN39_INTERNAL_d2400a35_4_k_cu_09647bb3_27484cuda3std3__45__cpo4cendE
	.align		8
        /*0038*/ 	.dword	_ZN39_INTERNAL_d2400a35_4_k_cu_09647bb3_27484cuda3std3__441_GLOBAL__N__d2400a35_4_k_cu_09647bb3_27486ignoreE
	.align		8
        /*0040*/ 	.dword	_ZN39_INTERNAL_d2400a35_4_k_cu_09647bb3_27484cuda3std3__419piecewise_constructE
	.align		8
        /*0048*/ 	.dword	_ZN39_INTERNAL_d2400a35_4_k_cu_09647bb3_27484cuda3std3__48in_placeE
	.align		8
        /*0050*/ 	.dword	_ZN39_INTERNAL_d2400a35_4_k_cu_09647bb3_27484cuda3std6ranges3__45__cpo4swapE
	.align		8
        /*0058*/ 	.dword	_ZN39_INTERNAL_d2400a35_4_k_cu_09647bb3_27484cuda3std6ranges3__45__cpo9iter_moveE
	.align		8
        /*0060*/ 	.dword	_ZN39_INTERNAL_d2400a35_4_k_cu_09647bb3_27484cute7productE
	.align		8
        /*0068*/ 	.dword	_ZN39_INTERNAL_d2400a35_4_k_cu_09647bb3_27484cute1_E
	.align		8
        /*0070*/ 	.dword	$str$22
	.align		8
        /*0078*/ 	.dword	$str$23
	.align		8
        /*0080*/ 	.dword	$str$26
	.align		8
        /*0088*/ 	.dword	$str$27


//--------------------- .text._ZN7cutlass13device_kernelINS_4gemm6kernel13GemmUniversalIN4cute5tupleIJiiiiEEENS1_10collective13CollectiveMmaINS1_34MainloopSm90TmaGmmaWarpSpecializedILi4ENS5_IJNS4_1CILi1EEESB_SB_EEENS1_35KernelTmaWarpSpecializedCooperativeEEENS5_IJNSA_ILi256EEENSA_ILi128EEENSA_ILi64EEEEEENS_6half_tENS5_IJlSB_lEEESJ_SK_NS4_8TiledMMAINS4_8MMA_AtomIJNS4_4SM904GMMA26MMA_64x128x16_F32F16F16_SSILNSO_5MajorE0ELSQ_0ELNSO_7ScaleInE1ELSR_1EEEEEENS4_6LayoutINS5_IJNSA_ILi2EEESB_SB_EEENS5_IJSB_NSA_ILi0EEESX_EEEEENS5_IJNS4_10UnderscoreES10_S10_EEEEENS4_13SM90_TMA_LOADENS4_14ComposedLayoutINS4_7SwizzleILi3ELi4ELi3EEENS4_18smem_ptr_flag_bitsILi16EEENSU_INS5_IJNSA_ILi8EEESH_EEENS5_IJSH_SB_EEEEEEEvNS4_8identityES13_S1D_vS1E_EENS_8epilogue10collective18CollectiveEpilogueINS1G_22Sm90TmaWarpSpecializedILi4ELi2ELi16ELb1ELb0EEEJSI_NS5_IJSG_NSA_ILi32EEEEEESJ_SK_SJ_SK_NS1G_6fusion15FusionCallbacksIS1K_NS1N_13LinCombEltActINS1G_6thread7SigmoidESJ_fSJ_fLNS_15FloatRoundStyleE2EEESI_S1M_JEEES13_NS14_INS15_ILi2ELi4ELi3EEES18_NSU_INS5_IJS19_S1L_EEENS5_IJS1L_SB_EEEEEEENS4_17SM75_U32x4_LDSM_NENS4_14SM90_TMA_STOREES1Z_NS4_17SM90_U32x4_STSM_NENS4_9Copy_AtomIJS22_SJ_EEEvEEEvvEEEEvNT_6ParamsE --------------------------
	.section	.text._ZN7cutlass13device_kernelINS_4gemm6kernel13GemmUniversalIN4cute5tupleIJiiiiEEENS1_10collective13CollectiveMmaINS1_34MainloopSm90TmaGmmaWarpSpecializedILi4ENS5_IJNS4_1CILi1EEESB_SB_EEENS1_35KernelTmaWarpSpecializedCooperativeEEENS5_IJNSA_ILi256EEENSA_ILi128EEENSA_ILi64EEEEEENS_6half_tENS5_IJlSB_lEEESJ_SK_NS4_8TiledMMAINS4_8MMA_AtomIJNS4_4SM904GMMA26MMA_64x128x16_F32F16F16_SSILNSO_5MajorE0ELSQ_0ELNSO_7ScaleInE1ELSR_1EEEEEENS4_6LayoutINS5_IJNSA_ILi2EEESB_SB_EEENS5_IJSB_NSA_ILi0EEESX_EEEEENS5_IJNS4_10UnderscoreES10_S10_EEEEENS4_13SM90_TMA_LOADENS4_14ComposedLayoutINS4_7SwizzleILi3ELi4ELi3EEENS4_18smem_ptr_flag_bitsILi16EEENSU_INS5_IJNSA_ILi8EEESH_EEENS5_IJSH_SB_EEEEEEEvNS4_8identityES13_S1D_vS1E_EENS_8epilogue10collective18CollectiveEpilogueINS1G_22Sm90TmaWarpSpecializedILi4ELi2ELi16ELb1ELb0EEEJSI_NS5_IJSG_NSA_ILi32EEEEEESJ_SK_SJ_SK_NS1G_6fusion15FusionCallbacksIS1K_NS1N_13LinCombEltActINS1G_6thread7SigmoidESJ_fSJ_fLNS_15FloatRoundStyleE2EEESI_S1M_JEEES13_NS14_INS15_ILi2ELi4ELi3EEES18_NSU_INS5_IJS19_S1L_EEENS5_IJS1L_SB_EEEEEEENS4_17SM75_U32x4_LDSM_NENS4_14SM90_TMA_STOREES1Z_NS4_17SM90_U32x4_STSM_NENS4_9Copy_AtomIJS22_SJ_EEEvEEEvvEEEEvNT_6ParamsE,"ax",@progbits
	.align	128
.text._ZN7cutlass13device_kernelINS_4gemm6kernel13GemmUniversalIN4cute5tupleIJiiiiEEENS1_10collective13CollectiveMmaINS1_34MainloopSm90TmaGmmaWarpSpecializedILi4ENS5_IJNS4_1CILi1EEESB_SB_EEENS1_35KernelTmaWarpSpecializedCooperativeEEENS5_IJNSA_ILi256EEENSA_ILi128EEENSA_ILi64EEEEEENS_6half_tENS5_IJlSB_lEEESJ_SK_NS4_8TiledMMAINS4_8MMA_AtomIJNS4_4SM904GMMA26MMA_64x128x16_F32F16F16_SSILNSO_5MajorE0ELSQ_0ELNSO_7ScaleInE1ELSR_1EEEEEENS4_6LayoutINS5_IJNSA_ILi2EEESB_SB_EEENS5_IJSB_NSA_ILi0EEESX_EEEEENS5_IJNS4_10UnderscoreES10_S10_EEEEENS4_13SM90_TMA_LOADENS4_14ComposedLayoutINS4_7SwizzleILi3ELi4ELi3EEENS4_18smem_ptr_flag_bitsILi16EEENSU_INS5_IJNSA_ILi8EEESH_EEENS5_IJSH_SB_EEEEEEEvNS4_8identityES13_S1D_vS1E_EENS_8epilogue10collective18CollectiveEpilogueINS1G_22Sm90TmaWarpSpecializedILi4ELi2ELi16ELb1ELb0EEEJSI_NS5_IJSG_NSA_ILi32EEEEEESJ_SK_SJ_SK_NS1G_6fusion15FusionCallbacksIS1K_NS1N_13LinCombEltActINS1G_6thread7SigmoidESJ_fSJ_fLNS_15FloatRoundStyleE2EEESI_S1M_JEEES13_NS14_INS15_ILi2ELi4ELi3EEES18_NSU_INS5_IJS19_S1L_EEENS5_IJS1L_SB_EEEEEEENS4_17SM75_U32x4_LDSM_NENS4_14SM90_TMA_STOREES1Z_NS4_17SM90_U32x4_STSM_NENS4_9Copy_AtomIJS22_SJ_EEEvEEEvvEEEEvNT_6ParamsE:
        .type           _ZN7cutlass13device_kernelINS_4gemm6kernel13GemmUniversalIN4cute5tupleIJiiiiEEENS1_10collective13CollectiveMmaINS1_34MainloopSm90TmaGmmaWarpSpecializedILi4ENS5_IJNS4_1CILi1EEESB_SB_EEENS1_35KernelTmaWarpSpecializedCooperativeEEENS5_IJNSA_ILi256EEENSA_ILi128EEENSA_ILi64EEEEEENS_6half_tENS5_IJlSB_lEEESJ_SK_NS4_8TiledMMAINS4_8MMA_AtomIJNS4_4SM904GMMA26MMA_64x128x16_F32F16F16_SSILNSO_5MajorE0ELSQ_0ELNSO_7ScaleInE1ELSR_1EEEEEENS4_6LayoutINS5_IJNSA_ILi2EEESB_SB_EEENS5_IJSB_NSA_ILi0EEESX_EEEEENS5_IJNS4_10UnderscoreES10_S10_EEEEENS4_13SM90_TMA_LOADENS4_14ComposedLayoutINS4_7SwizzleILi3ELi4ELi3EEENS4_18smem_ptr_flag_bitsILi16EEENSU_INS5_IJNSA_ILi8EEESH_EEENS5_IJSH_SB_EEEEEEEvNS4_8identityES13_S1D_vS1E_EENS_8epilogue10collective18CollectiveEpilogueINS1G_22Sm90TmaWarpSpecializedILi4ELi2ELi16ELb1ELb0EEEJSI_NS5_IJSG_NSA_ILi32EEEEEESJ_SK_SJ_SK_NS1G_6fusion15FusionCallbacksIS1K_NS1N_13LinCombEltActINS1G_6thread7SigmoidESJ_fSJ_fLNS_15FloatRoundStyleE2EEESI_S1M_JEEES13_NS14_INS15_ILi2ELi4ELi3EEES18_NSU_INS5_IJS19_S1L_EEENS5_IJS1L_SB_EEEEEEENS4_17SM75_U32x4_LDSM_NENS4_14SM90_TMA_STOREES1Z_NS4_17SM90_U32x4_STSM_NENS4_9Copy_AtomIJS22_SJ_EEEvEEEvvEEEEvNT_6ParamsE,@function
        .size           _ZN7cutlass13device_kernelINS_4gemm6kernel13GemmUniversalIN4cute5tupleIJiiiiEEENS1_10collective13CollectiveMmaINS1_34MainloopSm90TmaGmmaWarpSpecializedILi4ENS5_IJNS4_1CILi1EEESB_SB_EEENS1_35KernelTmaWarpSpecializedCooperativeEEENS5_IJNSA_ILi256EEENSA_ILi128EEENSA_ILi64EEEEEENS_6half_tENS5_IJlSB_lEEESJ_SK_NS4_8TiledMMAINS4_8MMA_AtomIJNS4_4SM904GMMA26MMA_64x128x16_F32F16F16_SSILNSO_5MajorE0ELSQ_0ELNSO_7ScaleInE1ELSR_1EEEEEENS4_6LayoutINS5_IJNSA_ILi2EEESB_SB_EEENS5_IJSB_NSA_ILi0EEESX_EEEEENS5_IJNS4_10UnderscoreES10_S10_EEEEENS4_13SM90_TMA_LOADENS4_14ComposedLayoutINS4_7SwizzleILi3ELi4ELi3EEENS4_18smem_ptr_flag_bitsILi16EEENSU_INS5_IJNSA_ILi8EEESH_EEENS5_IJSH_SB_EEEEEEEvNS4_8identityES13_S1D_vS1E_EENS_8epilogue10collective18CollectiveEpilogueINS1G_22Sm90TmaWarpSpecializedILi4ELi2ELi16ELb1ELb0EEEJSI_NS5_IJSG_NSA_ILi32EEEEEESJ_SK_SJ_SK_NS1G_6fusion15FusionCallbacksIS1K_NS1N_13LinCombEltActINS1G_6thread7SigmoidESJ_fSJ_fLNS_15FloatRoundStyleE2EEESI_S1M_JEEES13_NS14_INS15_ILi2ELi4ELi3EEES18_NSU_INS5_IJS19_S1L_EEENS5_IJS1L_SB_EEEEEEENS4_17SM75_U32x4_LDSM_NENS4_14SM90_TMA_STOREES1Z_NS4_17SM90_U32x4_STSM_NENS4_9Copy_AtomIJS22_SJ_EEEvEEEvvEEEEvNT_6ParamsE,(.L_x_638 - _ZN7cutlass13device_kernelINS_4gemm6kernel13GemmUniversalIN4cute5tupleIJiiiiEEENS1_10collective13CollectiveMmaINS1_34MainloopSm90TmaGmmaWarpSpecializedILi4ENS5_IJNS4_1CILi1EEESB_SB_EEENS1_35KernelTmaWarpSpecializedCooperativeEEENS5_IJNSA_ILi256EEENSA_ILi128EEENSA_ILi64EEEEEENS_6half_tENS5_IJlSB_lEEESJ_SK_NS4_8TiledMMAINS4_8MMA_AtomIJNS4_4SM904GMMA26MMA_64x128x16_F32F16F16_SSILNSO_5MajorE0ELSQ_0ELNSO_7ScaleInE1ELSR_1EEEEEENS4_6LayoutINS5_IJNSA_ILi2EEESB_SB_EEENS5_IJSB_NSA_ILi0EEESX_EEEEENS5_IJNS4_10UnderscoreES10_S10_EEEEENS4_13SM90_TMA_LOADENS4_14ComposedLayoutINS4_7SwizzleILi3ELi4ELi3EEENS4_18smem_ptr_flag_bitsILi16EEENSU_INS5_IJNSA_ILi8EEESH_EEENS5_IJSH_SB_EEEEEEEvNS4_8identityES13_S1D_vS1E_EENS_8epilogue10collective18CollectiveEpilogueINS1G_22Sm90TmaWarpSpecializedILi4ELi2ELi16ELb1ELb0EEEJSI_NS5_IJSG_NSA_ILi32EEEEEESJ_SK_SJ_SK_NS1G_6fusion15FusionCallbacksIS1K_NS1N_13LinCombEltActINS1G_6thread7SigmoidESJ_fSJ_fLNS_15FloatRoundStyleE2EEESI_S1M_JEEES13_NS14_INS15_ILi2ELi4ELi3EEES18_NSU_INS5_IJS19_S1L_EEENS5_IJS1L_SB_EEEEEEENS4_17SM75_U32x4_LDSM_NENS4_14SM90_TMA_STOREES1Z_NS4_17SM90_U32x4_STSM_NENS4_9Copy_AtomIJS22_SJ_EEEvEEEvvEEEEvNT_6ParamsE)
        .other          _ZN7cutlass13device_kernelINS_4gemm6kernel13GemmUniversalIN4cute5tupleIJiiiiEEENS1_10collective13CollectiveMmaINS1_34MainloopSm90TmaGmmaWarpSpecializedILi4ENS5_IJNS4_1CILi1EEESB_SB_EEENS1_35KernelTmaWarpSpecializedCooperativeEEENS5_IJNSA_ILi256EEENSA_ILi128EEENSA_ILi64EEEEEENS_6half_tENS5_IJlSB_lEEESJ_SK_NS4_8TiledMMAINS4_8MMA_AtomIJNS4_4SM904GMMA26MMA_64x128x16_F32F16F16_SSILNSO_5MajorE0ELSQ_0ELNSO_7ScaleInE1ELSR_1EEEEEENS4_6LayoutINS5_IJNSA_ILi2EEESB_SB_EEENS5_IJSB_NSA_ILi0EEESX_EEEEENS5_IJNS4_10UnderscoreES10_S10_EEEEENS4_13SM90_TMA_LOADENS4_14ComposedLayoutINS4_7SwizzleILi3ELi4ELi3EEENS4_18smem_ptr_flag_bitsILi16EEENSU_INS5_IJNSA_ILi8EEESH_EEENS5_IJSH_SB_EEEEEEEvNS4_8identityES13_S1D_vS1E_EENS_8epilogue10collective18CollectiveEpilogueINS1G_22Sm90TmaWarpSpecializedILi4ELi2ELi16ELb1ELb0EEEJSI_NS5_IJSG_NSA_ILi32EEEEEESJ_SK_SJ_SK_NS1G_6fusion15FusionCallbacksIS1K_NS1N_13LinCombEltActINS1G_6thread7SigmoidESJ_fSJ_fLNS_15FloatRoundStyleE2EEESI_S1M_JEEES13_NS14_INS15_ILi2ELi4ELi3EEES18_NSU_INS5_IJS19_S1L_EEENS5_IJS1L_SB_EEEEEEENS4_17SM75_U32x4_LDSM_NENS4_14SM90_TMA_STOREES1Z_NS4_17SM90_U32x4_STSM_NENS4_9Copy_AtomIJS22_SJ_EEEvEEEvvEEEEvNT_6ParamsE,@"STO_CUDA_ENTRY STV_DEFAULT"
_ZN7cutlass13device_kernelINS_4gemm6kernel13GemmUniversalIN4cute5tupleIJiiiiEEENS1_10collective13CollectiveMmaINS1_34MainloopSm90TmaGmmaWarpSpecializedILi4ENS5_IJNS4_1CILi1EEESB_SB_EEENS1_35KernelTmaWarpSpecializedCooperativeEEENS5_IJNSA_ILi256EEENSA_ILi128EEENSA_ILi64EEEEEENS_6half_tENS5_IJlSB_lEEESJ_SK_NS4_8TiledMMAINS4_8MMA_AtomIJNS4_4SM904GMMA26MMA_64x128x16_F32F16F16_SSILNSO_5MajorE0ELSQ_0ELNSO_7ScaleInE1ELSR_1EEEEEENS4_6LayoutINS5_IJNSA_ILi2EEESB_SB_EEENS5_IJSB_NSA_ILi0EEESX_EEEEENS5_IJNS4_10UnderscoreES10_S10_EEEEENS4_13SM90_TMA_LOADENS4_14ComposedLayoutINS4_7SwizzleILi3ELi4ELi3EEENS4_18smem_ptr_flag_bitsILi16EEENSU_INS5_IJNSA_ILi8EEESH_EEENS5_IJSH_SB_EEEEEEEvNS4_8identityES13_S1D_vS1E_EENS_8epilogue10collective18CollectiveEpilogueINS1G_22Sm90TmaWarpSpecializedILi4ELi2ELi16ELb1ELb0EEEJSI_NS5_IJSG_NSA_ILi32EEEEEESJ_SK_SJ_SK_NS1G_6fusion15FusionCallbacksIS1K_NS1N_13LinCombEltActINS1G_6thread7SigmoidESJ_fSJ_fLNS_15FloatRoundStyleE2EEESI_S1M_JEEES13_NS14_INS15_ILi2ELi4ELi3EEES18_NSU_INS5_IJS19_S1L_EEENS5_IJS1L_SB_EEEEEEENS4_17SM75_U32x4_LDSM_NENS4_14SM90_TMA_STOREES1Z_NS4_17SM90_U32x4_STSM_NENS4_9Copy_AtomIJS22_SJ_EEEvEEEvvEEEEvNT_6ParamsE:
[----:B------:R-:W1:Y:S01]  /*0000*/  LDC R1, c[0x0][0x28] ;  /* 0x00000a00ff017b82 */ /* 0x000e620000000800 */
[----:B------:R-:W2:Y:S07]  /*0010*/  S2R R18, SR_TID.X ;  /* 0x0000000000127919 */ /* 0x000eae0000002100 */
[----:B------:R-:W3:Y:S01]  /*0020*/  LDC.64 R4, c[0x0][0x588] ;  /* 0x00016200ff047b82 */ /* 0x000ee20000000a00 */
[----:B------:R-:W-:Y:S01]  /*0030*/  ELECT P0, URZ, PT ;  /* 0x00000000003f782f */ /* 0x000fe20003800000 */
[----:B------:R-:W-:Y:S01]  /*0040*/  BSSY B0, `(.L_x_0) ;  /* 0x0000016000007945 */ /* 0x000fe20003800000 */
[----:B--2---:R-:W-:-:S02]  /*0050*/  SHF.R.U32.HI R6, RZ, 0x5, R18 ;  /* 0x00000005ff067819 */ /* 0x004fc40000011612 */
[----:B------:R-:W-:-:S03]  /*0060*/  SHF.R.U32.HI R2, RZ, 0x7, R18 ;  /* 0x00000007ff027819 */ /* 0x000fc60000011612 */
[----:B------:R-:W2:Y:S04]  /*0070*/  SHFL.IDX PT, R0, R6, RZ, 0x1f ;  /* 0x00001fff06007589 */ /* 0x000ea800000e0000 */
[----:B------:R4:W1:Y:S01]  /*0080*/  SHFL.IDX PT, R12, R2, RZ, 0x1f ;  /* 0x00001fff020c7589 */ /* 0x00086200000e0000 */
[----:B--2---:R-:W-:Y:S02]  /*0090*/  ISETP.NE.OR P0, PT, R0, RZ, !P0 ;  /* 0x000000ff0000720c */ /* 0x004fe40004705670 */
[----:B------:R-:W-:-:S11]  /*00a0*/  SHF.R.S32.HI R3, RZ, 0x1f, R0 ;  /* 0x0000001fff037819 */ /* 0x000fd60000011400 */
[----:B-1-34-:R-:W-:Y:S05]  /*00b0*/  @P0 BRA `(.L_x_1) ;  /* 0x0000000000380947 */ /* 0x01afea0003800000 */
[----:B------:R-:W-:Y:S02]  /*00c0*/  ULDC.64 UR4, c[0x0][0x198] ;  /* 0x0000660000047ab9 */ /* 0x000fe40000000a00 */
[----:B------:R-:W-:Y:S02]  /*00d0*/  UIADD3 UR6, UP0, UR4, 0xf0, URZ ;  /* 0x000000f004067890 */ /* 0x000fe4000ff1e03f */
[----:B------:R-:W-:Y:S02]  /*00e0*/  UIADD3 UR8, UP1, UR4, 0x1f0, URZ ;  /* 0x000001f004087890 */ /* 0x000fe4000ff3e03f */
[----:B------:R-:W-:Y:S02]  /*00f0*/  UIADD3 UR10, UP2, UR4, 0x3f0, URZ ;  /* 0x000003f0040a7890 */ /* 0x000fe4000ff5e03f */
[----:B------:R-:W-:Y:S02]  /*0100*/  UIADD3 UR4, UP3, UR4, 0x4f0, URZ ;  /* 0x000004f004047890 */ /* 0x000fe4000ff7e03f */
[----:B------:R-:W-:-:S02]  /*0110*/  UIADD3.X UR7, URZ, UR5, URZ, UP0, !UPT ;  /* 0x000000053f077290 */ /* 0x000fc400087fe43f */
[----:B------:R-:W-:Y:S02]  /*0120*/  UIADD3.X UR9, URZ, UR5, URZ, UP1, !UPT ;  /* 0x000000053f097290 */ /* 0x000fe40008ffe43f */
[----:B------:R-:W-:Y:S02]  /*0130*/  UIADD3.X UR11, URZ, UR5, URZ, UP2, !UPT ;  /* 0x000000053f0b7290 */ /* 0x000fe400097fe43f */
[----:B------:R-:W-:-:S03]  /*0140*/  UIADD3.X UR5, URZ, UR5, URZ, UP3, !UPT ;  /* 0x000000053f057290 */ /* 0x000fc60009ffe43f */
[----:B------:R1:W-:Y:S02]  /*0150*/  UTMACCTL.PF [UR6] ;  /* 0x00000000060079b9 */ /* 0x0003e40008040000 */
[----:B------:R1:W-:Y:S02]  /*0160*/  UTMACCTL.PF [UR8] ;  /* 0x00000000080079b9 */ /* 0x0003e40008040000 */
[----:B------:R1:W-:Y:S02]  /*0170*/  UTMACCTL.PF [UR10] ;  /* 0x000000000a0079b9 */ /* 0x0003e40008040000 */
[----:B------:R1:W-:Y:S02]  /*0180*/  UTMACCTL.PF [UR4] ;  /* 0x00000000040079b9 */ /* 0x0003e40008040000 */
[----:B-1----:R-:W-:Y:S01]  /*0190*/  NOP ;  /* 0x0000000000007918 */ /* 0x002fe20000000000 */
.L_x_1:
[----:B------:R-:W-:Y:S05]  /*01a0*/  BSYNC B0 ;  /* 0x0000000000007941 */ /* 0x000fea0003800000 */
.L_x_0:
[----:B------:R-:W-:Y:S01]  /*01b0*/  ULDC.64 UR4, c[0x0][0x590] ;  /* 0x0001640000047ab9 */ /* 0x000fe20000000a00 */
[----:B------:R-:W-:Y:S01]  /*01c0*/  LEA.HI R3, R3, R0, RZ, 0x2 ;  /* 0x0000000003037211 */ /* 0x000fe200078f10ff */
[----:B------:R-:W-:Y:S01]  /*01d0*/  ULDC.64 UR42, c[0x0][0x208] ;  /* 0x00008200002a7ab9 */ /* 0x000fe20000000a00 */
[----:B------:R-:W-:Y:S02]  /*01e0*/  ISETP.NE.U32.AND P2, PT, RZ, UR4, PT ;  /* 0x00000004ff007c0c */ /* 0x000fe4000bf45070 */
[----:B------:R-:W-:Y:S02]  /*01f0*/  LOP3.LUT R3, R3, 0xfffffffc, RZ, 0xc0, !PT ;  /* 0xfffffffc03037812 */ /* 0x000fe400078ec0ff */
[----:B------:R-:W-:Y:S02]  /*0200*/  ISETP.NE.AND.EX P3, PT, RZ, UR5, PT, P2 ;  /* 0x00000005ff007c0c */ /* 0x000fe4000bf65320 */
[----:B------:R-:W-:Y:S02]  /*0210*/  IADD3 R0, R0, -R3, RZ ;  /* 0x8000000300007210 */ /* 0x000fe40007ffe0ff */
[----:B------:R-:W-:-:S02]  /*0220*/  PRMT R7, RZ, 0x7610, R7 ;  /* 0x00007610ff077816 */ /* 0x000fc40000000007 */
[----:B------:R-:W-:Y:S02]  /*0230*/  MOV R2, R4 ;  /* 0x0000000400027202 */ /* 0x000fe40000000f00 */
[----:B------:R-:W-:-:S05]  /*0240*/  MOV R3, R5 ;  /* 0x0000000500037202 */ /* 0x000fca0000000f00 */
[----:B------:R-:W-:Y:S05]  /*0250*/  @P3 BRA `(.L_x_2) ;  /* 0x0000000000303947 */ /* 0x000fea0003800000 */
[----:B------:R-:W-:Y:S02]  /*0260*/  ULDC.64 UR6, c[0x0][0x588] ;  /* 0x0001620000067ab9 */ /* 0x000fe40000000a00 */
[----:B------:R-:W-:-:S04]  /*0270*/  ISETP.NE.U32.AND P0, PT, RZ, UR6, PT ;  /* 0x00000006ff007c0c */ /* 0x000fc8000bf05070 */
[----:B------:R-:W-:-:S13]  /*0280*/  ISETP.NE.AND.EX P0, PT, RZ, UR7, PT, P0 ;  /* 0x00000007ff007c0c */ /* 0x000fda000bf05300 */
[----:B------:R-:W-:Y:S05]  /*0290*/  @!P0 BRA `(.L_x_3) ;  /* 0x0000000000108947 */ /* 0x000fea0003800000 */
[----:B------:R-:W2:Y:S02]  /*02a0*/  LDG.E R7, desc[UR42][R2.64] ;  /* 0x0000002a02077981 */ /* 0x000ea4000c1e1900 */
[----:B--2---:R-:W-:Y:S02]  /*02b0*/  FSETP.NEU.AND P1, PT, R7, RZ, PT ;  /* 0x000000ff0700720b */ /* 0x004fe40003f2d000 */
[----:B------:R-:W-:Y:S01]  /*02c0*/  MOV R7, 0x1 ;  /* 0x0000000100077802 */ /* 0x000fe20000000f00 */
[----:B------:R-:W-:Y:S10]  /*02d0*/  BRA `(.L_x_2) ;  /* 0x0000000000107947 */ /* 0x000ff40003800000 */
.L_x_3:
[----:B------:R-:W-:Y:S01]  /*02e0*/  ULDC UR6, c[0x0][0x580] ;  /* 0x0001600000067ab9 */ /* 0x000fe20000000800 */
[----:B------:R-:W-:Y:S02]  /*02f0*/  MOV R7, 0x1 ;  /* 0x0000000100077802 */ /* 0x000fe40000000f00 */
[----:B------:R-:W-:Y:S02]  /*0300*/  CS2R R2, SRZ ;  /* 0x0000000000027805 */ /* 0x000fe4000001ff00 */
[----:B------:R-:W-:-:S13]  /*0310*/  FSETP.NEU.AND P1, PT, RZ, UR6, PT ;  /* 0x00000006ff007c0b */ /* 0x000fda000bf2d000 */
.L_x_2:
[----:B------:R-:W-:Y:S02]  /*0320*/  ISETP.NE.U32.AND P4, PT, R2, RZ, PT ;  /* 0x000000ff0200720c */ /* 0x000fe40003f85070 */
[----:B------:R-:W-:Y:S02]  /*0330*/  ISETP.NE.AND.EX P5, PT, RZ, UR5, PT, P2 ;  /* 0x00000005ff007c0c */ /* 0x000fe4000bfa5320 */
[----:B------:R-:W-:Y:S02]  /*0340*/  ISETP.NE.AND.EX P2, PT, R3, RZ, PT, P4 ;  /* 0x000000ff0300720c */ /* 0x000fe40003f45340 */
[----:B------:R-:W-:-:S11]  /*0350*/  PLOP3.LUT P0, PT, PT, PT, PT, 0x8, 0x0 ;  /* 0x000000000000781c */ /* 0x000fd60003f0e170 */
[----:B------:R-:W-:Y:S05]  /*0360*/  @P2 BRA P5, `(.L_x_4) ;  /* 0x0000000000342947 */ /* 0x000fea0002800000 */
[----:B------:R-:W-:-:S04]  /*0370*/  ISETP.NE.U32.AND P0, PT, RZ, UR4, PT ;  /* 0x00000004ff007c0c */ /* 0x000fc8000bf05070 */
[----:B------:R-:W-:-:S13]  /*0380*/  ISETP.NE.AND.EX P0, PT, RZ, UR5, PT, P0 ;  /* 0x00000005ff007c0c */ /* 0x000fda000bf05300 */
[----:B------:R-:W-:Y:S05]  /*0390*/  @!P0 BRA `(.L_x_5) ;  /* 0x0000000000248947 */ /* 0x000fea0003800000 */
[----:B------:R-:W-:Y:S02]  /*03a0*/  PRMT R7, R7, 0x9910, RZ ;  /* 0x0000991007077816 */ /* 0x000fe400000000ff */
[----:B------:R-:W-:Y:S02]  /*03b0*/  ISETP.NE.U32.AND P0, PT, R2, RZ, PT ;  /* 0x000000ff0200720c */ /* 0x000fe40003f05070 */
[----:B------:R-:W-:Y:S02]  /*03c0*/  ISETP.NE.AND P2, PT, R7, RZ, PT ;  /* 0x000000ff0700720c */ /* 0x000fe40003f45270 */
[----:B------:R-:W-:Y:S02]  /*03d0*/  ISETP.NE.AND.EX P0, PT, R3, RZ, PT, P0 ;  /* 0x000000ff0300720c */ /* 0x000fe40003f05300 */
[----:B------:R-:W-:-:S09]  /*03e0*/  SEL R2, RZ, 0xffffffff, P1 ;  /* 0xffffffffff027807 */ /* 0x000fd20000800000 */
[----:B------:R-:W-:-:S04]  /*03f0*/  @!P2 SEL R2, RZ, 0xffffffff, P0 ;  /* 0xffffffffff02a807 */ /* 0x000fc80000000000 */
[----:B------:R-:W-:-:S04]  /*0400*/  LOP3.LUT R2, R2, 0x1, RZ, 0xc0, !PT ;  /* 0x0000000102027812 */ /* 0x000fc800078ec0ff */
[----:B------:R-:W-:Y:S01]  /*0410*/  ISETP.EQ.U32.AND P0, PT, R2, 0x1, PT ;  /* 0x000000010200780c */ /* 0x000fe20003f02070 */
[----:B------:R-:W-:-:S12]  /*0420*/  BRA `(.L_x_4) ;  /* 0x0000000000047947 */ /* 0x000fd80003800000 */
.L_x_5:
[----:B------:R-:W-:-:S13]  /*0430*/  PLOP3.LUT P0, PT, P1, PT, PT, 0x8, 0x0 ;  /* 0x000000000000781c */ /* 0x000fda0000f0e170 */
.L_x_4:
[----:B------:R-:W1:Y:S02]  /*0440*/  SHFL.IDX PT, R2, R6, RZ, 0x1f ;  /* 0x00001fff06027589 */ /* 0x000e6400000e0000 */
[----:B-1----:R-:W-:-:S13]  /*0450*/  ISETP.NE.AND P1, PT, R2, RZ, PT ;  /* 0x000000ff0200720c */ /* 0x002fda0003f25270 */
[----:B------:R-:W-:Y:S05]  /*0460*/  @P1 BRA `(.L_x_6) ;  /* 0x0000000000581947 */ /* 0x000fea0003800000 */
[----:B------:R-:W1:Y:S01]  /*0470*/  S2UR UR8, SR_CgaCtaId ;  /* 0x00000000000879c3 */ /* 0x000e620000008800 */
[----:B------:R-:W-:Y:S01]  /*0480*/  UMOV UR4, 0x400 ;  /* 0x0000040000047882 */ /* 0x000fe20000000000 */
[----:B------:R-:W-:Y:S01]  /*0490*/  UMOV UR5, 0x1 ;  /* 0x0000000100057882 */ /* 0x000fe20000000000 */
[----:B------:R-:W-:Y:S01]  /*04a0*/  UMOV UR6, 0x100 ;  /* 0x0000010000067882 */ /* 0x000fe20000000000 */
[----:B------:R-:W-:Y:S01]  /*04b0*/  ELECT P1, URZ, PT ;  /* 0x00000000003f782f */ /* 0x000fe20003820000 */
[----:B------:R-:W-:-:S04]  /*04c0*/  UIADD3 UR6, -UR6, 0x100000, URZ ;  /* 0x0010000006067890 */ /* 0x000fc8000fffe13f */
[----:B------:R-:W-:Y:S02]  /*04d0*/  USHF.L.U32 UR7, UR6, 0xb, URZ ;  /* 0x0000000b06077899 */ /* 0x000fe4000800063f */
[----:B------:R-:W-:Y:S02]  /*04e0*/  USHF.L.U32 UR6, UR6, 0x1, URZ ;  /* 0x0000000106067899 */ /* 0x000fe4000800063f */
[----:B-1----:R-:W-:Y:S02]  /*04f0*/  ULEA UR8, UR8, UR4, 0x18 ;  /* 0x0000000408087291 */ /* 0x002fe4000f8ec03f */
[----:B------:R-:W-:-:S04]  /*0500*/  UIADD3 UR4, -UR5, 0x100000, URZ ;  /* 0x0010000005047890 */ /* 0x000fc8000fffe13f */
[----:B------:R-:W-:Y:S02]  /*0510*/  USHF.L.U32 UR5, UR4, 0xb, URZ ;  /* 0x0000000b04057899 */ /* 0x000fe4000800063f */
[----:B------:R-:W-:Y:S01]  /*0520*/  USHF.L.U32 UR4, UR4, 0x1, URZ ;  /* 0x0000000104047899 */ /* 0x000fe2000800063f */
[----:B------:R-:W1:Y:S11]  /*0530*/  FENCE.VIEW.ASYNC.S ;  /* 0x00000000000073c6 */ /* 0x000e760000000000 */
[----:B-1----:R1:W2:Y:S01]  /*0540*/  SYNCS.EXCH.64 URZ, [UR8], UR4 ;  /* 0x00000004083f75b2 */ /* 0x0022a20008000100 */
[----:B------:R1:W3:Y:S01]  /*0550*/  SYNCS.EXCH.64 URZ, [UR8+0x20], UR6 ;  /* 0x00002006083f75b2 */ /* 0x0002e20008000100 */
[----:B------:R1:W4:Y:S01]  /*0560*/  SYNCS.EXCH.64 URZ, [UR8+0x8], UR4 ;  /* 0x00000804083f75b2 */ /* 0x0003220008000100 */
[----:B------:R1:W1:Y:S01]  /*0570*/  SYNCS.EXCH.64 URZ, [UR8+0x28], UR6 ;  /* 0x00002806083f75b2 */ /* 0x0002620008000100 */
[----:B------:R1:W1:Y:S01]  /*0580*/  SYNCS.EXCH.64 URZ, [UR8+0x10], UR4 ;  /* 0x00001004083f75b2 */ /* 0x0002620008000100 */
[----:B------:R1:W1:Y:S01]  /*0590*/  SYNCS.EXCH.64 URZ, [UR8+0x30], UR6 ;  /* 0x00003006083f75b2 */ /* 0x0002620008000100 */
[----:B------:R1:W1:Y:S01]  /*05a0*/  SYNCS.EXCH.64 URZ, [UR8+0x18], UR4 ;  /* 0x00001804083f75b2 */ /* 0x0002620008000100 */
[----:B------:R1:W1:Y:S01]  /*05b0*/  SYNCS.EXCH.64 URZ, [UR8+0x38], UR6 ;  /* 0x00003806083f75b2 */ /* 0x0002620008000100 */
[----:B------:R-:W-:Y:S01]  /*05c0*/  NOP ;  /* 0x0000000000007918 */ /* 0x000fe20000000000 */
.L_x_6:
[----:B------:R-:W5:Y:S01]  /*05d0*/  SHFL.IDX PT, R2, R6, RZ, 0x1f ;  /* 0x00001fff06027589 */ /* 0x000f6200000e0000 */
[----:B------:R-:W1:Y:S01]  /*05e0*/  LDC R22, c[0x0][0x904] ;  /* 0x00024100ff167b82 */ /* 0x000e620000000800 */
[----:B------:R-:W-:Y:S01]  /*05f0*/  NOP ;  /* 0x0000000000007918 */ /* 0x000fe20000000000 */
[----:B-----5:R-:W-:-:S13]  /*0600*/  ISETP.NE.AND P1, PT, R2, RZ, PT ;  /* 0x000000ff0200720c */ /* 0x020fda0003f25270 */
[----:B------:R-:W-:Y:S05]  /*0610*/  @P1 BRA `(.L_x_7) ;  /* 0x0000000000581947 */ /* 0x000fea0003800000 */
[----:B-1----:R-:W1:Y:S01]  /*0620*/  S2UR UR5, SR_CgaCtaId ;  /* 0x00000000000579c3 */ /* 0x002e620000008800 */
[----:B------:R-:W-:Y:S01]  /*0630*/  UMOV UR4, 0x400 ;  /* 0x0000040000047882 */ /* 0x000fe20000000000 */
[----:B------:R-:W-:Y:S01]  /*0640*/  UMOV UR6, 0x20 ;  /* 0x0000002000067882 */ /* 0x000fe20000000000 */
[----:B------:R-:W-:Y:S01]  /*0650*/  UMOV UR7, 0x100 ;  /* 0x0000010000077882 */ /* 0x000fe20000000000 */
[----:B------:R-:W-:Y:S01]  /*0660*/  ELECT P1, URZ, PT ;  /* 0x00000000003f782f */ /* 0x000fe20003820000 */
[----:B-1----:R-:W-:Y:S02]  /*0670*/  ULEA UR8, UR5, UR4, 0x18 ;  /* 0x0000000405087291 */ /* 0x002fe4000f8ec03f */
[----:B------:R-:W-:-:S04]  /*0680*/  UIADD3 UR4, -UR6, 0x100000, URZ ;  /* 0x0010000006047890 */ /* 0x000fc8000fffe13f */
[----:B------:R-:W-:Y:S02]  /*0690*/  USHF.L.U32 UR5, UR4, 0xb, URZ ;  /* 0x0000000b04057899 */ /* 0x000fe4000800063f */
[----:B------:R-:W-:Y:S02]  /*06a0*/  USHF.L.U32 UR4, UR4, 0x1, URZ ;  /* 0x0000000104047899 */ /* 0x000fe4000800063f */
[----:B------:R-:W-:-:S04]  /*06b0*/  UIADD3 UR6, -UR7, 0x100000, URZ ;  /* 0x0010000007067890 */ /* 0x000fc8000fffe13f */
[----:B------:R-:W-:Y:S02]  /*06c0*/  USHF.L.U32 UR7, UR6, 0xb, URZ ;  /* 0x0000000b06077899 */ /* 0x000fe4000800063f */
[----:B------:R-:W-:Y:S01]  /*06d0*/  USHF.L.U32 UR6, UR6, 0x1, URZ ;  /* 0x0000000106067899 */ /* 0x000fe2000800063f */
[----:B------:R-:W1:Y:S03]  /*06e0*/  FENCE.VIEW.ASYNC.S ;  /* 0x00000000000073c6 */ /* 0x000e660000000000 */
[----:B-1----:R1:W1:Y:S08]  /*06f0*/  SYNCS.EXCH.64 URZ, [UR8+0x40], UR4 ;  /* 0x00004004083f75b2 */ /* 0x0022700008000100 */
[----:B------:R1:W1:Y:S01]  /*0700*/  SYNCS.EXCH.64 URZ, [UR8+0x60], UR6 ;  /* 0x00006006083f75b2 */ /* 0x0002620008000100 */
[----:B------:R1:W1:Y:S01]  /*0710*/  SYNCS.EXCH.64 URZ, [UR8+0x48], UR4 ;  /* 0x00004804083f75b2 */ /* 0x0002620008000100 */
[----:B------:R1:W1:Y:S01]  /*0720*/  SYNCS.EXCH.64 URZ, [UR8+0x68], UR6 ;  /* 0x00006806083f75b2 */ /* 0x0002620008000100 */
[----:B------:R1:W1:Y:S01]  /*0730*/  SYNCS.EXCH.64 URZ, [UR8+0x50], UR4 ;  /* 0x00005004083f75b2 */ /* 0x0002620008000100 */
[----:B------:R1:W1:Y:S01]  /*0740*/  SYNCS.EXCH.64 URZ, [UR8+0x70], UR6 ;  /* 0x00007006083f75b2 */ /* 0x0002620008000100 */
[----:B------:R1:W1:Y:S01]  /*0750*/  SYNCS.EXCH.64 URZ, [UR8+0x58], UR4 ;  /* 0x00005804083f75b2 */ /* 0x0002620008000100 */
[----:B------:R1:W1:Y:S01]  /*0760*/  SYNCS.EXCH.64 URZ, [UR8+0x78], UR6 ;  /* 0x00007806083f75b2 */ /* 0x0002620008000100 */
[----:B------:R-:W-:Y:S01]  /*0770*/  NOP ;  /* 0x0000000000007918 */ /* 0x000fe20000000000 */
.L_x_7:
[----:B------:R-:W5:Y:S01]  /*0780*/  SHFL.IDX PT, R6, R6, RZ, 0x1f ;  /* 0x00001fff06067589 */ /* 0x000f6200000e0000 */
[----:B-1----:R-:W-:Y:S02]  /*0790*/  ISETP.NE.AND P6, PT, R22, 0x1, PT ;  /* 0x000000011600780c */ /* 0x002fe40003fc5270 */
[----:B------:R-:W-:Y:S01]  /*07a0*/  ELECT P1, URZ, PT ;  /* 0x00000000003f782f */ /* 0x000fe20003820000 */
[----:B------:R-:W1:Y:S01]  /*07b0*/  S2UR UR37, SR_CgaCtaId ;  /* 0x00000000002579c3 */ /* 0x000e620000008800 */
[----:B------:R-:W2:Y:S01]  /*07c0*/  S2R R13, SR_CTAID.Y ;  /* 0x00000000000d7919 */ /* 0x000ea20000002600 */
[----:B------:R-:W-:Y:S01]  /*07d0*/  UMOV UR4, 0x20 ;  /* 0x0000002000047882 */ /* 0x000fe20000000000 */
[----:B------:R-:W-:Y:S01]  /*07e0*/  P2R R2, PR, RZ, 0x40 ;  /* 0x00000040ff027803 */ /* 0x000fe20000000000 */
[----:B------:R-:W-:Y:S01]  /*07f0*/  NOP ;  /* 0x0000000000007918 */ /* 0x000fe20000000000 */
[----:B------:R-:W3:Y:S01]  /*0800*/  S2R R8, SR_CTAID.X ;  /* 0x0000000000087919 */ /* 0x000ee20000002500 */
[----:B------:R-:W-:Y:S01]  /*0810*/  ISETP.NE.AND P4, PT, R0, RZ, PT ;  /* 0x000000ff0000720c */ /* 0x000fe20003f85270 */
[----:B------:R-:W-:Y:S03]  /*0820*/  BSSY B6, `(.L_x_8) ;  /* 0x00014a5000067945 */ /* 0x000fe60003800000 */
[----:B------:R-:W3:Y:S01]  /*0830*/  @P6 LDC R3, c[0x0][0x10] ;  /* 0x00000400ff036b82 */ /* 0x000ee20000000800 */
[----:B------:R-:W-:-:S02]  /*0840*/  @P6 MOV R11, RZ ;  /* 0x000000ff000b6202 */ /* 0x000fc40000000f00 */
[----:B------:R-:W-:-:S05]  /*0850*/  @P6 MOV R9, RZ ;  /* 0x000000ff00096202 */ /* 0x000fca0000000f00 */
[----:B------:R-:W4:Y:S01]  /*0860*/  @!P6 LDC R7, c[0x0][0xc] ;  /* 0x00000300ff07eb82 */ /* 0x000f220000000800 */
[----:B-----5:R-:W-:Y:S02]  /*0870*/  ISETP.NE.OR P2, PT, R6, RZ, !P1 ;  /* 0x000000ff0600720c */ /* 0x020fe40004f45670 */
[----:B------:R-:W-:-:S04]  /*0880*/  ISETP.EQ.OR P1, PT, R0, 0x3, !P4 ;  /* 0x000000030000780c */ /* 0x000fc80006722670 */
[----:B------:R-:W-:-:S04]  /*0890*/  ISETP.EQ.AND P1, PT, R12, RZ, P1 ;  /* 0x000000ff0c00720c */ /* 0x000fc80000f22270 */
[----:B------:R-:W-:Y:S02]  /*08a0*/  SEL R17, RZ, 0x1, !P1 ;  /* 0x00000001ff117807 */ /* 0x000fe40004800000 */
[----:B--2---:R-:W-:Y:S01]  /*08b0*/  @P6 MOV R10, R13 ;  /* 0x0000000d000a6202 */ /* 0x004fe20000000f00 */
[----:B------:R-:W-:Y:S01]  /*08c0*/  VOTEU.ALL UP0, P2 ;  /* 0x00000000003f7886 */ /* 0x000fe20001000000 */
[----:B------:R-:W-:-:S03]  /*08d0*/  VOTEU.ALL UP1, P2 ;  /* 0x00000000003f7886 */ /* 0x000fc60001020000 */
[----:B---3--:R-:W-:Y:S01]  /*08e0*/  @P6 IMAD.WIDE.U32 R2, R8, R3, R10 ;  /* 0x0000000308026225 */ /* 0x008fe200078e000a */
[----:B------:R-:W-:Y:S01]  /*08f0*/  @!UP0 UMOV UR6, 0x400 ;  /* 0x0000040000068882 */ /* 0x000fe20000000000 */
[----:B------:R-:W-:-:S04]  /*0900*/  @!UP0 UIADD3 UR4, -UR4, 0x100000, URZ ;  /* 0x0010000004048890 */ /* 0x000fc8000fffe13f */
[----:B------:R-:W-:Y:S02]  /*0910*/  @!UP0 USHF.L.U32 UR5, UR4, 0xb, URZ ;  /* 0x0000000b04058899 */ /* 0x000fe4000800063f */
[----:B------:R-:W-:Y:S01]  /*0920*/  @!UP0 USHF.L.U32 UR4, UR4, 0x1, URZ ;  /* 0x0000000104048899 */ /* 0x000fe2000800063f */
[----:B------:R-:W-:Y:S01]  /*0930*/  @!P6 MOV R10, R13 ;  /* 0x0000000d000ae202 */ /* 0x000fe20000000f00 */
[----:B-1----:R-:W-:Y:S01]  /*0940*/  @!UP0 ULEA UR8, UR37, UR6, 0x18 ;  /* 0x0000000625088291 */ /* 0x002fe2000f8ec03f */
[----:B------:R-:W-:Y:S01]  /*0950*/  @P6 IADD3 R16, R3, R9, RZ ;  /* 0x0000000903106210 */ /* 0x000fe20007ffe0ff */
[----:B------:R-:W-:Y:S01]  /*0960*/  VOTEU.ALL UP0, P2 ;  /* 0x00000000003f7886 */ /* 0x000fe20001000000 */
[----:B------:R-:W-:Y:S01]  /*0970*/  ISETP.NE.AND P2, PT, R12, RZ, PT ;  /* 0x000000ff0c00720c */ /* 0x000fe20003f45270 */
[----:B------:R-:W-:Y:S01]  /*0980*/  ULDC UR6, c[0x0][0xc] ;  /* 0x0000030000067ab9 */ /* 0x000fe20000000800 */
[----:B------:R-:W-:Y:S01]  /*0990*/  ULDC UR7, c[0x0][0x10] ;  /* 0x0000040000077ab9 */ /* 0x000fe20000000800 */
[----:B------:R-:W-:-:S02]  /*09a0*/  MOV R9, RZ ;  /* 0x000000ff00097202 */ /* 0x000fc40000000f00 */
[----:B------:R-:W-:Y:S02]  /*09b0*/  IADD3 R12, R12, -0x1, RZ ;  /* 0xffffffff0c0c7810 */ /* 0x000fe40007ffe0ff */
[----:B------:R-:W-:Y:S01]  /*09c0*/  ISETP.EQ.AND P5, PT, R0, 0x2, !P2 ;  /* 0x000000020000780c */ /* 0x000fe200057a2270 */
[----:B----4-:R-:W-:Y:S01]  /*09d0*/  @!P6 IMAD.WIDE.U32 R6, R7, R10, R8 ;  /* 0x0000000a0706e225 */ /* 0x010fe200078e0008 */
[----:B------:R-:W1:Y:S02]  /*09e0*/  FENCE.VIEW.ASYNC.S ;  /* 0x00000000000073c6 */ /* 0x000e640000000000 */
[----:B-1----:R-:W1:Y:S01]  /*09f0*/  @!UP0 SYNCS.EXCH.64 URZ, [UR8+0x80], UR4 ;  /* 0x00008004083f85b2 */ /* 0x002e620008000100 */
[----:B------:R-:W-:Y:S02]  /*0a00*/  ISETP.GE.U32.AND P1, PT, R12, 0x2, PT ;  /* 0x000000020c00780c */ /* 0x000fe40003f26070 */
[----:B------:R-:W-:Y:S02]  /*0a10*/  SEL R19, RZ, 0x1, !P5 ;  /* 0x00000001ff137807 */ /* 0x000fe40006800000 */
[----:B------:R-:W-:-:S02]  /*0a20*/  @!P6 MOV R2, R6 ;  /* 0x000000060002e202 */ /* 0x000fc40000000f00 */
[----:B------:R-:W-:Y:S02]  /*0a30*/  @!P6 MOV R16, R7 ;  /* 0x000000070010e202 */ /* 0x000fe40000000f00 */
[----:B------:R-:W-:Y:S02]  /*0a40*/  SEL R19, R19, 0x2, P1 ;  /* 0x0000000213137807 */ /* 0x000fe40000800000 */
[----:B------:R-:W-:Y:S01]  /*0a50*/  SEL R17, R17, 0x2, P1 ;  /* 0x0000000211117807 */ /* 0x000fe20000800000 */
[----:B------:R2:W1:Y:S01]  /*0a60*/  @!UP1 SYNCS.EXCH.64 URZ, [UR8+0x88], UR4 ;  /* 0x00008804083f95b2 */ /* 0x0004620008000100 */
[----:B------:R-:W-:Y:S01]  /*0a70*/  NOP ;  /* 0x0000000000007918 */ /* 0x000fe20000000000 */
[----:B--2---:R-:W-:-:S03]  /*0a80*/  UIMAD.WIDE.U32 UR4, UR6, UR7, URZ ;  /* 0x00000007060472a5 */ /* 0x004fc6000f8e003f */
[----:B------:R-:W-:Y:S02]  /*0a90*/  ULDC UR6, c[0x0][0x14] ;  /* 0x0000050000067ab9 */ /* 0x000fe40000000800 */
[----:B------:R-:W-:Y:S02]  /*0aa0*/  UIMAD.WIDE.U32 UR40, UR4, UR6, URZ ;  /* 0x00000006042872a5 */ /* 0x000fe4000f8e003f */
[----:B------:R-:W-:-:S04]  /*0ab0*/  UIMAD UR38, UR5, UR6, URZ ;  /* 0x00000006052672a4 */ /* 0x000fc8000f8e023f */
[----:B------:R-:W-:Y:S01]  /*0ac0*/  UIADD3 UR38, UR41, UR38, URZ ;  /* 0x0000002629267290 */ /* 0x000fe2000fffe03f */
[----:B-1----:R-:W-:Y:S06]  /*0ad0*/  BAR.SYNC.DEFER_BLOCKING 0x0 ;  /* 0x0000000000007b1d */ /* 0x002fec0000010000 */
[----:B------:R-:W-:Y:S05]  /*0ae0*/  @!P2 BRA `(.L_x_9) ;  /* 0x00000118004ca947 */ /* 0x000fea0003800000 */
[----:B------:R-:W-:-:S13]  /*0af0*/  ISETP.GT.U32.AND P0, PT, R12, 0x1, PT ;  /* 0x000000010c00780c */ /* 0x000fda0003f04070 */
[----:B------:R-:W-:Y:S05]  /*0b00*/  @P0 BRA `(.L_x_10) ;  /* 0x0000014400d80947 */ /* 0x000fea0003800000 */
[----:B------:R-:W-:Y:S01]  /*0b10*/  ULDC.64 UR4, c[0x0][0x8f8] ;  /* 0x00023e0000047ab9 */ /* 0x000fe20000000a00 */
[----:B------:R-:W-:Y:S01]  /*0b20*/  UMOV UR47, 0xffffffff ;  /* 0xffffffff002f7882 */ /* 0x000fe20000000000 */
[----:B------:R-:W-:Y:S02]  /*0b30*/  ISETP.GE.U32.AND P0, PT, R2, UR4, PT ;  /* 0x0000000402007c0c */ /* 0x000fe4000bf06070 */
[----:B------:R-:W-:Y:S02]  /*0b40*/  PRMT R152, RZ, 0x7610, R152 ;  /* 0x00007610ff987816 */ /* 0x000fe40000000098 */
[----:B------:R-:W-:Y:S02]  /*0b50*/  ISETP.GE.U32.AND.EX P0, PT, R16, UR5, PT, P0 ;  /* 0x0000000510007c0c */ /* 0x000fe4000bf06100 */
[----:B------:R-:W-:Y:S02]  /*0b60*/  MOV R23, 0xffffffff ;  /* 0xffffffff00177802 */ /* 0x000fe40000000f00 */
[----:B------:R-:W-:-:S02]  /*0b70*/  MOV R158, 0xffffffff ;  /* 0xffffffff009e7802 */ /* 0x000fc40000000f00 */
[----:B------:R-:W-:-:S07]  /*0b80*/  PRMT R0, RZ, 0x7610, R0 ;  /* 0x00007610ff007816 */ /* 0x000fce0000000000 */
[----:B------:R-:W-:Y:S05]  /*0b90*/  @P0 BRA `(.L_x_11) ;  /* 0x0000000400640947 */ /* 0x000fea0003800000 */
[----:B------:R-:W1:Y:S01]  /*0ba0*/  LDC.64 R14, c[0x0][0x8d0] ;  /* 0x00023400ff0e7b82 */ /* 0x000e620000000a00 */
[----:B------:R-:W-:Y:S01]  /*0bb0*/  MOV R4, R2 ;  /* 0x0000000200047202 */ /* 0x000fe20000000f00 */
[----:B------:R-:W-:-:S06]  /*0bc0*/  IMAD.MOV.U32 R5, RZ, RZ, R16 ;  /* 0x000000ffff057224 */ /* 0x000fcc00078e0010 */
[----:B------:R-:W2:Y:S08]  /*0bd0*/  LDC R0, c[0x0][0x8d8] ;  /* 0x00023600ff007b82 */ /* 0x000eb00000000800 */
[----:B------:R-:W3:Y:S01]  /*0be0*/  LDC.64 R20, c[0x0][0x8c8] ;  /* 0x00023200ff147b82 */ /* 0x000ee20000000a00 */
[----:B-1----:R-:W-:-:S04]  /*0bf0*/  ISETP.NE.U32.AND P0, PT, R14, RZ, PT ;  /* 0x000000ff0e00720c */ /* 0x002fc80003f05070 */
[----:B------:R-:W-:-:S13]  /*0c00*/  ISETP.NE.AND.EX P0, PT, R15, RZ, PT, P0 ;  /* 0x000000ff0f00720c */ /* 0x000fda0003f05300 */
[----:B--23--:R-:W-:Y:S05]  /*0c10*/  @!P0 BRA `(.L_x_12) ;  /* 0x0000000000288947 */ /* 0x00cfea0003800000 */
[----:B------:R-:W1:Y:S02]  /*0c20*/  LDC R3, c[0x0][0x8dc] ;  /* 0x00023700ff037b82 */ /* 0x000e640000000800 */
[----:B-1----:R-:W-:-:S04]  /*0c30*/  IADD3 R3, P0, R2, R3, RZ ;  /* 0x0000000302037210 */ /* 0x002fc80007f1e0ff */
[----:B------:R-:W-:-:S05]  /*0c40*/  IADD3.X R11, RZ, R16, RZ, P0, !PT ;  /* 0x00000010ff0b7210 */ /* 0x000fca00007fe4ff */
[----:B------:R-:W-:-:S04]  /*0c50*/  IMAD.WIDE.U32 R4, R11, R14, RZ ;  /* 0x0000000e0b047225 */ /* 0x000fc800078e00ff */
[----:B------:R-:W-:-:S04]  /*0c60*/  IMAD.WIDE.U32 R6, P0, R3, R15, R4 ;  /* 0x0000000f03067225 */ /* 0x000fc80007800004 */
[----:B------:R-:W-:Y:S01]  /*0c70*/  IMAD.WIDE.U32 R4, R3, R14, RZ ;  /* 0x0000000e03047225 */ /* 0x000fe200078e00ff */
[----:B------:R-:W-:Y:S02]  /*0c80*/  IADD3.X R13, RZ, RZ, RZ, P0, !PT ;  /* 0x000000ffff0d7210 */ /* 0x000fe400007fe4ff */
[----:B------:R-:W-:Y:S02]  /*0c90*/  MOV R12, R7 ;  /* 0x00000007000c7202 */ /* 0x000fe40000000f00 */
[----:B------:R-:W-:-:S05]  /*0ca0*/  IADD3 RZ, P0, R5, R6, RZ ;  /* 0x0000000605ff7210 */ /* 0x000fca0007f1e0ff */
[----:B------:R-:W-:-:S08]  /*0cb0*/  IMAD.WIDE.U32.X R4, R11, R15, R12, P0 ;  /* 0x0000000f0b047225 */ /* 0x000fd000000e040c */
.L_x_12:
[-CC-:B------:R-:W-:Y:S01]  /*0cc0*/  SHF.R.U64 R29, R4, R0.reuse, R5.reuse ;  /* 0x00000000041d7219 */ /* 0x180fe20000001205 */
[----:B------:R-:W1:Y:S01]  /*0cd0*/  LDC.64 R24, c[0x0][0x8e8] ;  /* 0x00023a00ff187b82 */ /* 0x000e620000000a00 */
[----:B------:R-:W-:Y:S01]  /*0ce0*/  SHF.R.U32.HI R3, RZ, R0, R5 ;  /* 0x00000000ff037219 */ /* 0x000fe20000011605 */
[----:B------:R-:W-:Y:S01]  /*0cf0*/  ULDC UR4, c[0x0][0x150] ;  /* 0x0000540000047ab9 */ /* 0x000fe20000000800 */
[----:B------:R-:W-:Y:S02]  /*0d00*/  IADD3 R9, P0, RZ, -R29, RZ ;  /* 0x8000001dff097210 */ /* 0x000fe40007f1e0ff */
[----:B------:R-:W-:Y:S02]  /*0d10*/  I2FP.F32.U32 R0, R8 ;  /* 0x0000000800007245 */ /* 0x000fe40000201000 */
[----:B------:R-:W-:Y:S01]  /*0d20*/  IADD3.X R11, RZ, ~R3, RZ, P0, !PT ;  /* 0x80000003ff0b7210 */ /* 0x000fe200007fe4ff */
[----:B------:R-:W2:Y:S01]  /*0d30*/  LDC R12, c[0x0][0x8c0] ;  /* 0x00023000ff0c7b82 */ /* 0x000ea20000000800 */
[----:B------:R-:W-:Y:S01]  /*0d40*/  MOV R3, R16 ;  /* 0x0000001000037202 */ /* 0x000fe20000000f00 */
[----:B------:R-:W-:Y:S01]  /*0d50*/  FMUL R0, R0, UR4 ;  /* 0x0000000400007c20 */ /* 0x000fe20008400000 */
[----:B------:R-:W-:Y:S01]  /*0d60*/  ULDC UR4, c[0x0][0x154] ;  /* 0x0000550000047ab9 */ /* 0x000fe20000000800 */
[----:B------:R-:W-:-:S02]  /*0d70*/  IMAD R6, R11, R20, RZ ;  /* 0x000000140b067224 */ /* 0x000fc400078e02ff */
[C---:B------:R-:W-:Y:S02]  /*0d80*/  IMAD.WIDE.U32 R4, R9.reuse, R20, R2 ;  /* 0x0000001409047225 */ /* 0x040fe400078e0002 */
[----:B------:R-:W3:Y:S01]  /*0d90*/  LDC R7, c[0x0][0x144] ;  /* 0x00005100ff077b82 */ /* 0x000ee20000000800 */
[----:B------:R-:W4:Y:S01]  /*0da0*/  F2I.U32.TRUNC.NTZ R0, R0 ;  /* 0x0000000000007305 */ /* 0x000f22000020f000 */
[----:B------:R-:W-:Y:S01]  /*0db0*/  IMAD R3, R9, R21, R6 ;  /* 0x0000001509037224 */ /* 0x000fe200078e0206 */
[----:B------:R-:W-:-:S04]  /*0dc0*/  MOV R9, 0x1 ;  /* 0x0000000100097802 */ /* 0x000fc80000000f00 */
[----:B------:R-:W-:Y:S01]  /*0dd0*/  IADD3 R5, R5, R3, RZ ;  /* 0x0000000305057210 */ /* 0x000fe20007ffe0ff */
[----:B------:R-:W5:Y:S01]  /*0de0*/  LDC R11, c[0x0][0x8b0] ;  /* 0x00022c00ff0b7b82 */ /* 0x000f620000000800 */
[----:B-1----:R-:W-:Y:S02]  /*0df0*/  ISETP.NE.U32.AND P0, PT, R24, RZ, PT ;  /* 0x000000ff1800720c */ /* 0x002fe40003f05070 */
[----:B------:R-:W-:Y:S02]  /*0e00*/  I2FP.F32.U32 R3, R10 ;  /* 0x0000000a00037245 */ /* 0x000fe40000201000 */
[----:B------:R-:W-:-:S03]  /*0e10*/  ISETP.NE.AND.EX P0, PT, R25, RZ, PT, P0 ;  /* 0x000000ff1900720c */ /* 0x000fc60003f05300 */
[----:B------:R-:W1:Y:S01]  /*0e20*/  LDC R20, c[0x0][0x900] ;  /* 0x00024000ff147b82 */ /* 0x000e620000000800 */
[----:B----4-:R-:W-:Y:S02]  /*0e30*/  IADD3 R6, -R0, RZ, RZ ;  /* 0x000000ff00067210 */ /* 0x010fe40007ffe1ff */
[-CC-:B--2---:R-:W-:Y:S02]  /*0e40*/  SHF.R.U64 R21, R4, R12.reuse, R5.reuse ;  /* 0x0000000c04157219 */ /* 0x184fe40000001205 */
[----:B------:R-:W-:Y:S01]  /*0e50*/  SHF.R.U32.HI R4, RZ, R12, R5 ;  /* 0x0000000cff047219 */ /* 0x000fe20000011605 */
[----:B------:R-:W-:Y:S02]  /*0e60*/  FMUL R5, R3, UR4 ;  /* 0x0000000403057c20 */ /* 0x000fe40008400000 */
[----:B------:R-:W2:Y:S01]  /*0e70*/  LDC R13, c[0x0][0x148] ;  /* 0x00005200ff0d7b82 */ /* 0x000ea20000000800 */
[----:B---3--:R-:W-:Y:S01]  /*0e80*/  IMAD R0, R7, R6, R8 ;  /* 0x0000000607007224 */ /* 0x008fe200078e0208 */
[----:B------:R-:W-:Y:S01]  /*0e90*/  MOV R7, 0xffffffff ;  /* 0xffffffff00077802 */ /* 0x000fe20000000f00 */
[----:B------:R3:W4:Y:S05]  /*0ea0*/  F2I.U32.TRUNC.NTZ R12, R5 ;  /* 0x00000005000c7305 */ /* 0x00072a000020f000 */
[----:B------:R-:W2:Y:S01]  /*0eb0*/  LDC R14, c[0x0][0x8a8] ;  /* 0x00022a00ff0e7b82 */ /* 0x000ea20000000800 */
[----:B-----5:R-:W-:-:S02]  /*0ec0*/  SHF.R.U64 R28, R21, R11, R4 ;  /* 0x0000000b151c7219 */ /* 0x020fc40000001204 */
[----:B------:R-:W-:-:S05]  /*0ed0*/  SHF.R.U32.HI R3, RZ, R11, R4 ;  /* 0x0000000bff037219 */ /* 0x000fca0000011604 */
[----:B------:R-:W2:Y:S01]  /*0ee0*/  LDC R23, c[0x0][0x8f0] ;  /* 0x00023c00ff177b82 */ /* 0x000ea20000000800 */
[-C--:B-1----:R-:W-:Y:S02]  /*0ef0*/  SHF.L.U32 R4, R7, R20.reuse, RZ ;  /* 0x0000001407047219 */ /* 0x082fe400000006ff */
[-CC-:B------:R-:W-:Y:S02]  /*0f00*/  SHF.R.U64 R30, R28, R20.reuse, R3.reuse ;  /* 0x000000141c1e7219 */ /* 0x180fe40000001203 */
[----:B------:R-:W-:Y:S02]  /*0f10*/  SHF.R.U32.HI R15, RZ, R20, R3 ;  /* 0x00000014ff0f7219 */ /* 0x000fe40000011603 */
[----:B------:R-:W-:Y:S01]  /*0f20*/  LOP3.LUT R11, RZ, R4, RZ, 0x33, !PT ;  /* 0x00000004ff0b7212 */ /* 0x000fe200078e33ff */
[----:B------:R-:W1:Y:S01]  /*0f30*/  LDC R26, c[0x0][0x8e0] ;  /* 0x00023800ff1a7b82 */ /* 0x000e620000000800 */
[----:B------:R-:W-:Y:S02]  /*0f40*/  SHF.L.U32 R3, R9, R20, RZ ;  /* 0x0000001409037219 */ /* 0x000fe400000006ff */
[----:B------:R-:W-:-:S02]  /*0f50*/  MOV R4, R30 ;  /* 0x0000001e00047202 */ /* 0x000fc40000000f00 */
[----:B---3--:R-:W-:-:S03]  /*0f60*/  MOV R5, R15 ;  /* 0x0000000f00057202 */ /* 0x008fc60000000f00 */
[----:B------:R-:W3:Y:S01]  /*0f70*/  LDC R27, c[0x0][0x8b8] ;  /* 0x00022e00ff1b7b82 */ /* 0x000ee20000000800 */
[----:B----4-:R-:W-:Y:S05]  /*0f80*/  @!P0 BRA `(.L_x_13) ;  /* 0x0000000000288947 */ /* 0x010fea0003800000 */
[----:B------:R-:W4:Y:S02]  /*0f90*/  LDC R9, c[0x0][0x8f4] ;  /* 0x00023d00ff097b82 */ /* 0x000f240000000800 */
[----:B----4-:R-:W-:-:S04]  /*0fa0*/  IADD3 R9, P0, R30, R9, RZ ;  /* 0x000000091e097210 */ /* 0x010fc80007f1e0ff */
        /* <DEDUP_REMOVED lines=8> */
.L_x_13:
[----:B--2---:R-:W-:Y:S02]  /*1030*/  SHF.R.U64 R5, R4, R23, R5 ;  /* 0x0000001704057219 */ /* 0x004fe40000001205 */
[----:B------:R-:W-:Y:S02]  /*1040*/  LOP3.LUT R4, R28, R11, RZ, 0xc0, !PT ;  /* 0x0000000b1c047212 */ /* 0x000fe400078ec0ff */
[----:B------:R-:W-:Y:S02]  /*1050*/  IADD3 R12, -R12, RZ, RZ ;  /* 0x000000ff0c0c7210 */ /* 0x000fe40007ffe1ff */
[----:B------:R-:W-:Y:S02]  /*1060*/  IADD3 R6, R14, -0x1, RZ ;  /* 0xffffffff0e067810 */ /* 0x000fe40007ffe0ff */
[----:B------:R-:W-:Y:S01]  /*1070*/  IADD3 R7, -R5, RZ, RZ ;  /* 0x000000ff05077210 */ /* 0x000fe20007ffe1ff */
[----:B------:R-:W-:Y:S01]  /*1080*/  IMAD R5, R3, R5, R4 ;  /* 0x0000000503057224 */ /* 0x000fe200078e0204 */
[----:B------:R-:W-:Y:S01]  /*1090*/  LOP3.LUT R6, R21, R6, RZ, 0xc0, !PT ;  /* 0x0000000615067212 */ /* 0x000fe200078ec0ff */
[----:B------:R-:W-:Y:S01]  /*10a0*/  @P6 IMAD R0, R13, R12, R10 ;  /* 0x0000000c0d006224 */ /* 0x000fe200078e020a */
[----:B------:R-:W-:Y:S01]  /*10b0*/  R2UR UR47, R29 ;  /* 0x000000001d2f72ca */ /* 0x000fe200000e0000 */
[----:B-1----:R-:W-:-:S02]  /*10c0*/  IMAD R3, R7, R26, R30 ;  /* 0x0000001a07037224 */ /* 0x002fc400078e021e */
[----:B---3--:R-:W-:Y:S02]  /*10d0*/  IMAD R0, R5, R27, R0 ;  /* 0x0000001b05007224 */ /* 0x008fe400078e0200 */
[----:B------:R-:W-:Y:S02]  /*10e0*/  IMAD R3, R3, R14, R6 ;  /* 0x0000000e03037224 */ /* 0x000fe400078e0206 */
[----:B------:R-:W-:-:S03]  /*10f0*/  IMAD.MOV.U32 R4, RZ, RZ, 0x1 ;  /* 0x00000001ff047424 */ /* 0x000fc600078e00ff */
[----:B------:R-:W-:Y:S02]  /*1100*/  SEL R158, R3, R0, !P6 ;  /* 0x00000000039e7207 */ /* 0x000fe40007000000 */
[----:B------:R-:W-:Y:S02]  /*1110*/  SEL R23, R0, R3, !P6 ;  /* 0x0000000300177207 */ /* 0x000fe40007000000 */
[----:B------:R-:W-:-:S07]  /*1120*/  PRMT R0, R4, 0x7610, R0 ;  /* 0x0000761004007816 */ /* 0x000fce0000000000 */
.L_x_11:
[----:B------:R-:W-:-:S08]  /*1130*/  NOP ;  /* 0x0000000000007918 */ /* 0x000fd00000000000 */
[----:B------:R-:W1:Y:S02]  /*1140*/  USETMAXREG.TRY_ALLOC.CTAPOOL UP0, 0xe8 ;  /* 0x000000e8000079c8 */ /* 0x000e640008000600 */
[----:B-1----:R-:W-:-:S13]  /*1150*/  PLOP3.LUT P0, PT, PT, PT, UP0, 0x80, 0x0 ;  /* 0x000000000000781c */ /* 0x002fda0003f0f008 */
[----:B------:R-:W-:Y:S05]  /*1160*/  @!P0 BRA `(.L_x_11) ;  /* 0xfffffffc00f08947 */ /* 0x000fea000383ffff */
[----:B------:R-:W-:Y:S02]  /*1170*/  ULDC.64 UR4, c[0x0][0x590] ;  /* 0x0001640000047ab9 */ /* 0x000fe40000000a00 */
[----:B------:R-:W-:-:S04]  /*1180*/  ISETP.NE.U32.AND P0, PT, RZ, UR4, PT ;  /* 0x00000004ff007c0c */ /* 0x000fc8000bf05070 */
[----:B------:R-:W-:-:S13]  /*1190*/  ISETP.NE.AND.EX P0, PT, RZ, UR5, PT, P0 ;  /* 0x00000005ff007c0c */ /* 0x000fda000bf05300 */
[----:B------:R-:W-:Y:S05]  /*11a0*/  @P0 BRA `(.L_x_14) ;  /* 0x00000000002c0947 */ /* 0x000fea0003800000 */
[----:B------:R-:W-:Y:S02]  /*11b0*/  ULDC.64 UR4, c[0x0][0x588] ;  /* 0x0001620000047ab9 */ /* 0x000fe40000000a00 */
[----:B------:R-:W-:-:S04]  /*11c0*/  ISETP.NE.U32.AND P0, PT, RZ, UR4, PT ;  /* 0x00000004ff007c0c */ /* 0x000fc8000bf05070 */
[----:B------:R-:W-:-:S13]  /*11d0*/  ISETP.NE.AND.EX P0, PT, RZ, UR5, PT, P0 ;  /* 0x00000005ff007c0c */ /* 0x000fda000bf05300 */
[----:B------:R-:W-:Y:S05]  /*11e0*/  @!P0 BRA `(.L_x_15) ;  /* 0x0000000000108947 */ /* 0x000fea0003800000 */
[----:B------:R-:W1:Y:S02]  /*11f0*/  LDC.64 R4, c[0x0][0x588] ;  /* 0x00016200ff047b82 */ /* 0x000e640000000a00 */
[----:B-1----:R1:W5:Y:S01]  /*1200*/  LDG.E R155, desc[UR42][R4.64] ;  /* 0x0000002a049b7981 */ /* 0x002362000c1e1900 */
[----:B------:R-:W-:Y:S01]  /*1210*/  MOV R152, 0x1 ;  /* 0x0000000100987802 */ /* 0x000fe20000000f00 */
[----:B------:R-:W-:Y:S06]  /*1220*/  BRA `(.L_x_14) ;  /* 0x00000000000c7947 */ /* 0x000fec0003800000 */
.L_x_15:
[----:B------:R-:W-:Y:S01]  /*1230*/  ULDC UR4, c[0x0][0x580] ;  /* 0x0001600000047ab9 */ /* 0x000fe20000000800 */
[----:B------:R-:W-:Y:S02]  /*1240*/  MOV R152, 0x1 ;  /* 0x0000000100987802 */ /* 0x000fe40000000f00 */
[----:B------:R-:W-:-:S07]  /*1250*/  MOV R155, UR4 ;  /* 0x00000004009b7c02 */ /* 0x000fce0008000f00 */
.L_x_14:
        /* <DEDUP_REMOVED lines=8> */
[----:B-1----:R-:W1:Y:S02]  /*12e0*/  LDC.64 R4, c[0x0][0x5a8] ;  /* 0x00016a00ff047b82 */ /* 0x002e640000000a00 */
[----:B-1----:R2:W5:Y:S01]  /*12f0*/  LDG.E R154, desc[UR42][R4.64] ;  /* 0x0000002a049a7981 */ /* 0x002562000c1e1900 */
[----:B------:R-:W-:Y:S05]  /*1300*/  BRA `(.L_x_16) ;  /* 0x0000000000087947 */ /* 0x000fea0003800000 */
.L_x_17:
[----:B------:R-:W-:Y:S02]  /*1310*/  ULDC UR4, c[0x0][0x5a0] ;  /* 0x0001680000047ab9 */ /* 0x000fe40000000800 */
[----:B------:R-:W-:-:S07]  /*1320*/  MOV R154, UR4 ;  /* 0x00000004009a7c02 */ /* 0x000fce0008000f00 */
.L_x_16:
[----:B------:R-:W-:Y:S01]  /*1330*/  LOP3.LUT P1, RZ, R0, 0xff, RZ, 0xc0, !PT ;  /* 0x000000ff00ff7812 */ /* 0x000fe2000782c0ff */
[----:B------:R-:W-:Y:S01]  /*1340*/  UMOV UR36, URZ ;  /* 0x0000003f00247c82 */ /* 0x000fe20008000000 */
[----:B------:R-:W-:-:S11]  /*1350*/  PLOP3.LUT P0, PT, PT, PT, PT, 0x80, 0x0 ;  /* 0x000000000000781c */ /* 0x000fd60003f0f070 */
[----:B------:R-:W-:Y:S05]  /*1360*/  @!P1 BRA `(.L_x_18) ;  /* 0x0000010c008c9947 */ /* 0x000fea0003800000 */
[----:B------:R-:W-:Y:S01]  /*1370*/  ULDC UR4, c[0x0][0x28c] ;  /* 0x0000a30000047ab9 */ /* 0x000fe20000000800 */
[----:B------:R-:W-:Y:S01]  /*1380*/  LOP3.LUT P0, RZ, R18, 0x4, RZ, 0xc0, !PT ;  /* 0x0000000412ff7812 */ /* 0x000fe2000780c0ff */
[----:B------:R-:W-:Y:S01]  /*1390*/  UIADD3 UR4, UR4, 0x3f, URZ ;  /* 0x0000003f04047890 */ /* 0x000fe2000fffe03f */
[----:B------:R-:W-:Y:S01]  /*13a0*/  MOV R153, 0x10 ;  /* 0x0000001000997802 */ /* 0x000fe20000000f00 */
[----:B------:R-:W-:Y:S01]  /*13b0*/  ULDC.64 UR54, c[0x0][0x198] ;  /* 0x0000660000367ab9 */ /* 0x000fe20000000a00 */
[----:B------:R-:W-:Y:S01]  /*13c0*/  LOP3.LUT R157, R17, 0x1, RZ, 0xfc, !PT ;  /* 0x00000001119d7812 */ /* 0x000fe200078efcff */
[----:B------:R-:W-:Y:S01]  /*13d0*/  USHF.R.S32.HI UR5, URZ, 0x1f, UR4 ;  /* 0x0000001f3f057899 */ /* 0x000fe20008011404 */
[----:B------:R-:W-:Y:S01]  /*13e0*/  LOP3.LUT R156, R19, 0x1, RZ, 0xfc, !PT ;  /* 0x00000001139c7812 */ /* 0x000fe200078efcff */
[----:B------:R-:W-:Y:S01]  /*13f0*/  UMOV UR39, URZ ;  /* 0x0000003f00277c82 */ /* 0x000fe20008000000 */
[----:B------:R-:W-:Y:S01]  /*1400*/  SEL R153, R153, 0xfffffff0, !P0 ;  /* 0xfffffff099997807 */ /* 0x000fe20004000000 */
[----:B------:R-:W-:Y:S01]  /*1410*/  ULEA.HI UR5, UR5, UR4, URZ, 0x6 ;  /* 0x0000000405057291 */ /* 0x000fe2000f8f303f */
[----:B------:R-:W-:Y:S01]  /*1420*/  UMOV UR48, URZ ;  /* 0x0000003f00307c82 */ /* 0x000fe20008000000 */
[----:B------:R-:W-:-:S02]  /*1430*/  UMOV UR49, URZ ;  /* 0x0000003f00317c82 */ /* 0x000fc40008000000 */
[----:B------:R-:W-:Y:S01]  /*1440*/  USHF.R.S32.HI UR50, URZ, 0x6, UR5 ;  /* 0x000000063f327899 */ /* 0x000fe20008011405 */
[----:B------:R-:W-:-:S11]  /*1450*/  UMOV UR36, URZ ;  /* 0x0000003f00247c82 */ /* 0x000fd60008000000 */
.L_x_506:
[----:B------:R-:W-:Y:S01]  /*1460*/  LOP3.LUT R0, R18, 0x80, RZ, 0xc0, !PT ;  /* 0x0000008012007812 */ /* 0x000fe200078ec0ff */
[----:B------:R-:W3:Y:S01]  /*1470*/  S2UR UR51, SR_CgaCtaId ;  /* 0x00000000003379c3 */ /* 0x000ee20000008800 */
[----:B------:R-:W-:Y:S02]  /*1480*/  UMOV UR52, 0x400 ;  /* 0x0000040000347882 */ /* 0x000fe40000000000 */
[----:B------:R-:W-:-:S06]  /*1490*/  SHF.R.U32.HI R0, RZ, 0x7, R0 ;  /* 0x00000007ff007819 */ /* 0x000fcc0000011600 */
[----:B------:R-:W4:Y:S01]  /*14a0*/  SHFL.IDX PT, R0, R0, RZ, 0x1f ;  /* 0x00001fff00007589 */ /* 0x000f2200000e0000 */
[----:B---3--:R-:W-:Y:S01]  /*14b0*/  ULEA UR52, UR51, UR52, 0x18 ;  /* 0x0000003433347291 */ /* 0x008fe2000f8ec03f */
[----:B----4-:R-:W-:-:S13]  /*14c0*/  R2UR UR4, R0 ;  /* 0x00000000000472ca */ /* 0x010fda00000e0000 */
[----:B------:R-:W-:-:S04]  /*14d0*/  ULEA.HI UR5, UR4, UR4, URZ, 0x1 ;  /* 0x0000000404057291 */ /* 0x000fc8000f8f083f */
[----:B------:R-:W-:-:S04]  /*14e0*/  ULOP3.LUT UR5, UR5, 0x7fffe, URZ, 0xc0, !UPT ;  /* 0x0007fffe05057892 */ /* 0x000fc8000f8ec03f */
[----:B------:R-:W-:-:S03]  /*14f0*/  UIADD3 UR5, UR4, -UR5, URZ ;  /* 0x8000000504057290 */ /* 0x000fc6000fffe03f */
[----:B------:R-:W-:Y:S01]  /*1500*/  ULDC UR4, c[0x0][0x28c] ;  /* 0x0000a30000047ab9 */ /* 0x000fe20000000800 */
[----:B------:R-:W-:Y:S01]  /*1510*/  ULEA UR5, UR5, UR52, 0xd ;  /* 0x0000003405057291 */ /* 0x000fe2000f8e683f */
[----:B------:R-:W-:-:S03]  /*1520*/  ISETP.LT.AND P0, PT, RZ, UR4, PT ;  /* 0x00000004ff007c0c */ /* 0x000fc6000bf01270 */
[----:B------:R-:W-:-:S04]  /*1530*/  UIADD3 UR5, UR5, 0x8400, URZ ;  /* 0x0000840005057890 */ /* 0x000fc8000fffe03f */
[----:B------:R-:W-:-:S04]  /*1540*/  USHF.R.U32.HI UR5, URZ, 0x4, UR5 ;  /* 0x000000043f057899 */ /* 0x000fc80008011605 */
[----:B------:R-:W-:Y:S02]  /*1550*/  ULOP3.LUT UR44, UR5, 0x3fff, URZ, 0xc0, !UPT ;  /* 0x00003fff052c7892 */ /* 0x000fe4000f8ec03f */
[----:B-1----:R-:W-:Y:S10]  /*1560*/  @P0 BRA `(.L_x_19) ;  /* 0x0000000000400947 */ /* 0x002ff40003800000 */
[----:B------:R-:W-:Y:S01]  /*1570*/  MOV R0, 0x0 ;  /* 0x0000000000007802 */ /* 0x000fe20000000f00 */
[----:B------:R-:W-:Y:S01]  /*1580*/  ULDC.64 UR4, c[0x4][0x70] ;  /* 0x01001c0000047ab9 */ /* 0x000fe20000000a00 */
[----:B------:R-:W-:Y:S01]  /*1590*/  ULDC.64 UR6, c[0x4][0x8] ;  /* 0x0100020000067ab9 */ /* 0x000fe20000000a00 */
[----:B-12---:R-:W-:Y:S01]  /*15a0*/  MOV R4, UR4 ;  /* 0x0000000400047c02 */ /* 0x006fe20008000f00 */
[----:B------:R1:W2:Y:S01]  /*15b0*/  LDC.64 R14, c[0x4][R0] ;  /* 0x01000000000e7b82 */ /* 0x0002a20000000a00 */
[----:B------:R-:W-:Y:S01]  /*15c0*/  MOV R5, UR5 ;  /* 0x0000000500057c02 */ /* 0x000fe20008000f00 */
[----:B------:R-:W-:Y:S01]  /*15d0*/  ULDC.64 UR4, c[0x4][0x78] ;  /* 0x01001e0000047ab9 */ /* 0x000fe20000000a00 */
[----:B------:R-:W-:Y:S02]  /*15e0*/  MOV R10, UR6 ;  /* 0x00000006000a7c02 */ /* 0x000fe40008000f00 */
[----:B------:R-:W-:Y:S02]  /*15f0*/  MOV R6, UR4 ;  /* 0x0000000400067c02 */ /* 0x000fe40008000f00 */
[----:B------:R-:W-:-:S02]  /*1600*/  MOV R7, UR5 ;  /* 0x0000000500077c02 */ /* 0x000fc40008000f00 */
[----:B------:R-:W-:Y:S02]  /*1610*/  MOV R11, UR7 ;  /* 0x00000007000b7c02 */ /* 0x000fe40008000f00 */
[----:B------:R-:W-:Y:S02]  /*1620*/  MOV R8, 0x1e1 ;  /* 0x000001e100087802 */ /* 0x000fe40000000f00 */
[----:B------:R-:W-:Y:S02]  /*1630*/  MOV R12, 0x1 ;  /* 0x00000001000c7802 */ /* 0x000fe40000000f00 */
[----:B-1----:R-:W-:-:S07]  /*1640*/  MOV R13, RZ ;  /* 0x000000ff000d7202 */ /* 0x002fce0000000f00 */
[----:B------:R-:W-:-:S07]  /*1650*/  LEPC R20, `(.L_x_19) ;  /* 0x000000001014794e */ /* 0x000fce0000000000 */
[----:B--2--5:R-:W-:Y:S05]  /*1660*/  CALL.ABS.NOINC R14 ;  /* 0x000000000e007343 */ /* 0x024fea0003c00000 */
.L_x_19:
[----:B------:R-:W-:-:S13]  /*1670*/  ISETP.NE.AND P0, PT, R157, 0x3, PT ;  /* 0x000000039d00780c */ /* 0x000fda0003f05270 */
[----:B------:R-:W-:Y:S05]  /*1680*/  @!P0 BRA `(.L_x_20) ;  /* 0x0000000000048947 */ /* 0x000fea0003800000 */
[----:B------:R-:W-:Y:S01]  /*1690*/  BPT.TRAP 0x1 ;  /* 0x000000040000795c */ /* 0x000fe20000300000 */
.L_x_20:
[----:B------:R-:W-:Y:S02]  /*16a0*/  MOV R3, UR49 ;  /* 0x0000003100037c02 */ /* 0x000fe40008000f00 */
[----:B------:R-:W-:Y:S02]  /*16b0*/  MOV R0, UR48 ;  /* 0x0000003000007c02 */ /* 0x000fe40008000f00 */
[----:B------:R-:W-:Y:S02]  /*16c0*/  LEA R3, R3, UR52, 0x3 ;  /* 0x0000003403037c11 */ /* 0x000fe4000f8e18ff */
[----:B------:R-:W-:-:S04]  /*16d0*/  SHF.L.U32 R0, R0, 0x1f, RZ ;  /* 0x0000001f00007819 */ /* 0x000fc800000006ff */
[----:B------:R3:W4:Y:S01]  /*16e0*/  SYNCS.PHASECHK.TRANS64.TRYWAIT P1, [R3+URZ], R0 ;  /* 0x00000000030075a7 */ /* 0x000722000802017f */
[----:B------:R-:W-:Y:S05]  /*16f0*/  @!P0 BRA `(.L_x_21) ;  /* 0x0000000000048947 */ /* 0x000fea0003800000 */
[----:B------:R-:W-:Y:S01]  /*1700*/  BPT.TRAP 0x1 ;  /* 0x000000040000795c */ /* 0x000fe20000300000 */
.L_x_21:
[----:B----4-:R-:W-:Y:S05]  /*1710*/  @P1 BRA `(.L_x_22) ;  /* 0x0000000000081947 */ /* 0x010fea0003800000 */
[----:B------:R-:W4:Y:S02]  /*1720*/  SYNCS.PHASECHK.TRANS64.TRYWAIT P1, [R3+URZ], R0 ;  /* 0x00000000030075a7 */ /* 0x000f24000802017f */
[----:B----4-:R-:W-:Y:S05]  /*1730*/  @!P1 BRA `(.L_x_23) ;  /* 0x0000013800d49947 */ /* 0x010fea0003800000 */
.L_x_22:
[----:B------:R-:W-:-:S04]  /*1740*/  UISETP.LT.AND UP0, UPT, UR50, 0x1, UPT ;  /* 0x000000013200788c */ /* 0x000fc8000bf01270 */
[----:B------:R-:W-:-:S06]  /*1750*/  USEL UR4, UR50, 0x1, UP0 ;  /* 0x0000000132047887 */ /* 0x000fcc0008000000 */
[----:B---34-:R-:W-:Y:S01]  /*1760*/  MOV R0, UR4 ;  /* 0x0000000400007c02 */ /* 0x018fe20008000f00 */
[----:B------:R-:W-:Y:S05]  /*1770*/  WARPSYNC.ALL ;  /* 0x0000000000007948 */ /* 0x000fea0003800000 */
[----:B------:R-:W-:-:S04]  /*1780*/  IADD3 R0, -R0, UR50, RZ ;  /* 0x0000003200007c10 */ /* 0x000fc8000fffe1ff */
[----:B------:R-:W-:Y:S01]  /*1790*/  ISETP.GE.AND P1, PT, R0, 0x1, PT ;  /* 0x000000010000780c */ /* 0x000fe20003f26270 */
[----:B------:R-:W-:Y:S01]  /*17a0*/  UIADD3 UR4, UR52, 0x28400, URZ ;  /* 0x0002840034047890 */ /* 0x000fe2000fffe03f */
[----:B------:R-:W-:Y:S01]  /*17b0*/  WARPGROUP.ARRIVE ;  /* 0x00000000000079c5 */ /* 0x000fe20000000000 */
[----:B------:R-:W-:Y:S01]  /*17c0*/  UMOV UR9, 0x40000040 ;  /* 0x4000004000097882 */ /* 0x000fe20000000000 */
[----:B------:R-:W-:Y:S01]  /*17d0*/  UMOV UR11, 0x40000040 ;  /* 0x40000040000b7882 */ /* 0x000fe20000000000 */
[----:B------:R-:W-:-:S04]  /*17e0*/  USHF.R.U32.HI UR4, URZ, 0x4, UR4 ;  /* 0x000000043f047899 */ /* 0x000fc80008011604 */
[----:B------:R-:W-:Y:S02]  /*17f0*/  ULOP3.LUT UR5, UR4, 0x3fff, URZ, 0xc0, !UPT ;  /* 0x00003fff04057892 */ /* 0x000fe4000f8ec03f */
[----:B------:R-:W-:Y:S02]  /*1800*/  ULOP3.LUT UR4, UR44, 0x10000, URZ, 0xfc, !UPT ;  /* 0x000100002c047892 */ /* 0x000fe4000f8efc3f */
[----:B------:R-:W-:Y:S02]  /*1810*/  ULOP3.LUT UR5, UR5, 0x10000, URZ, 0xfc, !UPT ;  /* 0x0001000005057892 */ /* 0x000fe4000f8efc3f */
[----:B------:R-:W-:Y:S02]  /*1820*/  ULEA UR6, UR49, UR4, 0xb ;  /* 0x0000000431067291 */ /* 0x000fe4000f8e583f */
[----:B------:R-:W-:-:S05]  /*1830*/  ULEA UR7, UR49, UR5, 0xa ;  /* 0x0000000531077291 */ /* 0x000fca000f8e503f */
[----:B------:R-:W-:Y:S02]  /*1840*/  UMOV UR8, UR6 ;  /* 0x0000000600087c82 */ /* 0x000fe40008000000 */
[----:B------:R-:W-:Y:S02]  /*1850*/  UMOV UR10, UR7 ;  /* 0x00000007000a7c82 */ /* 0x000fe40008000000 */
[----:B------:R-:W-:Y:S01]  /*1860*/  HGMMA.64x128x16.F32 R88, gdesc[UR8], RZ, !UPT, gsb0 ;  /* 0x01e00000085879f0 */ /* 0x000fe2000c0008ff */
[----:B------:R-:W-:Y:S01]  /*1870*/  UIADD3 UR8, UR6, 0x400, URZ ;  /* 0x0000040006087890 */ /* 0x000fe2000fffe03f */
[----:B------:R-:W-:Y:S01]  /*1880*/  UMOV UR9, 0x40000040 ;  /* 0x4000004000097882 */ /* 0x000fe20000000000 */
[----:B------:R-:W-:Y:S02]  /*1890*/  WARPGROUP.DEPBAR.LE gsb0, 0x0 ;  /* 0x00008000000079c5 */ /* 0x000fe40000010000 */
[----:B------:R-:W-:-:S07]  /*18a0*/  WARPGROUP.ARRIVE ;  /* 0x00000000000079c5 */ /* 0x000fce0000000000 */
[----:B------:R-:W-:Y:S01]  /*18b0*/  HGMMA.64x128x16.F32 R24, gdesc[UR8], RZ, !UPT, gsb0 ;  /* 0x01e00000081879f0 */ /* 0x000fe2000c0008ff */
[----:B------:R-:W-:Y:S02]  /*18c0*/  UIADD3 UR8, UR6, 0x2, URZ ;  /* 0x0000000206087890 */ /* 0x000fe4000fffe03f */
[----:B------:R-:W-:Y:S01]  /*18d0*/  UIADD3 UR10, UR7, 0x2, URZ ;  /* 0x00000002070a7890 */ /* 0x000fe2000fffe03f */
[----:B------:R-:W-:Y:S01]  /*18e0*/  UMOV UR9, 0x40000040 ;  /* 0x4000004000097882 */ /* 0x000fe20000000000 */
[----:B------:R-:W-:Y:S01]  /*18f0*/  UMOV UR11, 0x40000040 ;  /* 0x40000040000b7882 */ /* 0x000fe20000000000 */
[----:B------:R-:W-:Y:S02]  /*1900*/  WARPGROUP.DEPBAR.LE gsb0, 0x0 ;  /* 0x00008000000079c5 */ /* 0x000fe40000010000 */
[----:B------:R-:W-:-:S06]  /*1910*/  WARPGROUP.ARRIVE ;  /* 0x00000000000079c5 */ /* 0x000fcc0000000000 */
[----:B------:R-:W-:Y:S01]  /*1920*/  HGMMA.64x128x16.F32 R88, gdesc[UR8], R88, gsb0 ;  /* 0x01e00000085879f0 */ /* 0x000fe20008000858 */
[----:B------:R-:W-:Y:S01]  /*1930*/  UIADD3 UR8, UR6, 0x402, URZ ;  /* 0x0000040206087890 */ /* 0x000fe2000fffe03f */
[----:B------:R-:W-:Y:S01]  /*1940*/  UMOV UR9, 0x40000040 ;  /* 0x4000004000097882 */ /* 0x000fe20000000000 */
[----:B------:R-:W-:Y:S02]  /*1950*/  WARPGROUP.DEPBAR.LE gsb0, 0x0 ;  /* 0x00008000000079c5 */ /* 0x000fe40000010000 */
[----:B------:R-:W-:-:S07]  /*1960*/  WARPGROUP.ARRIVE ;  /* 0x00000000000079c5 */ /* 0x000fce0000000000 */
[----:B------:R-:W-:Y:S01]  /*1970*/  HGMMA.64x128x16.F32 R24, gdesc[UR8], R24, gsb0 ;  /* 0x01e00000081879f0 */ /* 0x000fe20008000818 */
        /* <DEDUP_REMOVED lines=23> */
[----:B------:R-:W-:Y:S03]  /*1af0*/  HGMMA.64x128x16.F32 R24, gdesc[UR8], R24, gsb0 ;  /* 0x01e00000081879f0 */ /* 0x000fe60008000818 */
[----:B------:R-:W-:Y:S02]  /*1b00*/  WARPGROUP.DEPBAR.LE gsb0, 0x0 ;  /* 0x00008000000079c5 */ /* 0x000fe40000010000 */
[----:B------:R-:W-:Y:S05]  /*1b10*/  @!P1 BRA `(.L_x_24) ;  /* 0x00000004005c9947 */ /* 0x000fea0003800000 */
[----:B------:R-:W-:-:S04]  /*1b20*/  UIADD3 UR6, UR49, 0x1, URZ ;  /* 0x0000000131067890 */ /* 0x000fc8000fffe03f */
[----:B------:R-:W-:-:S04]  /*1b30*/  UISETP.NE.AND UP0, UPT, UR6, 0x4, UPT ;  /* 0x000000040600788c */ /* 0x000fc8000bf05270 */
[----:B------:R-:W-:Y:S02]  /*1b40*/  USEL UR7, URZ, 0x1, UP0 ;  /* 0x000000013f077887 */ /* 0x000fe40008000000 */
[----:B------:R-:W-:Y:S02]  /*1b50*/  USEL UR6, UR6, URZ, UP0 ;  /* 0x0000003f06067287 */ /* 0x000fe40008000000 */
[----:B------:R-:W-:-:S06]  /*1b60*/  ULOP3.LUT UR7, UR48, UR7, URZ, 0x3c, !UPT ;  /* 0x0000000730077292 */ /* 0x000fcc000f8e3c3f */
[----:B-12---:R-:W-:Y:S01]  /*1b70*/  IMAD.U32 R5, RZ, RZ, UR7 ;  /* 0x00000007ff057e24 */ /* 0x006fe2000f8e00ff */
[----:B------:R-:W-:-:S06]  /*1b80*/  UMOV UR7, UR49 ;  /* 0x0000003100077c82 */ /* 0x000fcc0008000000 */
.L_x_31:
[----:B-12---:R-:W-:Y:S05]  /*1b90*/  @!P0 BRA `(.L_x_25) ;  /* 0x0000000000048947 */ /* 0x006fea0003800000 */
[----:B------:R-:W-:Y:S01]  /*1ba0*/  BPT.TRAP 0x1 ;  /* 0x000000040000795c */ /* 0x000fe20000300000 */
.L_x_25:
[----:B------:R-:W-:Y:S01]  /*1bb0*/  ULEA UR8, UR6, UR52, 0x3 ;  /* 0x0000003406087291 */ /* 0x000fe2000f8e183f */
[----:B------:R-:W-:-:S08]  /*1bc0*/  SHF.L.U32 R3, R5, 0x1f, RZ ;  /* 0x0000001f05037819 */ /* 0x000fd000000006ff */
[----:B------:R1:W2:Y:S01]  /*1bd0*/  SYNCS.PHASECHK.TRANS64.TRYWAIT P1, [UR8], R3 ;  /* 0x00000003ff0075a7 */ /* 0x0002a20008020148 */
[----:B------:R-:W-:Y:S05]  /*1be0*/  @!P0 BRA `(.L_x_26) ;  /* 0x0000000000048947 */ /* 0x000fea0003800000 */
[----:B------:R-:W-:Y:S01]  /*1bf0*/  BPT.TRAP 0x1 ;  /* 0x000000040000795c */ /* 0x000fe20000300000 */
.L_x_26:
[----:B--2---:R-:W-:Y:S05]  /*1c00*/  @P1 BRA `(.L_x_27) ;  /* 0x0000000000081947 */ /* 0x004fea0003800000 */
[----:B------:R-:W2:Y:S02]  /*1c10*/  SYNCS.PHASECHK.TRANS64.TRYWAIT P1, [UR8], R3 ;  /* 0x00000003ff0075a7 */ /* 0x000ea40008020148 */
[----:B--2---:R-:W-:Y:S05]  /*1c20*/  @!P1 BRA `(.L_x_28) ;  /* 0x0000013400ac9947 */ /* 0x004fea0003800000 */
.L_x_27:
[----:B------:R-:W-:Y:S01]  /*1c30*/  ULEA UR12, UR6, UR4, 0xb ;  /* 0x00000004060c7291 */ /* 0x000fe2000f8e583f */
[----:B------:R-:W-:Y:S01]  /*1c40*/  WARPGROUP.ARRIVE ;  /* 0x00000000000079c5 */ /* 0x000fe20000000000 */
[----:B------:R-:W-:Y:S01]  /*1c50*/  ULEA UR13, UR6, UR5, 0xa ;  /* 0x00000005060d7291 */ /* 0x000fe2000f8e503f */
[----:B------:R-:W-:Y:S01]  /*1c60*/  UMOV UR9, 0x40000040 ;  /* 0x4000004000097882 */ /* 0x000fe20000000000 */
[----:B------:R-:W-:-:S03]  /*1c70*/  UMOV UR11, 0x40000040 ;  /* 0x40000040000b7882 */ /* 0x000fc60000000000 */
[----:B------:R-:W-:Y:S02]  /*1c80*/  UMOV UR8, UR12 ;  /* 0x0000000c00087c82 */ /* 0x000fe40008000000 */
[----:B------:R-:W-:Y:S02]  /*1c90*/  UMOV UR10, UR13 ;  /* 0x0000000d000a7c82 */ /* 0x000fe40008000000 */
        /* <DEDUP_REMOVED lines=44> */
[----:B------:R-:W-:Y:S01]  /*1f60*/  BPT.TRAP 0x1 ;  /* 0x000000040000795c */ /* 0x000fe20000300000 */
.L_x_29:
[----:B------:R-:W-:Y:S01]  /*1f70*/  ULEA UR8, UR7, UR52, 0x3 ;  /* 0x0000003407087291 */ /* 0x000fe2000f8e183f */
[----:B------:R-:W-:-:S03]  /*1f80*/  ISETP.GT.U32.AND P1, PT, R17, 0x1, PT ;  /* 0x000000011100780c */ /* 0x000fc60003f24070 */
[----:B------:R-:W-:-:S04]  /*1f90*/  UIADD3 UR8, UR8, 0x20, URZ ;  /* 0x0000002008087890 */ /* 0x000fc8000fffe03f */
[----:B------:R-:W-:-:S09]  /*1fa0*/  UPRMT UR8, URZ, 0x654, UR8 ;  /* 0x000006543f087896 */ /* 0x000fd20008000008 */
[----:B------:R-:W-:Y:S01]  /*1fb0*/  SYNCS.ARRIVE.TRANS64.RED.A1T0 RZ, [UR8], RZ ;  /* 0x000000ffffff79a7 */ /* 0x000fe20008100408 */
[----:B------:R-:W-:Y:S05]  /*1fc0*/  @P1 BRA `(.L_x_30) ;  /* 0x0000000000041947 */ /* 0x000fea0003800000 */
[----:B------:R-:W-:Y:S01]  /*1fd0*/  BPT.TRAP 0x1 ;  /* 0x000000040000795c */ /* 0x000fe20000300000 */
.L_x_30:
[----:B------:R-:W-:Y:S01]  /*1fe0*/  UIADD3 UR6, UR6, 0x1, URZ ;  /* 0x0000000106067890 */ /* 0x000fe2000fffe03f */
[C---:B------:R-:W-:Y:S01]  /*1ff0*/  ISETP.GT.AND P1, PT, R0.reuse, 0x1, PT ;  /* 0x000000010000780c */ /* 0x040fe20003f24270 */
[----:B------:R-:W-:Y:S01]  /*2000*/  UIADD3 UR7, UR7, 0x1, URZ ;  /* 0x0000000107077890 */ /* 0x000fe2000fffe03f */
[----:B------:R-:W-:Y:S01]  /*2010*/  IADD3 R0, R0, -0x1, RZ ;  /* 0xffffffff00007810 */ /* 0x000fe20007ffe0ff */
[----:B------:R-:W-:Y:S02]  /*2020*/  UISETP.NE.AND UP0, UPT, UR6, 0x4, UPT ;  /* 0x000000040600788c */ /* 0x000fe4000bf05270 */
[----:B------:R-:W-:Y:S02]  /*2030*/  UISETP.NE.AND UP1, UPT, UR7, 0x4, UPT ;  /* 0x000000040700788c */ /* 0x000fe4000bf25270 */
[----:B------:R-:W-:Y:S02]  /*2040*/  USEL UR8, URZ, 0x1, UP0 ;  /* 0x000000013f087887 */ /* 0x000fe40008000000 */
[----:B------:R-:W-:-:S02]  /*2050*/  USEL UR6, UR6, URZ, UP0 ;  /* 0x0000003f06067287 */ /* 0x000fc40008000000 */
[----:B------:R-:W-:Y:S02]  /*2060*/  USEL UR7, UR7, URZ, UP1 ;  /* 0x0000003f07077287 */ /* 0x000fe40008800000 */
[----:B------:R-:W-:Y:S01]  /*2070*/  LOP3.LUT R5, R5, UR8, RZ, 0x3c, !PT ;  /* 0x0000000805057c12 */ /* 0x000fe2000f8e3cff */
[----:B------:R-:W-:Y:S09]  /*2080*/  @P1 BRA `(.L_x_31) ;  /* 0xfffffff800c01947 */ /* 0x000ff2000383ffff */
.L_x_24:
[----:B------:R-:W3:Y:S02]  /*2090*/  LDC R0, c[0x0][0x28c] ;  /* 0x0000a300ff007b82 */ /* 0x000ee40000000800 */
[----:B---3--:R-:W-:-:S13]  /*20a0*/  ISETP.GE.AND P1, PT, R0, 0x1, PT ;  /* 0x000000010000780c */ /* 0x008fda0003f26270 */
[----:B------:R-:W-:Y:S05]  /*20b0*/  @!P1 BRA `(.L_x_32) ;  /* 0x0000000000349947 */ /* 0x000fea0003800000 */
[----:B------:R-:W-:Y:S05]  /*20c0*/  @!P0 BRA `(.L_x_33) ;  /* 0x0000000000048947 */ /* 0x000fea0003800000 */
[----:B------:R-:W-:Y:S01]  /*20d0*/  BPT.TRAP 0x1 ;  /* 0x000000040000795c */ /* 0x000fe20000300000 */
.L_x_33:
[----:B------:R-:W-:Y:S01]  /*20e0*/  UISETP.LT.AND UP0, UPT, UR50, 0x1, UPT ;  /* 0x000000013200788c */ /* 0x000fe2000bf01270 */
[----:B------:R-:W-:-:S03]  /*20f0*/  ISETP.GT.U32.AND P0, PT, R17, 0x1, PT ;  /* 0x000000011100780c */ /* 0x000fc60003f04070 */
[----:B------:R-:W-:-:S04]  /*2100*/  USEL UR4, UR50, 0x1, UP0 ;  /* 0x0000000132047887 */ /* 0x000fc80008000000 */
[----:B------:R-:W-:-:S04]  /*2110*/  UIADD3 UR4, UR49, UR50, -UR4 ;  /* 0x0000003231047290 */ /* 0x000fc8000fffe804 */
[----:B------:R-:W-:-:S04]  /*2120*/  USHF.L.U32 UR4, UR4, 0x3, URZ ;  /* 0x0000000304047899 */ /* 0x000fc8000800063f */
[----:B------:R-:W-:-:S04]  /*2130*/  ULOP3.LUT UR4, UR4, 0x18, URZ, 0xc0, !UPT ;  /* 0x0000001804047892 */ /* 0x000fc8000f8ec03f */
[----:B------:R-:W-:-:S04]  /*2140*/  UIADD3 UR4, UR52, 0x20, UR4 ;  /* 0x0000002034047890 */ /* 0x000fc8000fffe004 */
[----:B------:R-:W-:-:S09]  /*2150*/  UPRMT UR4, URZ, 0x654, UR4 ;  /* 0x000006543f047896 */ /* 0x000fd20008000004 */
[----:B------:R-:W-:Y:S01]  /*2160*/  SYNCS.ARRIVE.TRANS64.RED.A1T0 RZ, [UR4], RZ ;  /* 0x000000ffffff79a7 */ /* 0x000fe20008100404 */
[----:B------:R-:W-:Y:S05]  /*2170*/  @P0 BRA `(.L_x_32) ;  /* 0x0000000000040947 */ /* 0x000fea0003800000 */
[----:B------:R-:W-:Y:S01]  /*2180*/  BPT.TRAP 0x1 ;  /* 0x000000040000795c */ /* 0x000fe20000300000 */
.L_x_32:
[----:B------:R-:W-:Y:S01]  /*2190*/  UIADD3 UR4, UR52, 0x200, URZ ;  /* 0x0000020034047890 */ /* 0x000fe2000fffe03f */
[----:B------:R-:W-:Y:S02]  /*21a0*/  R2UR UR46, R23 ;  /* 0x00000000172e72ca */ /* 0x000fe400000e0000 */
[----:B------:R-:W-:Y:S01]  /*21b0*/  R2UR UR45, R158 ;  /* 0x000000009e2d72ca */ /* 0x000fe200000e0000 */
[----:B------:R-:W-:-:S06]  /*21c0*/  ULOP3.LUT UP0, URZ, UR4, 0x1bf, URZ, 0xc0, !UPT ;  /* 0x000001bf043f7892 */ /* 0x000fcc000f80c03f */
[----:B------:R-:W-:-:S04]  /*21d0*/  PLOP3.LUT P0, PT, PT, PT, UP0, 0x80, 0x0 ;  /* 0x000000000000781c */ /* 0x000fc80003f0f008 */
[----:B------:R-:W-:Y:S02]  /*21e0*/  USHF.L.U32 UR46, UR46, 0x8, URZ ;  /* 0x000000082e2e7899 */ /* 0x000fe4000800063f */
[----:B------:R-:W-:-:S07]  /*21f0*/  USHF.L.U32 UR45, UR45, 0x7, URZ ;  /* 0x000000072d2d7899 */ /* 0x000fce000800063f */
[----:B------:R-:W-:Y:S05]  /*2200*/  @!P0 BRA `(.L_x_34) ;  /* 0x00000000007c8947 */ /* 0x000fea0003800000 */
        /* <DEDUP_REMOVED lines=16> */
.L_x_35:
[----:B------:R1:W2:Y:S01]  /*2310*/  LDC.64 R14, c[0x4][R23] ;  /* 0x01000000170e7b82 */ /* 0x0002a20000000a00 */
[----:B------:R-:W-:Y:S01]  /*2320*/  ULDC.64 UR4, c[0x4][0x80] ;  /* 0x0100200000047ab9 */ /* 0x000fe20000000a00 */
[----:B------:R-:W-:Y:S01]  /*2330*/  ULDC.64 UR6, c[0x4][0x10] ;  /* 0x0100040000067ab9 */ /* 0x000fe20000000a00 */
[----:B------:R-:W-:Y:S01]  /*2340*/  MOV R4, UR4 ;  /* 0x0000000400047c02 */ /* 0x000fe20008000f00 */
[----:B------:R-:W-:Y:S01]  /*2350*/  IMAD.MOV.U32 R12, RZ, RZ, 0x1 ;  /* 0x00000001ff0c7424 */ /* 0x000fe200078e00ff */
[----:B------:R-:W-:Y:S01]  /*2360*/  MOV R5, UR5 ;  /* 0x0000000500057c02 */ /* 0x000fe20008000f00 */
[----:B------:R-:W-:Y:S01]  /*2370*/  ULDC.64 UR4, c[0x4][0x88] ;  /* 0x0100220000047ab9 */ /* 0x000fe20000000a00 */
[----:B------:R-:W-:Y:S02]  /*2380*/  MOV R10, UR6 ;  /* 0x00000006000a7c02 */ /* 0x000fe40008000f00 */
[----:B------:R-:W-:Y:S02]  /*2390*/  MOV R6, UR4 ;  /* 0x0000000400067c02 */ /* 0x000fe40008000f00 */
[----:B------:R-:W-:-:S02]  /*23a0*/  MOV R7, UR5 ;  /* 0x0000000500077c02 */ /* 0x000fc40008000f00 */
[----:B------:R-:W-:Y:S02]  /*23b0*/  MOV R11, UR7 ;  /* 0x00000007000b7c02 */ /* 0x000fe40008000f00 */
[----:B------:R-:W-:Y:S02]  /*23c0*/  MOV R8, 0x70 ;  /* 0x0000007000087802 */ /* 0x000fe40000000f00 */
[----:B-1----:R-:W-:-:S07]  /*23d0*/  MOV R13, RZ ;  /* 0x000000ff000d7202 */ /* 0x002fce0000000f00 */
[----:B------:R-:W-:-:S07]  /*23e0*/  LEPC R20, `(.L_x_34) ;  /* 0x000000001014794e */ /* 0x000fce0000000000 */
[----:B--2---:R-:W-:Y:S05]  /*23f0*/  CALL.ABS.NOINC R14 ;  /* 0x000000000e007343 */ /* 0x004fea0003c00000 */
.L_x_34:
[----:B------:R-:W3:Y:S02]  /*2400*/  LDC.64 R8, c[0x0][0x590] ;  /* 0x00016400ff087b82 */ /* 0x000ee40000000a00 */
[----:B---3--:R-:W-:-:S04]  /*2410*/  ISETP.NE.U32.AND P2, PT, R8, RZ, PT ;  /* 0x000000ff0800720c */ /* 0x008fc80003f45070 */
[----:B------:R-:W-:-:S13]  /*2420*/  ISETP.NE.AND.EX P2, PT, R9, RZ, PT, P2 ;  /* 0x000000ff0900720c */ /* 0x000fda0003f45320 */
[----:B------:R-:W-:Y:S05]  /*2430*/  @!P2 BRA `(.L_x_36) ;  /* 0x000000000034a947 */ /* 0x000fea0003800000 */
[----:B------:R-:W-:Y:S02]  /*2440*/  ULDC.64 UR4, c[0x0][0x588] ;  /* 0x0001620000047ab9 */ /* 0x000fe40000000a00 */
[----:B------:R-:W-:-:S04]  /*2450*/  ISETP.NE.U32.AND P0, PT, RZ, UR4, PT ;  /* 0x00000004ff007c0c */ /* 0x000fc8000bf05070 */
[----:B------:R-:W-:-:S13]  /*2460*/  ISETP.NE.AND.EX P0, PT, RZ, UR5, PT, P0 ;  /* 0x00000005ff007c0c */ /* 0x000fda000bf05300 */
[----:B------:R-:W-:Y:S05]  /*2470*/  @!P0 BRA `(.L_x_37) ;  /* 0x0000000000188947 */ /* 0x000fea0003800000 */
[----:B-12---:R-:W1:Y:S01]  /*2480*/  LDC.64 R4, c[0x0][0x588] ;  /* 0x00016200ff047b82 */ /* 0x006e620000000a00 */
[----:B------:R-:W-:-:S04]  /*2490*/  IMAD R3, R8, UR47, RZ ;  /* 0x0000002f08037c24 */ /* 0x000fc8000f8e02ff */
[----:B-1----:R-:W-:-:S05]  /*24a0*/  IMAD.WIDE R4, R3, 0x4, R4 ;  /* 0x0000000403047825 */ /* 0x002fca00078e0204 */
[----:B-----5:R3:W5:Y:S01]  /*24b0*/  LDG.E R155, desc[UR42][R4.64] ;  /* 0x0000002a049b7981 */ /* 0x020762000c1e1900 */
[----:B------:R-:W-:Y:S01]  /*24c0*/  MOV R152, 0x1 ;  /* 0x0000000100987802 */ /* 0x000fe20000000f00 */
[----:B------:R-:W-:Y:S06]  /*24d0*/  BRA `(.L_x_36) ;  /* 0x00000000000c7947 */ /* 0x000fec0003800000 */
.L_x_37:
[----:B------:R-:W-:Y:S01]  /*24e0*/  ULDC UR4, c[0x0][0x580] ;  /* 0x0001600000047ab9 */ /* 0x000fe20000000800 */
[----:B------:R-:W-:Y:S02]  /*24f0*/  MOV R152, 0x1 ;  /* 0x0000000100987802 */ /* 0x000fe40000000f00 */
[----:B-----5:R-:W-:-:S07]  /*2500*/  MOV R155, UR4 ;  /* 0x00000004009b7c02 */ /* 0x020fce0008000f00 */
.L_x_36:
[----:B------:R-:W4:Y:S02]  /*2510*/  LDC.64 R6, c[0x0][0x5b0] ;  /* 0x00016c00ff067b82 */ /* 0x000f240000000a00 */
[----:B----4-:R-:W-:-:S04]  /*2520*/  ISETP.NE.U32.AND P0, PT, R6, RZ, PT ;  /* 0x000000ff0600720c */ /* 0x010fc80003f05070 */
[----:B------:R-:W-:-:S13]  /*2530*/  ISETP.NE.AND.EX P0, PT, R7, RZ, PT, P0 ;  /* 0x000000ff0700720c */ /* 0x000fda0003f05300 */
[----:B------:R-:W-:Y:S05]  /*2540*/  @!P0 BRA `(.L_x_38) ;  /* 0x00000000002c8947 */ /* 0x000fea0003800000 */
[----:B------:R-:W-:Y:S02]  /*2550*/  ULDC.64 UR4, c[0x0][0x5a8] ;  /* 0x00016a0000047ab9 */ /* 0x000fe40000000a00 */
[----:B------:R-:W-:-:S04]  /*2560*/  ISETP.NE.U32.AND P0, PT, RZ, UR4, PT ;  /* 0x00000004ff007c0c */ /* 0x000fc8000bf05070 */
[----:B------:R-:W-:-:S13]  /*2570*/  ISETP.NE.AND.EX P0, PT, RZ, UR5, PT, P0 ;  /* 0x00000005ff007c0c */ /* 0x000fda000bf05300 */
[----:B------:R-:W-:Y:S05]  /*2580*/  @!P0 BRA `(.L_x_39) ;  /* 0x0000000000148947 */ /* 0x000fea0003800000 */
[----:B-123--:R-:W1:Y:S01]  /*2590*/  LDC.64 R4, c[0x0][0x5a8] ;  /* 0x00016a00ff047b82 */ /* 0x00ee620000000a00 */
[----:B------:R-:W-:-:S04]  /*25a0*/  IMAD R3, R6, UR47, RZ ;  /* 0x0000002f06037c24 */ /* 0x000fc8000f8e02ff */
[----:B-1----:R-:W-:-:S05]  /*25b0*/  IMAD.WIDE R4, R3, 0x4, R4 ;  /* 0x0000000403047825 */ /* 0x002fca00078e0204 */
[----:B-----5:R4:W5:Y:S01]  /*25c0*/  LDG.E R154, desc[UR42][R4.64] ;  /* 0x0000002a049a7981 */ /* 0x020962000c1e1900 */
[----:B------:R-:W-:Y:S05]  /*25d0*/  BRA `(.L_x_38) ;  /* 0x0000000000087947 */ /* 0x000fea0003800000 */
.L_x_39:
[----:B------:R-:W-:Y:S02]  /*25e0*/  ULDC UR4, c[0x0][0x5a0] ;  /* 0x0001680000047ab9 */ /* 0x000fe40000000800 */
[----:B-----5:R-:W-:-:S07]  /*25f0*/  MOV R154, UR4 ;  /* 0x00000004009a7c02 */ /* 0x020fce0008000f00 */
.L_x_38:
[----:B------:R-:W-:Y:S01]  /*2600*/  ULDC.64 UR4, c[0x0][0x588] ;  /* 0x0001620000047ab9 */ /* 0x000fe20000000a00 */
[----:B------:R-:W-:Y:S01]  /*2610*/  ISETP.NE.U32.AND P3, PT, R8, RZ, PT ;  /* 0x000000ff0800720c */ /* 0x000fe20003f65070 */
[----:B------:R-:W-:Y:S02]  /*2620*/  UISETP.NE.U32.AND UP0, UPT, UR4, URZ, UPT ;  /* 0x0000003f0400728c */ /* 0x000fe4000bf05070 */
[----:B------:R-:W-:Y:S02]  /*2630*/  ISETP.NE.U32.AND P4, PT, RZ, UR4, PT ;  /* 0x00000004ff007c0c */ /* 0x000fe4000bf85070 */
[----:B------:R-:W-:Y:S01]  /*2640*/  ISETP.NE.AND.EX P3, PT, R9, RZ, PT, P3 ;  /* 0x000000ff0900720c */ /* 0x000fe20003f65330 */
[----:B------:R-:W-:Y:S02]  /*2650*/  UISETP.NE.AND.EX UP0, UPT, UR5, URZ, UPT, UP0 ;  /* 0x0000003f0500728c */ /* 0x000fe4000bf05300 */
[----:B------:R-:W-:Y:S02]  /*2660*/  ISETP.NE.AND.EX P4, PT, RZ, UR5, PT, P4 ;  /* 0x00000005ff007c0c */ /* 0x000fe4000bf85340 */
[----:B------:R-:W-:-:S02]  /*2670*/  PLOP3.LUT P0, PT, PT, PT, PT, 0x8, 0x0 ;  /* 0x000000000000781c */ /* 0x000fc40003f0e170 */
[----:B------:R-:W-:-:S04]  /*2680*/  PLOP3.LUT P1, PT, PT, PT, UP0, 0x80, 0x0 ;  /* 0x000000000000781c */ /* 0x000fc80003f2f008 */
[----:B------:R-:W-:-:S05]  /*2690*/  PLOP3.LUT P1, PT, P1, PT, PT, 0x8, 0x0 ;  /* 0x000000000000781c */ /* 0x000fca0000f2e170 */
[----:B------:R-:W-:Y:S08]  /*26a0*/  @P4 BRA P3, `(.L_x_40) ;  /* 0x0000000000244947 */ /* 0x000ff00001800000 */
[----:B------:R-:W-:Y:S04]  /*26b0*/  BSSY B0, `(.L_x_40) ;  /* 0x0000008000007945 */ /* 0x000fe80003800000 */
[----:B------:R-:W-:Y:S05]  /*26c0*/  @!P2 BRA `(.L_x_41) ;  /* 0x000000000014a947 */ /* 0x000fea0003800000 */
[----:B------:R-:W-:Y:S02]  /*26d0*/  LOP3.LUT P3, RZ, R152, 0xff, RZ, 0xc0, !PT ;  /* 0x000000ff98ff7812 */ /* 0x000fe4000786c0ff */
[----:B------:R-:W-:-:S11]  /*26e0*/  PLOP3.LUT P0, PT, P1, PT, PT, 0x80, 0x0 ;  /* 0x000000000000781c */ /* 0x000fd60000f0f070 */
[----:B------:R-:W-:Y:S05]  /*26f0*/  @!P3 BRA `(.L_x_42) ;  /* 0x00000000000cb947 */ /* 0x000fea0003800000 */
[----:B-----5:R-:W-:Y:S01]  /*2700*/  FSETP.EQ.AND P0, PT, R155, RZ, PT ;  /* 0x000000ff9b00720b */ /* 0x020fe20003f02000 */
[----:B------:R-:W-:-:S12]  /*2710*/  BRA `(.L_x_42) ;  /* 0x0000000000047947 */ /* 0x000fd80003800000 */
.L_x_41:
[----:B-----5:R-:W-:-:S13]  /*2720*/  FSETP.EQ.AND P0, PT, R155, RZ, PT ;  /* 0x000000ff9b00720b */ /* 0x020fda0003f02000 */
.L_x_42:
[----:B------:R-:W-:Y:S05]  /*2730*/  BSYNC B0 ;  /* 0x0000000000007941 */ /* 0x000fea0003800000 */
.L_x_40:
[----:B------:R-:W-:Y:S04]  /*2740*/  BSSY B0, `(.L_x_43) ;  /* 0x0000007000007945 */ /* 0x000fe80003800000 */
[----:B------:R-:W-:Y:S05]  /*2750*/  @!P2 BRA `(.L_x_44) ;  /* 0x000000000010a947 */ /* 0x000fea0003800000 */
[----:B------:R-:W-:-:S13]  /*2760*/  LOP3.LUT P2, RZ, R152, 0xff, RZ, 0xc0, !PT ;  /* 0x000000ff98ff7812 */ /* 0x000fda000784c0ff */
[----:B------:R-:W-:Y:S05]  /*2770*/  @!P2 BRA `(.L_x_45) ;  /* 0x00000000000ca947 */ /* 0x000fea0003800000 */
[----:B-----5:R-:W-:Y:S01]  /*2780*/  FSETP.EQ.AND P1, PT, R155, RZ, PT ;  /* 0x000000ff9b00720b */ /* 0x020fe20003f22000 */
[----:B------:R-:W-:-:S12]  /*2790*/  BRA `(.L_x_45) ;  /* 0x0000000000047947 */ /* 0x000fd80003800000 */
.L_x_44:
[----:B-----5:R-:W-:-:S13]  /*27a0*/  FSETP.EQ.AND P1, PT, R155, RZ, PT ;  /* 0x000000ff9b00720b */ /* 0x020fda0003f22000 */
.L_x_45:
[----:B------:R-:W-:Y:S05]  /*27b0*/  BSYNC B0 ;  /* 0x0000000000007941 */ /* 0x000fea0003800000 */
.L_x_43:
[----:B------:R-:W-:Y:S01]  /*27c0*/  BSSY B0, `(.L_x_46) ;  /* 0x0000024000007945 */ /* 0x000fe20003800000 */
[----:B------:R-:W-:Y:S02]  /*27d0*/  MOV R14, RZ ;  /* 0x000000ff000e7202 */ /* 0x000fe40000000f00 */
[----:B------:R-:W-:Y:S02]  /*27e0*/  CS2R R6, SRZ ;  /* 0x0000000000067805 */ /* 0x000fe4000001ff00 */
[----:B-1234-:R-:W-:Y:S02]  /*27f0*/  CS2R R4, SRZ ;  /* 0x0000000000047805 */ /* 0x01efe4000001ff00 */
[----:B------:R-:W-:Y:S02]  /*2800*/  CS2R R10, SRZ ;  /* 0x00000000000a7805 */ /* 0x000fe4000001ff00 */
[----:B------:R-:W-:Y:S01]  /*2810*/  CS2R R8, SRZ ;  /* 0x0000000000087805 */ /* 0x000fe2000001ff00 */
[----:B------:R-:W-:Y:S06]  /*2820*/  @P0 BRA `(.L_x_47) ;  /* 0x0000000000740947 */ /* 0x000fec0003800000 */
[----:B------:R-:W-:-:S13]  /*2830*/  ISETP.NE.AND P2, PT, R156, 0x3, PT ;  /* 0x000000039c00780c */ /* 0x000fda0003f45270 */
[----:B------:R-:W-:Y:S05]  /*2840*/  @!P2 BRA `(.L_x_48) ;  /* 0x000000000004a947 */ /* 0x000fea0003800000 */
[----:B------:R-:W-:Y:S01]  /*2850*/  BPT.TRAP 0x1 ;  /* 0x000000040000795c */ /* 0x000fe20000300000 */
.L_x_48:
[----:B------:R-:W-:Y:S02]  /*2860*/  SHF.L.U32 R0, RZ, 0x1f, RZ ;  /* 0x0000001fff007819 */ /* 0x000fe400000006ff */
[----:B------:R-:W-:Y:S02]  /*2870*/  MOV R14, 0x1 ;  /* 0x00000001000e7802 */ /* 0x000fe40000000f00 */
[----:B------:R-:W1:Y:S01]  /*2880*/  SYNCS.PHASECHK.TRANS64.TRYWAIT P2, [UR52+0x40], R0 ;  /* 0x00004000ff0075a7 */ /* 0x000e620008040174 */
[----:B------:R-:W-:Y:S01]  /*2890*/  MOV R7, RZ ;  /* 0x000000ff00077202 */ /* 0x000fe20000000f00 */
[----:B-1----:R-:W-:Y:S06]  /*28a0*/  @!P2 BRA `(.L_x_49) ;  /* 0x0000012800a4a947 */ /* 0x002fec0003800000 */
.L_x_604:
[----:B------:R-:W-:Y:S02]  /*28b0*/  MOV R6, RZ ;  /* 0x000000ff00067202 */ /* 0x000fe40000000f00 */
[----:B------:R-:W-:Y:S02]  /*28c0*/  CS2R R4, SRZ ;  /* 0x0000000000047805 */ /* 0x000fe4000001ff00 */
[----:B------:R-:W-:Y:S02]  /*28d0*/  CS2R R10, SRZ ;  /* 0x00000000000a7805 */ /* 0x000fe4000001ff00 */
[----:B------:R-:W-:Y:S01]  /*28e0*/  CS2R R8, SRZ ;  /* 0x0000000000087805 */ /* 0x000fe2000001ff00 */
[----:B------:R-:W-:Y:S06]  /*28f0*/  @P1 BRA `(.L_x_47) ;  /* 0x0000000000401947 */ /* 0x000fec0003800000 */
[C---:B-1----:R-:W-:Y:S01]  /*2900*/  SHF.L.U32 R0, R18.reuse, 0x4, RZ ;  /* 0x0000000412007819 */ /* 0x042fe200000006ff */
[----:B------:R-:W-:Y:S05]  /*2910*/  WARPSYNC.ALL ;  /* 0x0000000000007948 */ /* 0x000fea0003800000 */
[----:B------:R-:W-:Y:S02]  /*2920*/  SHF.L.U32 R3, R18, 0x5, RZ ;  /* 0x0000000512037819 */ /* 0x000fe400000006ff */
[----:B------:R-:W-:Y:S02]  /*2930*/  SHF.R.U32.HI R5, RZ, 0x1, R18 ;  /* 0x00000001ff057819 */ /* 0x000fe40000011612 */
[----:B------:R-:W-:-:S02]  /*2940*/  LOP3.LUT R0, R0, 0xe00, RZ, 0xc0, !PT ;  /* 0x00000e0000007812 */ /* 0x000fc400078ec0ff */
[----:B------:R-:W-:Y:S02]  /*2950*/  LOP3.LUT R4, R3, 0xc0, RZ, 0xc0, !PT ;  /* 0x000000c003047812 */ /* 0x000fe400078ec0ff */
[----:B------:R-:W-:Y:S02]  /*2960*/  SHF.L.U32 R7, R18, 0x2, RZ ;  /* 0x0000000212077819 */ /* 0x000fe400000006ff */
[----:B------:R-:W-:Y:S02]  /*2970*/  LOP3.LUT R0, R0, 0x20, R3, 0xf8, !PT ;  /* 0x0000002000007812 */ /* 0x000fe400078ef803 */
[----:B------:R-:W-:Y:S02]  /*2980*/  LOP3.LUT R4, R4, 0x8, R5, 0xf8, !PT ;  /* 0x0000000804047812 */ /* 0x000fe400078ef805 */
[----:B------:R-:W-:Y:S02]  /*2990*/  LOP3.LUT R0, R0, 0x100, R3, 0xf8, !PT ;  /* 0x0000010000007812 */ /* 0x000fe400078ef803 */
[----:B------:R-:W-:-:S04]  /*29a0*/  LOP3.LUT R7, R4, 0x18, R7, 0x78, !PT ;  /* 0x0000001804077812 */ /* 0x000fc800078e7807 */
[----:B------:R-:W-:-:S04]  /*29b0*/  LOP3.LUT R0, R0, R7, RZ, 0xfc, !PT ;  /* 0x0000000700007212 */ /* 0x000fc800078efcff */
[----:B------:R-:W-:-:S04]  /*29c0*/  LEA R0, R0, UR52, 0x1 ;  /* 0x0000003400007c11 */ /* 0x000fc8000f8e08ff */
[----:B------:R-:W-:Y:S01]  /*29d0*/  LEA R4, R153, R0, 0x1 ;  /* 0x0000000099047211 */ /* 0x000fe200078e08ff */
[----:B------:R2:W3:Y:S05]  /*29e0*/  LDSM.16.M88.4 R8, [R0+0x200] ;  /* 0x000200000008783b */ /* 0x0004ea0000000200 */
[----:B------:R-:W4:Y:S02]  /*29f0*/  LDSM.16.M88.4 R4, [R4+0x200] ;  /* 0x000200000404783b */ /* 0x000f240000000200 */
.L_x_47:
[----:B------:R-:W-:Y:S05]  /*2a00*/  BSYNC B0 ;  /* 0x0000000000007941 */ /* 0x000fea0003800000 */
.L_x_46:
[--C-:B-123--:R-:W-:Y:S02]  /*2a10*/  HADD2.F32 R0, -RZ, R8.reuse.H0_H0 ;  /* 0x20000008ff007230 */ /* 0x10efe40000004100 */
[C---:B-----5:R-:W-:Y:S01]  /*2a20*/  FMUL R88, R154.reuse, R88 ;  /* 0x000000589a587220 */ /* 0x060fe20000400000 */
[--C-:B------:R-:W-:Y:S02]  /*2a30*/  HADD2.F32 R20, -RZ, R9.reuse.H1_H1 ;  /* 0x30000009ff147230 */ /* 0x100fe40000004100 */
[C---:B------:R-:W-:Y:S01]  /*2a40*/  FMUL R13, R154.reuse, R91 ;  /* 0x0000005b9a0d7220 */ /* 0x040fe20000400000 */
[----:B------:R-:W-:Y:S02]  /*2a50*/  HADD2.F32 R12, -RZ, R9.H0_H0 ;  /* 0x20000009ff0c7230 */ /* 0x000fe40000004100 */
[----:B------:R-:W-:Y:S01]  /*2a60*/  FFMA R15, R155, R0, R88 ;  /* 0x000000009b0f7223 */ /* 0x000fe20000000058 */
[----:B------:R-:W-:Y:S01]  /*2a70*/  FMUL R3, R154, R90 ;  /* 0x0000005a9a037220 */ /* 0x000fe20000400000 */
[----:B------:R-:W-:-:S02]  /*2a80*/  HADD2.F32 R0, -RZ, R8.H1_H1 ;  /* 0x30000008ff007230 */ /* 0x000fc40000004100 */
[C---:B------:R-:W-:Y:S01]  /*2a90*/  FMUL R158, R154.reuse, R89 ;  /* 0x000000599a9e7220 */ /* 0x040fe20000400000 */
[--C-:B------:R-:W-:Y:S02]  /*2aa0*/  HADD2.F32 R88, -RZ, R10.reuse.H0_H0 ;  /* 0x2000000aff587230 */ /* 0x100fe40000004100 */
[C---:B------:R-:W-:Y:S01]  /*2ab0*/  FMUL R21, R154.reuse, R92 ;  /* 0x0000005c9a157220 */ /* 0x040fe20000400000 */
[C---:B------:R-:W-:Y:S01]  /*2ac0*/  FFMA R159, R155.reuse, R20, R13 ;  /* 0x000000149b9f7223 */ /* 0x040fe2000000000d */
[C---:B------:R-:W-:Y:S01]  /*2ad0*/  FFMA R91, R155.reuse, R12, R3 ;  /* 0x0000000c9b5b7223 */ /* 0x040fe20000000003 */
[----:B------:R-:W-:Y:S02]  /*2ae0*/  HADD2.F32 R20, -RZ, R11.H0_H0 ;  /* 0x2000000bff147230 */ /* 0x000fe40000004100 */
[----:B------:R-:W-:Y:S01]  /*2af0*/  FFMA R23, R155, R0, R158 ;  /* 0x000000009b177223 */ /* 0x000fe2000000009e */
[----:B------:R-:W-:Y:S01]  /*2b00*/  FMUL R3, R154, R94 ;  /* 0x0000005e9a037220 */ /* 0x000fe20000400000 */
[----:B------:R-:W-:-:S02]  /*2b10*/  HADD2.F32 R12, -RZ, R10.H1_H1 ;  /* 0x3000000aff0c7230 */ /* 0x000fc40000004100 */
[C---:B------:R-:W-:Y:S01]  /*2b20*/  FMUL R90, R154.reuse, R93 ;  /* 0x0000005d9a5a7220 */ /* 0x040fe20000400000 */
[----:B------:R-:W-:Y:S01]  /*2b30*/  MOV R0, 0x3bbb989d ;  /* 0x3bbb989d00007802 */ /* 0x000fe20000000f00 */
[C---:B------:R-:W-:Y:S01]  /*2b40*/  FFMA R161, R155.reuse, R88, R21 ;  /* 0x000000589ba17223 */ /* 0x040fe20000000015 */
[----:B------:R-:W-:Y:S02]  /*2b50*/  HADD2.F32 R88, -RZ, R11.H1_H1 ;  /* 0x3000000bff587230 */ /* 0x000fe40000004100 */
[----:B------:R-:W-:Y:S01]  /*2b60*/  FMUL R95, R154, R95 ;  /* 0x0000005f9a5f7220 */ /* 0x000fe20000400000 */
[C---:B------:R-:W-:Y:S01]  /*2b70*/  FFMA R165, R155.reuse, R20, R3 ;  /* 0x000000149ba57223 */ /* 0x040fe20000000003 */
[----:B------:R-:W-:Y:S01]  /*2b80*/  FFMA R163, R155, R12, R90 ;  /* 0x0000000c9ba37223 */ /* 0x000fe2000000005a */
[----:B------:R-:W-:Y:S01]  /*2b90*/  MOV R3, 0x437c0000 ;  /* 0x437c000000037802 */ /* 0x000fe20000000f00 */
[-C--:B------:R-:W-:Y:S01]  /*2ba0*/  FFMA.SAT R12, -R15, R0.reuse, 0.5 ;  /* 0x3f0000000f0c7423 */ /* 0x080fe20000002100 */
[----:B------:R-:W-:Y:S01]  /*2bb0*/  FFMA.SAT R92, -R23, R0, 0.5 ;  /* 0x3f000000175c7423 */ /* 0x000fe20000002100 */
[----:B------:R-:W-:Y:S01]  /*2bc0*/  FFMA R167, R155, R88, R95 ;  /* 0x000000589ba77223 */ /* 0x000fe2000000005f */
[----:B----4-:R-:W-:-:S02]  /*2bd0*/  HADD2.F32 R88, -RZ, R4.H1_H1 ;  /* 0x30000004ff587230 */ /* 0x010fc40000004100 */
[----:B------:R-:W-:Y:S01]  /*2be0*/  FFMA.RM R12, R12, R3, 12582913 ;  /* 0x4b4000010c0c7423 */ /* 0x000fe20000004003 */
[----:B------:R-:W-:Y:S01]  /*2bf0*/  FMUL R21, R154, R97 ;  /* 0x000000619a157220 */ /* 0x000fe20000400000 */
[----:B------:R-:W-:Y:S01]  /*2c00*/  FFMA.RM R13, R92, R3, 12582913 ;  /* 0x4b4000015c0d7423 */ /* 0x000fe20000004003 */
[----:B------:R-:W-:Y:S02]  /*2c10*/  HADD2.F32 R20, -RZ, R4.H0_H0 ;  /* 0x20000004ff147230 */ /* 0x000fe40000004100 */
[----:B------:R-:W-:Y:S01]  /*2c20*/  FMUL R96, R154, R96 ;  /* 0x000000609a607220 */ /* 0x000fe20000400000 */
[----:B------:R-:W-:Y:S01]  /*2c30*/  FADD R90, R12, -12583039 ;  /* 0xcb40007f0c5a7421 */ /* 0x000fe20000000000 */
[----:B------:R-:W-:Y:S01]  /*2c40*/  FFMA R21, R155, R88, R21 ;  /* 0x000000589b157223 */ /* 0x000fe20000000015 */
[----:B------:R-:W-:Y:S01]  /*2c50*/  FADD R88, R13, -12583039 ;  /* 0xcb40007f0d587421 */ /* 0x000fe20000000000 */
[----:B------:R-:W-:Y:S01]  /*2c60*/  FFMA R169, R155, R20, R96 ;  /* 0x000000149ba97223 */ /* 0x000fe20000000060 */
[----:B------:R-:W-:Y:S01]  /*2c70*/  FFMA R90, -R15, 1.4426950216293334961, -R90 ;  /* 0x3fb8aa3b0f5a7823 */ /* 0x000fe2000000095a */
[----:B------:R-:W-:-:S02]  /*2c80*/  HADD2.F32 R20, -RZ, R5.H0_H0 ;  /* 0x20000005ff147230 */ /* 0x000fc40000004100 */
[----:B------:R-:W-:Y:S01]  /*2c90*/  FFMA.SAT R92, -R91, R0, 0.5 ;  /* 0x3f0000005b5c7423 */ /* 0x000fe20000002100 */
[----:B------:R-:W-:Y:S01]  /*2ca0*/  FFMA R88, -R23, 1.4426950216293334961, -R88 ;  /* 0x3fb8aa3b17587823 */ /* 0x000fe20000000958 */
[----:B------:R-:W-:Y:S01]  /*2cb0*/  FMUL R98, R154, R98 ;  /* 0x000000629a627220 */ /* 0x000fe20000400000 */
[----:B------:R-:W-:Y:S01]  /*2cc0*/  FFMA.SAT R96, -R159, R0, 0.5 ;  /* 0x3f0000009f607423 */ /* 0x000fe20000002100 */
[----:B------:R-:W-:Y:S01]  /*2cd0*/  FFMA R93, -R15, 1.925963033500011079e-08, R90 ;  /* 0x32a570600f5d7823 */ /* 0x000fe2000000015a */
[----:B------:R-:W-:Y:S01]  /*2ce0*/  FFMA.RM R15, R92, R3, 12582913 ;  /* 0x4b4000015c0f7423 */ /* 0x000fe20000004003 */
[----:B------:R-:W-:Y:S01]  /*2cf0*/  FFMA R88, -R23, 1.925963033500011079e-08, R88 ;  /* 0x32a5706017587823 */ /* 0x000fe20000000158 */
[----:B------:R-:W-:Y:S02]  /*2d00*/  HADD2.F32 R90, -RZ, R5.H1_H1 ;  /* 0x30000005ff5a7230 */ /* 0x000fe40000004100 */
[----:B------:R-:W-:Y:S01]  /*2d10*/  FFMA R89, R155, R20, R98 ;  /* 0x000000149b597223 */ /* 0x000fe20000000062 */
[----:B------:R-:W-:Y:S01]  /*2d20*/  FMUL R92, R154, R99 ;  /* 0x000000639a5c7220 */ /* 0x000fe20000400000 */
[-C--:B------:R-:W-:Y:S01]  /*2d30*/  FFMA.RM R23, R96, R3.reuse, 12582913 ;  /* 0x4b40000160177423 */ /* 0x080fe20000004003 */
[----:B------:R-:W-:Y:S01]  /*2d40*/  FFMA.SAT R98, -R161, R0, 0.5 ;  /* 0x3f000000a1627423 */ /* 0x000fe20000002100 */
[----:B------:R1:W-:Y:S01]  /*2d50*/  MUFU.EX2 R20, R93 ;  /* 0x0000005d00147308 */ /* 0x0003e20000000800 */
[----:B------:R-:W-:Y:S01]  /*2d60*/  FFMA R99, R155, R90, R92 ;  /* 0x0000005a9b637223 */ /* 0x000fe2000000005c */
[----:B------:R-:W-:Y:S01]  /*2d70*/  FADD R96, R23, -12583039 ;  /* 0xcb40007f17607421 */ /* 0x000fe20000000000 */
[----:B------:R-:W-:Y:S01]  /*2d80*/  FFMA.RM R90, R98, R3, 12582913 ;  /* 0x4b400001625a7423 */ /* 0x000fe20000004003 */
[----:B------:R-:W-:Y:S01]  /*2d90*/  FFMA.SAT R98, -R163, R0, 0.5 ;  /* 0x3f000000a3627423 */ /* 0x000fe20000002100 */
[----:B------:R-:W-:-:S02]  /*2da0*/  HADD2.F32 R92, -RZ, R6.H0_H0 ;  /* 0x20000006ff5c7230 */ /* 0x000fc40000004100 */
[----:B------:R-:W-:Y:S01]  /*2db0*/  FFMA R96, -R159, 1.4426950216293334961, -R96 ;  /* 0x3fb8aa3b9f607823 */ /* 0x000fe20000000960 */
[----:B------:R-:W-:Y:S01]  /*2dc0*/  FMUL R100, R154, R100 ;  /* 0x000000649a647220 */ /* 0x000fe20000400000 */
[----:B------:R-:W-:Y:S01]  /*2dd0*/  FADD R94, R15, -12583039 ;  /* 0xcb40007f0f5e7421 */ /* 0x000fe20000000000 */
[----:B-1----:R-:W-:Y:S01]  /*2de0*/  FFMA.RM R93, R98, R3, 12582913 ;  /* 0x4b400001625d7423 */ /* 0x002fe20000004003 */
[----:B------:R-:W-:Y:S01]  /*2df0*/  FFMA R97, -R159, 1.925963033500011079e-08, R96 ;  /* 0x32a570609f617823 */ /* 0x000fe20000000160 */
[----:B------:R-:W-:Y:S01]  /*2e00*/  FFMA R159, R155, R92, R100 ;  /* 0x0000005c9b9f7223 */ /* 0x000fe20000000064 */
[----:B------:R-:W-:Y:S02]  /*2e10*/  HADD2.F32 R96, -RZ, R6.H1_H1 ;  /* 0x30000006ff607230 */ /* 0x000fe40000004100 */
[----:B------:R-:W-:Y:S01]  /*2e20*/  FADD R100, R93, -12583039 ;  /* 0xcb40007f5d647421 */ /* 0x000fe20000000000 */
[----:B------:R-:W-:Y:S01]  /*2e30*/  FMUL R98, R154, R101 ;  /* 0x000000659a627220 */ /* 0x000fe20000400000 */
[----:B------:R-:W-:Y:S01]  /*2e40*/  FFMA.SAT R160, -R167, R0, 0.5 ;  /* 0x3f000000a7a07423 */ /* 0x000fe20000002100 */
[----:B------:R-:W-:Y:S01]  /*2e50*/  FFMA R94, -R91, 1.4426950216293334961, -R94 ;  /* 0x3fb8aa3b5b5e7823 */ /* 0x000fe2000000095e */
[----:B------:R-:W-:Y:S01]  /*2e60*/  FFMA R100, -R163, 1.4426950216293334961, -R100 ;  /* 0x3fb8aa3ba3647823 */ /* 0x000fe20000000964 */
[----:B------:R-:W-:Y:S01]  /*2e70*/  FFMA R101, R155, R96, R98 ;  /* 0x000000609b657223 */ /* 0x000fe20000000062 */
[----:B------:R-:W-:Y:S01]  /*2e80*/  FFMA.RM R96, R160, R3, 12582913 ;  /* 0x4b400001a0607423 */ /* 0x000fe20000004003 */
[----:B------:R-:W-:Y:S01]  /*2e90*/  FFMA R91, -R91, 1.925963033500011079e-08, R94 ;  /* 0x32a570605b5b7823 */ /* 0x000fe2000000015e */
[----:B------:R-:W-:Y:S01]  /*2ea0*/  FADD R94, R90, -12583039 ;  /* 0xcb40007f5a5e7421 */ /* 0x000fe20000000000 */
[----:B------:R1:W-:Y:S01]  /*2eb0*/  MUFU.EX2 R92, R97 ;  /* 0x00000061005c7308 */ /* 0x0003e20000000800 */
[----:B------:R-:W-:-:S02]  /*2ec0*/  HADD2.F32 R98, -RZ, R7.H0_H0 ;  /* 0x20000007ff627230 */ /* 0x000fc40000004100 */
[----:B------:R-:W-:Y:S01]  /*2ed0*/  FMUL R102, R154, R102 ;  /* 0x000000669a667220 */ /* 0x000fe20000400000 */
[----:B------:R-:W-:Y:S01]  /*2ee0*/  FFMA R94, -R161, 1.4426950216293334961, -R94 ;  /* 0x3fb8aa3ba15e7823 */ /* 0x000fe2000000095e */
[-C--:B------:R-:W-:Y:S01]  /*2ef0*/  FFMA.SAT R162, -R21, R0.reuse, 0.5 ;  /* 0x3f00000015a27423 */ /* 0x080fe20000002100 */
[-C--:B------:R-:W-:Y:S01]  /*2f00*/  FFMA.SAT R160, -R169, R0.reuse, 0.5 ;  /* 0x3f000000a9a07423 */ /* 0x080fe20000002100 */
[----:B------:R-:W-:Y:S01]  /*2f10*/  FFMA.SAT R158, -R165, R0, 0.5 ;  /* 0x3f000000a59e7423 */ /* 0x000fe20000002100 */
[----:B------:R-:W-:Y:S01]  /*2f20*/  FFMA R94, -R161, 1.925963033500011079e-08, R94 ;  /* 0x32a57060a15e7823 */ /* 0x000fe2000000015e */
[----:B------:R-:W-:Y:S01]  /*2f30*/  FFMA R161, R155, R98, R102 ;  /* 0x000000629ba17223 */ /* 0x000fe20000000066 */
[----:B-1----:R-:W-:Y:S01]  /*2f40*/  FFMA R97, -R163, 1.925963033500011079e-08, R100 ;  /* 0x32a57060a3617823 */ /* 0x002fe20000000164 */
[----:B------:R-:W-:Y:S01]  /*2f50*/  FADD R100, R96, -12583039 ;  /* 0xcb40007f60647421 */ /* 0x000fe20000000000 */
[----:B------:R-:W-:Y:S02]  /*2f60*/  HADD2.F32 R98, -RZ, R7.H1_H1 ;  /* 0x30000007ff627230 */ /* 0x000fe40000004100 */
[-C--:B------:R-:W-:Y:S01]  /*2f70*/  FFMA.RM R162, R162, R3.reuse, 12582913 ;  /* 0x4b400001a2a27423 */ /* 0x080fe20000004003 */
[-C--:B------:R-:W-:Y:S01]  /*2f80*/  FFMA.RM R160, R160, R3.reuse, 12582913 ;  /* 0x4b400001a0a07423 */ /* 0x080fe20000004003 */
[----:B------:R-:W-:Y:S01]  /*2f90*/  FFMA R100, -R167, 1.4426950216293334961, -R100 ;  /* 0x3fb8aa3ba7647823 */ /* 0x000fe20000000964 */
[----:B------:R-:W-:Y:S01]  /*2fa0*/  FFMA.RM R95, R158, R3, 12582913 ;  /* 0x4b4000019e5f7423 */ /* 0x000fe20000004003 */
[-C--:B------:R-:W-:Y:S01]  /*2fb0*/  FFMA.SAT R168, -R101, R0.reuse, 0.5 ;  /* 0x3f00000065a87423 */ /* 0x080fe20000002100 */
[----:B------:R-:W-:Y:S01]  /*2fc0*/  FADD R102, R160, -12583039 ;  /* 0xcb40007fa0667421 */ /* 0x000fe20000000000 */
[----:B------:R-:W-:Y:S01]  /*2fd0*/  FFMA R167, -R167, 1.925963033500011079e-08, R100 ;  /* 0x32a57060a7a77823 */ /* 0x000fe20000000164 */
[----:B------:R-:W-:Y:S01]  /*2fe0*/  FMUL R100, R154, R103 ;  /* 0x000000679a647220 */ /* 0x000fe20000400000 */
[----:B------:R-:W-:Y:S01]  /*2ff0*/  FADD R158, R95, -12583039 ;  /* 0xcb40007f5f9e7421 */ /* 0x000fe20000000000 */
[----:B------:R-:W-:Y:S01]  /*3000*/  FFMA R102, -R169, 1.4426950216293334961, -R102 ;  /* 0x3fb8aa3ba9667823 */ /* 0x000fe20000000966 */
[----:B------:R-:W-:Y:S01]  /*3010*/  FFMA.SAT R164, -R99, R0, 0.5 ;  /* 0x3f00000063a47423 */ /* 0x000fe20000002100 */
[----:B------:R-:W-:Y:S01]  /*3020*/  FFMA R103, R155, R98, R100 ;  /* 0x000000629b677223 */ /* 0x000fe20000000064 */
[-C--:B------:R-:W-:Y:S01]  /*3030*/  FFMA.SAT R100, -R89, R0.reuse, 0.5 ;  /* 0x3f00000059647423 */ /* 0x080fe20000002100 */
[----:B------:R-:W-:Y:S01]  /*3040*/  FADD R98, R162, -12583039 ;  /* 0xcb40007fa2627421 */ /* 0x000fe20000000000 */
[----:B------:R-:W-:Y:S01]  /*3050*/  FFMA R158, -R165, 1.4426950216293334961, -R158 ;  /* 0x3fb8aa3ba59e7823 */ /* 0x000fe2000000099e */
[----:B------:R-:W-:Y:S01]  /*3060*/  FFMA R102, -R169, 1.925963033500011079e-08, R102 ;  /* 0x32a57060a9667823 */ /* 0x000fe20000000166 */
[-C--:B------:R-:W-:Y:S01]  /*3070*/  FFMA.RM R163, R100, R3.reuse, 12582913 ;  /* 0x4b40000164a37423 */ /* 0x080fe20000004003 */
[----:B------:R-:W-:Y:S01]  /*3080*/  FFMA R100, -R21, 1.4426950216293334961, -R98 ;  /* 0x3fb8aa3b15647823 */ /* 0x000fe20000000962 */
[----:B------:R-:W-:Y:S01]  /*3090*/  LOP3.LUT R98, R18, 0xff, RZ, 0xc0, !PT ;  /* 0x000000ff12627812 */ /* 0x000fe200078ec0ff */
[-C--:B------:R-:W-:Y:S01]  /*30a0*/  FFMA.RM R169, R168, R3.reuse, 12582913 ;  /* 0x4b400001a8a97423 */ /* 0x080fe20000004003 */
[----:B------:R-:W1:Y:S01]  /*30b0*/  MUFU.EX2 R91, R91 ;  /* 0x0000005b005b7308 */ /* 0x000e620000000800 */
[----:B------:R-:W-:Y:S01]  /*30c0*/  FFMA R158, -R165, 1.925963033500011079e-08, R158 ;  /* 0x32a57060a59e7823 */ /* 0x000fe2000000019e */
[----:B------:R-:W-:Y:S01]  /*30d0*/  IADD3 R98, R98, 0x1f, RZ ;  /* 0x0000001f62627810 */ /* 0x000fe20007ffe0ff */
[-C--:B------:R-:W-:Y:S01]  /*30e0*/  FFMA.RM R165, R164, R3.reuse, 12582913 ;  /* 0x4b400001a4a57423 */ /* 0x080fe20000004003 */
[-C--:B------:R-:W-:Y:S01]  /*30f0*/  FFMA.SAT R170, -R161, R0.reuse, 0.5 ;  /* 0x3f000000a1aa7423 */ /* 0x080fe20000002100 */
[-C--:B------:R-:W-:Y:S01]  /*3100*/  FFMA.SAT R172, -R103, R0.reuse, 0.5 ;  /* 0x3f00000067ac7423 */ /* 0x080fe20000002100 */
[----:B------:R-:W-:Y:S01]  /*3110*/  ISETP.GT.U32.AND P5, PT, R98, 0x3e, PT ;  /* 0x0000003e6200780c */ /* 0x000fe20003fa4070 */
[----:B------:R-:W-:Y:S01]  /*3120*/  FFMA.SAT R98, -R159, R0, 0.5 ;  /* 0x3f0000009f627423 */ /* 0x000fe20000002100 */
[----:B------:R-:W-:Y:S01]  /*3130*/  FADD R0, R169, -12583039 ;  /* 0xcb40007fa9007421 */ /* 0x000fe20000000000 */
[----:B------:R-:W2:Y:S01]  /*3140*/  MUFU.EX2 R97, R97 ;  /* 0x0000006100617308 */ /* 0x000ea20000000800 */
[----:B------:R-:W-:Y:S01]  /*3150*/  FADD R166, R165, -12583039 ;  /* 0xcb40007fa5a67421 */ /* 0x000fe20000000000 */
[-C--:B------:R-:W-:Y:S01]  /*3160*/  FFMA.RM R98, R98, R3.reuse, 12582913 ;  /* 0x4b40000162627423 */ /* 0x080fe20000004003 */
[----:B------:R-:W-:Y:S01]  /*3170*/  FFMA R0, -R101, 1.4426950216293334961, -R0 ;  /* 0x3fb8aa3b65007823 */ /* 0x000fe20000000900 */
[-C--:B------:R-:W-:Y:S01]  /*3180*/  FFMA.RM R170, R170, R3.reuse, 12582913 ;  /* 0x4b400001aaaa7423 */ /* 0x080fe20000004003 */
[----:B------:R-:W-:Y:S01]  /*3190*/  FFMA R166, -R99, 1.4426950216293334961, -R166 ;  /* 0x3fb8aa3b63a67823 */ /* 0x000fe200000009a6 */
[----:B------:R-:W-:Y:S01]  /*31a0*/  FFMA.RM R171, R172, R3, 12582913 ;  /* 0x4b400001acab7423 */ /* 0x000fe20000004003 */
[----:B------:R-:W-:Y:S01]  /*31b0*/  FFMA R101, -R101, 1.925963033500011079e-08, R0 ;  /* 0x32a5706065657823 */ /* 0x000fe20000000100 */
[----:B------:R-:W3:Y:S01]  /*31c0*/  MUFU.EX2 R88, R88 ;  /* 0x0000005800587308 */ /* 0x000ee20000000800 */
[----:B------:R-:W-:Y:S01]  /*31d0*/  SHF.L.U32 R0, R15, 0x17, RZ ;  /* 0x000000170f007819 */ /* 0x000fe200000006ff */
[----:B------:R-:W-:Y:S01]  /*31e0*/  FFMA R166, -R99, 1.925963033500011079e-08, R166 ;  /* 0x32a5706063a67823 */ /* 0x000fe200000001a6 */
[----:B------:R-:W-:Y:S01]  /*31f0*/  SHF.L.U32 R3, R12, 0x17, RZ ;  /* 0x000000170c037819 */ /* 0x000fe200000006ff */
[----:B------:R-:W-:Y:S01]  /*3200*/  FADD R164, R163, -12583039 ;  /* 0xcb40007fa3a47421 */ /* 0x000fe20000000000 */
[----:B------:R-:W-:Y:S01]  /*3210*/  FADD R168, R98, -12583039 ;  /* 0xcb40007f62a87421 */ /* 0x000fe20000000000 */
[----:B-1----:R-:W-:Y:S01]  /*3220*/  FFMA R91, R0, R91, 1 ;  /* 0x3f800000005b7423 */ /* 0x002fe2000000005b */
[----:B------:R-:W-:Y:S01]  /*3230*/  FADD R172, R170, -12583039 ;  /* 0xcb40007faaac7421 */ /* 0x000fe20000000000 */
[----:B------:R-:W1:Y:S01]  /*3240*/  MUFU.EX2 R94, R94 ;  /* 0x0000005e005e7308 */ /* 0x000e620000000800 */
[----:B------:R-:W-:Y:S01]  /*3250*/  FADD R174, R171, -12583039 ;  /* 0xcb40007fabae7421 */ /* 0x000fe20000000000 */
[----:B------:R-:W-:Y:S01]  /*3260*/  SHF.L.U32 R0, R93, 0x17, RZ ;  /* 0x000000175d007819 */ /* 0x000fe200000006ff */
[----:B------:R-:W-:Y:S01]  /*3270*/  FFMA R164, -R89, 1.4426950216293334961, -R164 ;  /* 0x3fb8aa3b59a47823 */ /* 0x000fe200000009a4 */
[----:B------:R-:W-:Y:S01]  /*3280*/  FFMA R168, -R159, 1.4426950216293334961, -R168 ;  /* 0x3fb8aa3b9fa87823 */ /* 0x000fe200000009a8 */
[----:B------:R-:W-:Y:S01]  /*3290*/  FFMA R172, -R161, 1.4426950216293334961, -R172 ;  /* 0x3fb8aa3ba1ac7823 */ /* 0x000fe200000009ac */
[----:B------:R-:W-:Y:S01]  /*32a0*/  FFMA R174, -R103, 1.4426950216293334961, -R174 ;  /* 0x3fb8aa3b67ae7823 */ /* 0x000fe200000009ae */
[----:B--2---:R-:W-:Y:S01]  /*32b0*/  FFMA R97, R0, R97, 1 ;  /* 0x3f80000000617423 */ /* 0x004fe20000000061 */
[----:B------:R2:W-:Y:S01]  /*32c0*/  MUFU.EX2 R99, R166 ;  /* 0x000000a600637308 */ /* 0x0005e20000000800 */
[----:B------:R-:W-:Y:S01]  /*32d0*/  FFMA R100, -R21, 1.925963033500011079e-08, R100 ;  /* 0x32a5706015647823 */ /* 0x000fe20000000164 */
[----:B------:R-:W-:Y:S01]  /*32e0*/  FFMA R164, -R89, 1.925963033500011079e-08, R164 ;  /* 0x32a5706059a47823 */ /* 0x000fe200000001a4 */
[----:B------:R-:W-:Y:S01]  /*32f0*/  FFMA R168, -R159, 1.925963033500011079e-08, R168 ;  /* 0x32a570609fa87823 */ /* 0x000fe200000001a8 */
[----:B------:R-:W-:-:S02]  /*3300*/  IMAD.SHL.U32 R13, R13, 0x800000, RZ ;  /* 0x008000000d0d7824 */ /* 0x000fc400078e00ff */
[----:B------:R-:W-:Y:S01]  /*3310*/  FFMA R172, -R161, 1.925963033500011079e-08, R172 ;  /* 0x32a57060a1ac7823 */ /* 0x000fe200000001ac */
[----:B------:R-:W-:Y:S01]  /*3320*/  FFMA R174, -R103, 1.925963033500011079e-08, R174 ;  /* 0x32a5706067ae7823 */ /* 0x000fe200000001ae */
[----:B------:R-:W-:Y:S01]  /*3330*/  SHF.L.U32 R23, R23, 0x17, RZ ;  /* 0x0000001717177819 */ /* 0x000fe200000006ff */
[----:B---3--:R-:W-:Y:S01]  /*3340*/  FFMA R88, R13, R88, 1 ;  /* 0x3f8000000d587423 */ /* 0x008fe20000000058 */
[----:B--2---:R-:W-:Y:S01]  /*3350*/  FFMA R166, R3, R20, 1 ;  /* 0x3f80000003a67423 */ /* 0x004fe20000000014 */
[----:B------:R-:W-:Y:S01]  /*3360*/  SHF.L.U32 R3, R90, 0x17, RZ ;  /* 0x000000175a037819 */ /* 0x000fe200000006ff */
[----:B------:R-:W2:Y:S01]  /*3370*/  MUFU.EX2 R158, R158 ;  /* 0x0000009e009e7308 */ /* 0x000ea20000000800 */
[----:B------:R-:W-:Y:S01]  /*3380*/  SHF.L.U32 R15, R95, 0x17, RZ ;  /* 0x000000175f0f7819 */ /* 0x000fe200000006ff */
[----:B------:R-:W-:Y:S01]  /*3390*/  FFMA R92, R23, R92, 1 ;  /* 0x3f800000175c7423 */ /* 0x000fe2000000005c */
[----:B------:R-:W-:Y:S01]  /*33a0*/  IADD3 R0, R166, 0x1800000, RZ ;  /* 0x01800000a6007810 */ /* 0x000fe20007ffe0ff */
[----:B-1----:R-:W-:Y:S01]  /*33b0*/  FFMA R94, R3, R94, 1 ;  /* 0x3f800000035e7423 */ /* 0x002fe2000000005e */
[----:B------:R-:W-:Y:S01]  /*33c0*/  SHF.L.U32 R20, R96, 0x17, RZ ;  /* 0x0000001760147819 */ /* 0x000fe200000006ff */
[----:B------:R-:W-:Y:S01]  /*33d0*/  BSSY B1, `(.L_x_50) ;  /* 0x0000027000017945 */ /* 0x000fe20003800000 */
[----:B------:R-:W-:Y:S01]  /*33e0*/  LOP3.LUT R0, R0, 0x7f800000, RZ, 0xc0, !PT ;  /* 0x7f80000000007812 */ /* 0x000fe200078ec0ff */
[----:B------:R-:W1:Y:S01]  /*33f0*/  MUFU.EX2 R167, R167 ;  /* 0x000000a700a77308 */ /* 0x000e620000000800 */
[----:B------:R-:W-:-:S02]  /*3400*/  SHF.L.U32 R93, R98, 0x17, RZ ;  /* 0x00000017625d7819 */ /* 0x000fc400000006ff */
[----:B------:R-:W-:Y:S02]  /*3410*/  ISETP.GT.U32.AND P2, PT, R0, 0x1ffffff, PT ;  /* 0x01ffffff0000780c */ /* 0x000fe40003f44070 */
[----:B------:R-:W-:Y:S02]  /*3420*/  SHF.L.U32 R21, R160, 0x17, RZ ;  /* 0x00000017a0157819 */ /* 0x000fe400000006ff */
[----:B------:R-:W-:Y:S01]  /*3430*/  SHF.L.U32 R23, R162, 0x17, RZ ;  /* 0x00000017a2177819 */ /* 0x000fe200000006ff */
[----:B------:R-:W3:Y:S01]  /*3440*/  MUFU.EX2 R102, R102 ;  /* 0x0000006600667308 */ /* 0x000ee20000000800 */
[----:B------:R-:W-:Y:S01]  /*3450*/  SHF.L.U32 R89, R163, 0x17, RZ ;  /* 0x00000017a3597819 */ /* 0x000fe200000006ff */
[----:B--2---:R-:W-:Y:S01]  /*3460*/  FFMA R15, R15, R158, 1 ;  /* 0x3f8000000f0f7423 */ /* 0x004fe2000000009e */
[----:B------:R-:W-:Y:S02]  /*3470*/  SHF.L.U32 R90, R165, 0x17, RZ ;  /* 0x00000017a55a7819 */ /* 0x000fe400000006ff */
[----:B------:R-:W-:-:S02]  /*3480*/  SHF.L.U32 R95, R169, 0x17, RZ ;  /* 0x00000017a95f7819 */ /* 0x000fc400000006ff */
[----:B------:R-:W-:Y:S01]  /*3490*/  SHF.L.U32 R96, R170, 0x17, RZ ;  /* 0x00000017aa607819 */ /* 0x000fe200000006ff */
[----:B------:R-:W2:Y:S01]  /*34a0*/  MUFU.EX2 R100, R100 ;  /* 0x0000006400647308 */ /* 0x000ea20000000800 */
[----:B------:R-:W-:Y:S01]  /*34b0*/  SHF.L.U32 R98, R171, 0x17, RZ ;  /* 0x00000017ab627819 */ /* 0x000fe200000006ff */
[----:B-1----:R-:W-:Y:S01]  /*34c0*/  FFMA R20, R20, R167, 1 ;  /* 0x3f80000014147423 */ /* 0x002fe200000000a7 */
[----:B------:R-:W-:-:S05]  /*34d0*/  FFMA R90, R90, R99, 1 ;  /* 0x3f8000005a5a7423 */ /* 0x000fca0000000063 */
[----:B------:R-:W1:Y:S01]  /*34e0*/  MUFU.EX2 R164, R164 ;  /* 0x000000a400a47308 */ /* 0x000e620000000800 */
[----:B---3--:R-:W-:-:S07]  /*34f0*/  FFMA R21, R21, R102, 1 ;  /* 0x3f80000015157423 */ /* 0x008fce0000000066 */
[----:B------:R-:W3:Y:S01]  /*3500*/  MUFU.EX2 R168, R168 ;  /* 0x000000a800a87308 */ /* 0x000ee20000000800 */
[----:B--2---:R-:W-:-:S07]  /*3510*/  FFMA R23, R23, R100, 1 ;  /* 0x3f80000017177423 */ /* 0x004fce0000000064 */
[----:B------:R-:W2:Y:S01]  /*3520*/  MUFU.EX2 R12, R101 ;  /* 0x00000065000c7308 */ /* 0x000ea20000000800 */
[----:B-1----:R-:W-:-:S07]  /*3530*/  FFMA R89, R89, R164, 1 ;  /* 0x3f80000059597423 */ /* 0x002fce00000000a4 */
[----:B------:R-:W1:Y:S01]  /*3540*/  MUFU.EX2 R13, R172 ;  /* 0x000000ac000d7308 */ /* 0x000e620000000800 */
[----:B---3--:R-:W-:-:S07]  /*3550*/  FFMA R93, R93, R168, 1 ;  /* 0x3f8000005d5d7423 */ /* 0x008fce00000000a8 */
[----:B------:R-:W3:Y:S01]  /*3560*/  MUFU.EX2 R3, R174 ;  /* 0x000000ae00037308 */ /* 0x000ee20000000800 */
[----:B--2---:R-:W-:Y:S01]  /*3570*/  FFMA R95, R95, R12, 1 ;  /* 0x3f8000005f5f7423 */ /* 0x004fe2000000000c */
[----:B-1----:R-:W-:Y:S01]  /*3580*/  FFMA R96, R96, R13, 1 ;  /* 0x3f80000060607423 */ /* 0x002fe2000000000d */
[----:B---3--:R-:W-:Y:S01]  /*3590*/  FFMA R98, R98, R3, 1 ;  /* 0x3f80000062627423 */ /* 0x008fe20000000003 */
[----:B------:R-:W-:Y:S06]  /*35a0*/  @P2 BRA `(.L_x_51) ;  /* 0x0000000000142947 */ /* 0x000fec0003800000 */
[----:B------:R-:W-:Y:S02]  /*35b0*/  MOV R0, R166 ;  /* 0x000000a600007202 */ /* 0x000fe40000000f00 */
[----:B------:R-:W-:-:S07]  /*35c0*/  MOV R12, 0x35e0 ;  /* 0x000035e0000c7802 */ /* 0x000fce0000000f00 */
[----:B------:R-:W-:Y:S05]  /*35d0*/  CALL.REL.NOINC `($__internal_0_$__cuda_sm20_rcp_rn_f32_slowpath) ;  /* 0x0000012400a07944 */ /* 0x000fea0003c00000 */
[----:B------:R-:W-:Y:S01]  /*35e0*/  MOV R99, R0 ;  /* 0x0000000000637202 */ /* 0x000fe20000000f00 */
[----:B------:R-:W-:Y:S06]  /*35f0*/  BRA `(.L_x_52) ;  /* 0x0000000000107947 */ /* 0x000fec0003800000 */
.L_x_51:
[----:B------:R-:W1:Y:S02]  /*3600*/  MUFU.RCP R99, R166 ;  /* 0x000000a600637308 */ /* 0x000e640000001000 */
[----:B-1----:R-:W-:-:S04]  /*3610*/  FFMA R0, R166, R99, -1 ;  /* 0xbf800000a6007423 */ /* 0x002fc80000000063 */
[----:B------:R-:W-:-:S04]  /*3620*/  FADD.FTZ R0, -R0, -RZ ;  /* 0x800000ff00007221 */ /* 0x000fc80000010100 */
[----:B------:R-:W-:-:S07]  /*3630*/  FFMA R99, R99, R0, R99 ;  /* 0x0000000063637223 */ /* 0x000fce0000000063 */
.L_x_52:
[----:B------:R-:W-:Y:S05]  /*3640*/  BSYNC B1 ;  /* 0x0000000000017941 */ /* 0x000fea0003800000 */
.L_x_50:
[----:B------:R-:W-:Y:S01]  /*3650*/  VIADD R0, R88, 0x1800000 ;  /* 0x0180000058007836 */ /* 0x000fe20000000000 */
[----:B------:R-:W-:Y:S04]  /*3660*/  BSSY B1, `(.L_x_53) ;  /* 0x000000d000017945 */ /* 0x000fe80003800000 */
[----:B------:R-:W-:-:S04]  /*3670*/  LOP3.LUT R0, R0, 0x7f800000, RZ, 0xc0, !PT ;  /* 0x7f80000000007812 */ /* 0x000fc800078ec0ff */
[----:B------:R-:W-:-:S13]  /*3680*/  ISETP.GT.U32.AND P2, PT, R0, 0x1ffffff, PT ;  /* 0x01ffffff0000780c */ /* 0x000fda0003f44070 */
[----:B------:R-:W-:Y:S05]  /*3690*/  @P2 BRA `(.L_x_54) ;  /* 0x0000000000142947 */ /* 0x000fea0003800000 */
[----:B------:R-:W-:Y:S02]  /*36a0*/  MOV R0, R88 ;  /* 0x0000005800007202 */ /* 0x000fe40000000f00 */
[----:B------:R-:W-:-:S07]  /*36b0*/  MOV R12, 0x36d0 ;  /* 0x000036d0000c7802 */ /* 0x000fce0000000f00 */
[----:B------:R-:W-:Y:S05]  /*36c0*/  CALL.REL.NOINC `($__internal_0_$__cuda_sm20_rcp_rn_f32_slowpath) ;  /* 0x0000012400647944 */ /* 0x000fea0003c00000 */
[----:B------:R-:W-:Y:S01]  /*36d0*/  MOV R100, R0 ;  /* 0x0000000000647202 */ /* 0x000fe20000000f00 */
[----:B------:R-:W-:Y:S06]  /*36e0*/  BRA `(.L_x_55) ;  /* 0x0000000000107947 */ /* 0x000fec0003800000 */
.L_x_54:
[----:B------:R-:W1:Y:S02]  /*36f0*/  MUFU.RCP R3, R88 ;  /* 0x0000005800037308 */ /* 0x000e640000001000 */
[----:B-1----:R-:W-:-:S04]  /*3700*/  FFMA R0, R88, R3, -1 ;  /* 0xbf80000058007423 */ /* 0x002fc80000000003 */
[----:B------:R-:W-:-:S04]  /*3710*/  FADD.FTZ R0, -R0, -RZ ;  /* 0x800000ff00007221 */ /* 0x000fc80000010100 */
[----:B------:R-:W-:-:S07]  /*3720*/  FFMA R100, R3, R0, R3 ;  /* 0x0000000003647223 */ /* 0x000fce0000000003 */
.L_x_55:
[----:B------:R-:W-:Y:S05]  /*3730*/  BSYNC B1 ;  /* 0x0000000000017941 */ /* 0x000fea0003800000 */
.L_x_53:
[----:B------:R-:W-:Y:S01]  /*3740*/  IADD3 R0, R91, 0x1800000, RZ ;  /* 0x018000005b007810 */ /* 0x000fe20007ffe0ff */
[----:B------:R-:W-:Y:S03]  /*3750*/  BSSY B1, `(.L_x_56) ;  /* 0x000000d000017945 */ /* 0x000fe60003800000 */
        /* <DEDUP_REMOVED lines=8> */
.L_x_57:
[----:B------:R-:W1:Y:S02]  /*37e0*/  MUFU.RCP R88, R91 ;  /* 0x0000005b00587308 */ /* 0x000e640000001000 */
[----:B-1----:R-:W-:-:S04]  /*37f0*/  FFMA R0, R91, R88, -1 ;  /* 0xbf8000005b007423 */ /* 0x002fc80000000058 */
[----:B------:R-:W-:-:S04]  /*3800*/  FADD.FTZ R3, -R0, -RZ ;  /* 0x800000ff00037221 */ /* 0x000fc80000010100 */
[----:B------:R-:W-:-:S07]  /*3810*/  FFMA R88, R88, R3, R88 ;  /* 0x0000000358587223 */ /* 0x000fce0000000058 */
.L_x_58:
[----:B------:R-:W-:Y:S05]  /*3820*/  BSYNC B1 ;  /* 0x0000000000017941 */ /* 0x000fea0003800000 */
.L_x_56:
        /* <DEDUP_REMOVED lines=10> */
.L_x_60:
[----:B------:R-:W1:Y:S02]  /*38d0*/  MUFU.RCP R91, R92 ;  /* 0x0000005c005b7308 */ /* 0x000e640000001000 */
[----:B-1----:R-:W-:-:S04]  /*38e0*/  FFMA R0, R92, R91, -1 ;  /* 0xbf8000005c007423 */ /* 0x002fc8000000005b */
[----:B------:R-:W-:-:S04]  /*38f0*/  FADD.FTZ R0, -R0, -RZ ;  /* 0x800000ff00007221 */ /* 0x000fc80000010100 */
[----:B------:R-:W-:-:S07]  /*3900*/  FFMA R91, R91, R0, R91 ;  /* 0x000000005b5b7223 */ /* 0x000fce000000005b */
.L_x_61:
[----:B------:R-:W-:Y:S05]  /*3910*/  BSYNC B1 ;  /* 0x0000000000017941 */ /* 0x000fea0003800000 */
.L_x_59:
        /* <DEDUP_REMOVED lines=10> */
.L_x_63:
[----:B------:R-:W1:Y:S02]  /*39c0*/  MUFU.RCP R3, R94 ;  /* 0x0000005e00037308 */ /* 0x000e640000001000 */
[----:B-1----:R-:W-:-:S04]  /*39d0*/  FFMA R0, R94, R3, -1 ;  /* 0xbf8000005e007423 */ /* 0x002fc80000000003 */
[----:B------:R-:W-:-:S04]  /*39e0*/  FADD.FTZ R0, -R0, -RZ ;  /* 0x800000ff00007221 */ /* 0x000fc80000010100 */
[----:B------:R-:W-:-:S07]  /*39f0*/  FFMA R92, R3, R0, R3 ;  /* 0x00000000035c7223 */ /* 0x000fce0000000003 */
.L_x_64:
[----:B------:R-:W-:Y:S05]  /*3a00*/  BSYNC B1 ;  /* 0x0000000000017941 */ /* 0x000fea0003800000 */
.L_x_62:
        /* <DEDUP_REMOVED lines=10> */
.L_x_66:
[----:B------:R-:W1:Y:S02]  /*3ab0*/  MUFU.RCP R0, R97 ;  /* 0x0000006100007308 */ /* 0x000e640000001000 */
[----:B-1----:R-:W-:-:S04]  /*3ac0*/  FFMA R3, R97, R0, -1 ;  /* 0xbf80000061037423 */ /* 0x002fc80000000000 */
[----:B------:R-:W-:-:S04]  /*3ad0*/  FADD.FTZ R3, -R3, -RZ ;  /* 0x800000ff03037221 */ /* 0x000fc80000010100 */
[----:B------:R-:W-:-:S07]  /*3ae0*/  FFMA R101, R0, R3, R0 ;  /* 0x0000000300657223 */ /* 0x000fce0000000000 */
.L_x_67:
[----:B------:R-:W-:Y:S05]  /*3af0*/  BSYNC B1 ;  /* 0x0000000000017941 */ /* 0x000fea0003800000 */
.L_x_65:
        /* <DEDUP_REMOVED lines=10> */
.L_x_69:
[----:B------:R-:W1:Y:S02]  /*3ba0*/  MUFU.RCP R94, R15 ;  /* 0x0000000f005e7308 */ /* 0x000e640000001000 */
[----:B-1----:R-:W-:-:S04]  /*3bb0*/  FFMA R0, R15, R94, -1 ;  /* 0xbf8000000f007423 */ /* 0x002fc8000000005e */
[----:B------:R-:W-:-:S04]  /*3bc0*/  FADD.FTZ R3, -R0, -RZ ;  /* 0x800000ff00037221 */ /* 0x000fc80000010100 */
[----:B------:R-:W-:-:S07]  /*3bd0*/  FFMA R94, R94, R3, R94 ;  /* 0x000000035e5e7223 */ /* 0x000fce000000005e */
.L_x_70:
[----:B------:R-:W-:Y:S05]  /*3be0*/  BSYNC B1 ;  /* 0x0000000000017941 */ /* 0x000fea0003800000 */
.L_x_68:
        /* <DEDUP_REMOVED lines=10> */
.L_x_72:
[----:B------:R-:W1:Y:S02]  /*3c90*/  MUFU.RCP R15, R20 ;  /* 0x00000014000f7308 */ /* 0x000e640000001000 */
[----:B-1----:R-:W-:-:S04]  /*3ca0*/  FFMA R0, R20, R15, -1 ;  /* 0xbf80000014007423 */ /* 0x002fc8000000000f */
[----:B------:R-:W-:-:S04]  /*3cb0*/  FADD.FTZ R0, -R0, -RZ ;  /* 0x800000ff00007221 */ /* 0x000fc80000010100 */
[----:B------:R-:W-:-:S07]  /*3cc0*/  FFMA R15, R15, R0, R15 ;  /* 0x000000000f0f7223 */ /* 0x000fce000000000f */
.L_x_73:
[----:B------:R-:W-:Y:S05]  /*3cd0*/  BSYNC B1 ;  /* 0x0000000000017941 */ /* 0x000fea0003800000 */
.L_x_71:
        /* <DEDUP_REMOVED lines=10> */
.L_x_75:
[----:B------:R-:W1:Y:S02]  /*3d80*/  MUFU.RCP R20, R21 ;  /* 0x0000001500147308 */ /* 0x000e640000001000 */
[----:B-1----:R-:W-:-:S04]  /*3d90*/  FFMA R0, R21, R20, -1 ;  /* 0xbf80000015007423 */ /* 0x002fc80000000014 */
[----:B------:R-:W-:-:S04]  /*3da0*/  FADD.FTZ R3, -R0, -RZ ;  /* 0x800000ff00037221 */ /* 0x000fc80000010100 */
[----:B------:R-:W-:-:S07]  /*3db0*/  FFMA R20, R20, R3, R20 ;  /* 0x0000000314147223 */ /* 0x000fce0000000014 */
.L_x_76:
[----:B------:R-:W-:Y:S05]  /*3dc0*/  BSYNC B1 ;  /* 0x0000000000017941 */ /* 0x000fea0003800000 */
.L_x_74:
        /* <DEDUP_REMOVED lines=10> */
.L_x_78:
[----:B------:R-:W1:Y:S02]  /*3e70*/  MUFU.RCP R0, R23 ;  /* 0x0000001700007308 */ /* 0x000e640000001000 */
[----:B-1----:R-:W-:-:S04]  /*3e80*/  FFMA R3, R23, R0, -1 ;  /* 0xbf80000017037423 */ /* 0x002fc80000000000 */
[----:B------:R-:W-:-:S04]  /*3e90*/  FADD.FTZ R3, -R3, -RZ ;  /* 0x800000ff03037221 */ /* 0x000fc80000010100 */
[----:B------:R-:W-:-:S07]  /*3ea0*/  FFMA R21, R0, R3, R0 ;  /* 0x0000000300157223 */ /* 0x000fce0000000000 */
.L_x_79:
[----:B------:R-:W-:Y:S05]  /*3eb0*/  BSYNC B1 ;  /* 0x0000000000017941 */ /* 0x000fea0003800000 */
.L_x_77:
        /* <DEDUP_REMOVED lines=10> */
.L_x_81:
[----:B------:R-:W1:Y:S02]  /*3f60*/  MUFU.RCP R0, R89 ;  /* 0x0000005900007308 */ /* 0x000e640000001000 */
[----:B-1----:R-:W-:-:S04]  /*3f70*/  FFMA R3, R89, R0, -1 ;  /* 0xbf80000059037423 */ /* 0x002fc80000000000 */
[----:B------:R-:W-:-:S04]  /*3f80*/  FADD.FTZ R3, -R3, -RZ ;  /* 0x800000ff03037221 */ /* 0x000fc80000010100 */
[----:B------:R-:W-:-:S07]  /*3f90*/  FFMA R23, R0, R3, R0 ;  /* 0x0000000300177223 */ /* 0x000fce0000000000 */
.L_x_82:
[----:B------:R-:W-:Y:S05]  /*3fa0*/  BSYNC B1 ;  /* 0x0000000000017941 */ /* 0x000fea0003800000 */
.L_x_80:
        /* <DEDUP_REMOVED lines=10> */
.L_x_84:
[----:B------:R-:W1:Y:S02]  /*4050*/  MUFU.RCP R3, R90 ;  /* 0x0000005a00037308 */ /* 0x000e640000001000 */
[----:B-1----:R-:W-:-:S04]  /*4060*/  FFMA R0, R90, R3, -1 ;  /* 0xbf8000005a007423 */ /* 0x002fc80000000003 */
[----:B------:R-:W-:-:S04]  /*4070*/  FADD.FTZ R0, -R0, -RZ ;  /* 0x800000ff00007221 */ /* 0x000fc80000010100 */
[----:B------:R-:W-:-:S07]  /*4080*/  FFMA R164, R3, R0, R3 ;  /* 0x0000000003a47223 */ /* 0x000fce0000000003 */
.L_x_85:
[----:B------:R-:W-:Y:S05]  /*4090*/  BSYNC B1 ;  /* 0x0000000000017941 */ /* 0x000fea0003800000 */
.L_x_83:
        /* <DEDUP_REMOVED lines=10> */
.L_x_87:
[----:B------:R-:W1:Y:S02]  /*4140*/  MUFU.RCP R0, R93 ;  /* 0x0000005d00007308 */ /* 0x000e640000001000 */
[----:B-1----:R-:W-:-:S04]  /*4150*/  FFMA R3, R93, R0, -1 ;  /* 0xbf8000005d037423 */ /* 0x002fc80000000000 */
[----:B------:R-:W-:-:S04]  /*4160*/  FADD.FTZ R3, -R3, -RZ ;  /* 0x800000ff03037221 */ /* 0x000fc80000010100 */
[----:B------:R-:W-:-:S07]  /*4170*/  FFMA R89, R0, R3, R0 ;  /* 0x0000000300597223 */ /* 0x000fce0000000000 */
.L_x_88:
[----:B------:R-:W-:Y:S05]  /*4180*/  BSYNC B1 ;  /* 0x0000000000017941 */ /* 0x000fea0003800000 */
.L_x_86:
        /* <DEDUP_REMOVED lines=10> */
.L_x_90:
[----:B------:R-:W1:Y:S02]  /*4230*/  MUFU.RCP R90, R95 ;  /* 0x0000005f005a7308 */ /* 0x000e640000001000 */
[----:B-1----:R-:W-:-:S04]  /*4240*/  FFMA R0, R95, R90, -1 ;  /* 0xbf8000005f007423 */ /* 0x002fc8000000005a */
[----:B------:R-:W-:-:S04]  /*4250*/  FADD.FTZ R3, -R0, -RZ ;  /* 0x800000ff00037221 */ /* 0x000fc80000010100 */
[----:B------:R-:W-:-:S07]  /*4260*/  FFMA R90, R90, R3, R90 ;  /* 0x000000035a5a7223 */ /* 0x000fce000000005a */
.L_x_91:
[----:B------:R-:W-:Y:S05]  /*4270*/  BSYNC B1 ;  /* 0x0000000000017941 */ /* 0x000fea0003800000 */
.L_x_89:
        /* <DEDUP_REMOVED lines=10> */
.L_x_93:
[----:B------:R-:W1:Y:S02]  /*4320*/  MUFU.RCP R93, R96 ;  /* 0x00000060005d7308 */ /* 0x000e640000001000 */
[----:B-1----:R-:W-:-:S04]  /*4330*/  FFMA R0, R96, R93, -1 ;  /* 0xbf80000060007423 */ /* 0x002fc8000000005d */
[----:B------:R-:W-:-:S04]  /*4340*/  FADD.FTZ R0, -R0, -RZ ;  /* 0x800000ff00007221 */ /* 0x000fc80000010100 */
[----:B------:R-:W-:-:S07]  /*4350*/  FFMA R93, R93, R0, R93 ;  /* 0x000000005d5d7223 */ /* 0x000fce000000005d */
.L_x_94:
[----:B------:R-:W-:Y:S05]  /*4360*/  BSYNC B1 ;  /* 0x0000000000017941 */ /* 0x000fea0003800000 */
.L_x_92:
        /* <DEDUP_REMOVED lines=8> */
[----:B------:R-:W-:Y:S05]  /*43f0*/  BRA `(.L_x_97) ;  /* 0x0000000000107947 */ /* 0x000fea0003800000 */
.L_x_96:
[----:B------:R-:W1:Y:S02]  /*4400*/  MUFU.RCP R3, R98 ;  /* 0x0000006200037308 */ /* 0x000e640000001000 */
[----:B-1----:R-:W-:-:S04]  /*4410*/  FFMA R0, R98, R3, -1 ;  /* 0xbf80000062007423 */ /* 0x002fc80000000003 */
[----:B------:R-:W-:-:S04]  /*4420*/  FADD.FTZ R0, -R0, -RZ ;  /* 0x800000ff00007221 */ /* 0x000fc80000010100 */
[----:B------:R-:W-:-:S07]  /*4430*/  FFMA R0, R3, R0, R3 ;  /* 0x0000000003007223 */ /* 0x000fce0000000003 */
.L_x_97:
[----:B------:R-:W-:Y:S05]  /*4440*/  BSYNC B1 ;  /* 0x0000000000017941 */ /* 0x000fea0003800000 */
.L_x_95:
[C---:B------:R-:W-:Y:S01]  /*4450*/  SHF.L.U32 R3, R18.reuse, 0x4, RZ ;  /* 0x0000000412037819 */ /* 0x040fe200000006ff */
[----:B------:R-:W-:Y:S05]  /*4460*/  WARPSYNC.ALL ;  /* 0x0000000000007948 */ /* 0x000fea0003800000 */
[----:B------:R-:W-:Y:S01]  /*4470*/  SHF.L.U32 R12, R18, 0x5, RZ ;  /* 0x00000005120c7819 */ /* 0x000fe200000006ff */
[----:B------:R-:W-:Y:S01]  /*4480*/  BSSY B0, `(.L_x_98) ;  /* 0x0000024000007945 */ /* 0x000fe20003800000 */
[----:B------:R-:W-:Y:S02]  /*4490*/  SHF.R.U32.HI R96, RZ, 0x1, R18 ;  /* 0x00000001ff607819 */ /* 0x000fe40000011612 */
[----:B------:R-:W-:-:S02]  /*44a0*/  LOP3.LUT R3, R3, 0xe00, RZ, 0xc0, !PT ;  /* 0x00000e0003037812 */ /* 0x000fc400078ec0ff */
[----:B------:R-:W-:Y:S02]  /*44b0*/  LOP3.LUT R13, R12, 0xc0, RZ, 0xc0, !PT ;  /* 0x000000c00c0d7812 */ /* 0x000fe400078ec0ff */
[----:B------:R-:W-:Y:S02]  /*44c0*/  SHF.L.U32 R98, R18, 0x2, RZ ;  /* 0x0000000212627819 */ /* 0x000fe400000006ff */
[----:B------:R-:W-:Y:S02]  /*44d0*/  LOP3.LUT R3, R3, 0x20, R12, 0xf8, !PT ;  /* 0x0000002003037812 */ /* 0x000fe400078ef80c */
[----:B------:R-:W-:Y:S02]  /*44e0*/  LOP3.LUT R13, R13, 0x8, R96, 0xf8, !PT ;  /* 0x000000080d0d7812 */ /* 0x000fe400078ef860 */
[----:B------:R-:W-:Y:S02]  /*44f0*/  LOP3.LUT R3, R3, 0x100, R12, 0xf8, !PT ;  /* 0x0000010003037812 */ /* 0x000fe400078ef80c */
[----:B------:R-:W-:-:S02]  /*4500*/  LOP3.LUT R98, R13, 0x18, R98, 0x78, !PT ;  /* 0x000000180d627812 */ /* 0x000fc400078e7862 */
[----:B------:R-:W-:Y:S02]  /*4510*/  F2FP.F16.F32.PACK_AB R96, R100, R99 ;  /* 0x000000636460723e */ /* 0x000fe400000000ff */
[----:B------:R-:W-:Y:S02]  /*4520*/  LOP3.LUT R3, R3, R98, RZ, 0xfc, !PT ;  /* 0x0000006203037212 */ /* 0x000fe400078efcff */
[----:B------:R-:W-:Y:S02]  /*4530*/  F2FP.F16.F32.PACK_AB R100, R21, R20 ;  /* 0x000000141564723e */ /* 0x000fe400000000ff */
[----:B------:R-:W-:Y:S02]  /*4540*/  LEA R20, R3, UR52, 0x1 ;  /* 0x0000003403147c11 */ /* 0x000fe4000f8e08ff */
[----:B------:R-:W-:Y:S02]  /*4550*/  F2FP.F16.F32.PACK_AB R97, R91, R88 ;  /* 0x000000585b61723e */ /* 0x000fe400000000ff */
[----:B------:R-:W-:-:S02]  /*4560*/  F2FP.F16.F32.PACK_AB R98, R101, R92 ;  /* 0x0000005c6562723e */ /* 0x000fc400000000ff */
[----:B------:R-:W-:Y:S02]  /*4570*/  F2FP.F16.F32.PACK_AB R99, R15, R94 ;  /* 0x0000005e0f63723e */ /* 0x000fe400000000ff */
[----:B------:R-:W-:Y:S02]  /*4580*/  F2FP.F16.F32.PACK_AB R103, R0, R93 ;  /* 0x0000005d0067723e */ /* 0x000fe400000000ff */
[----:B------:R-:W-:Y:S01]  /*4590*/  F2FP.F16.F32.PACK_AB R101, R164, R23 ;  /* 0x00000017a465723e */ /* 0x000fe200000000ff */
[----:B------:R1:W-:Y:S01]  /*45a0*/  STSM.16.M88.4 [R20+0x200], R96 ;  /* 0x0002006014007844 */ /* 0x0003e20000000200 */
[----:B------:R-:W-:Y:S02]  /*45b0*/  F2FP.F16.F32.PACK_AB R102, R90, R89 ;  /* 0x000000595a66723e */ /* 0x000fe400000000ff */
[----:B------:R-:W-:-:S05]  /*45c0*/  LEA R0, R153, R20, 0x1 ;  /* 0x0000001499007211 */ /* 0x000fca00078e08ff */
[----:B------:R1:W-:Y:S01]  /*45d0*/  STSM.16.M88.4 [R0+0x200], R100 ;  /* 0x0002006400007844 */ /* 0x0003e20000000200 */
[----:B------:R-:W-:Y:S01]  /*45e0*/  @!PT LDS RZ, [RZ] ;  /* 0x00000000fffff984 */ /* 0x000fe20000000800 */
[----:B------:R-:W-:Y:S01]  /*45f0*/  @!PT LDS RZ, [RZ] ;  /* 0x00000000fffff984 */ /* 0x000fe20000000800 */
[----:B------:R-:W-:Y:S01]  /*4600*/  @!PT LDS RZ, [RZ] ;  /* 0x00000000fffff984 */ /* 0x000fe20000000800 */
[----:B------:R-:W-:Y:S01]  /*4610*/  @!PT LDS RZ, [RZ] ;  /* 0x00000000fffff984 */ /* 0x000fe20000000800 */
[----:B------:R2:W-:Y:S06]  /*4620*/  MEMBAR.ALL.CTA ;  /* 0x0000000000007992 */ /* 0x0005ec0000008000 */
[----:B--2---:R-:W2:Y:S02]  /*4630*/  FENCE.VIEW.ASYNC.S ;  /* 0x00000000000073c6 */ /* 0x004ea40000000000 */
[----:B--2---:R-:W-:Y:S06]  /*4640*/  BAR.SYNC.DEFER_BLOCKING 0x1, 0x100 ;  /* 0x0044000000007b1d */ /* 0x004fec0000010000 */
[----:B------:R-:W-:Y:S05]  /*4650*/  @P5 BRA `(.L_x_99) ;  /* 0x0000000000185947 */ /* 0x000fea0003800000 */
[----:B------:R-:W-:Y:S02]  /*4660*/  UIADD3 UR4, UP0, UR54, 0x4f0, URZ ;  /* 0x000004f036047890 */ /* 0x000fe4000ff1e03f */
[----:B------:R-:W-:Y:S02]  /*4670*/  UIADD3 UR44, UR52, 0x200, URZ ;  /* 0x00000200342c7890 */ /* 0x000fe4000fffe03f */
[----:B------:R-:W-:-:S09]  /*4680*/  UIADD3.X UR5, URZ, UR55, URZ, UP0, !UPT ;  /* 0x000000373f057290 */ /* 0x000fd200087fe43f */
[----:B------:R2:W-:Y:S01]  /*4690*/  UTMASTG.3D [UR44], [UR4] ;  /* 0x0000002c040073b5 */ /* 0x0005e20008010000 */
[----:B------:R0:W-:Y:S01]  /*46a0*/  UTMACMDFLUSH ;  /* 0x00000000000079b7 */ /* 0x0001e20000000000 */
[----:B--2---:R-:W-:-:S04]  /*46b0*/  DEPBAR.LE SB0, 0x1 ;  /* 0x000080400000791a */ /* 0x004fc80000000000 */
.L_x_99:
[----:B------:R-:W-:Y:S05]  /*46c0*/  BSYNC B0 ;  /* 0x0000000000007941 */ /* 0x000fea0003800000 */
.L_x_98:
[----:B------:R-:W-:Y:S01]  /*46d0*/  BAR.SYNC.DEFER_BLOCKING 0x1, 0x100 ;  /* 0x0044000000007b1d */ /* 0x000fe20000010000 */
[----:B------:R-:W-:Y:S02]  /*46e0*/  ISETP.NE.AND P2, PT, RZ, UR39, PT ;  /* 0x00000027ff007c0c */ /* 0x000fe4000bf45270 */
[----:B------:R-:W-:-:S04]  /*46f0*/  IADD3 R15, R20, 0x200, RZ ;  /* 0x00000200140f7810 */ /* 0x000fc80007ffe0ff */
[----:B------:R-:W-:-:S07]  /*4700*/  LEA R21, R153, R15, 0x1 ;  /* 0x0000000f99157211 */ /* 0x000fce00078e08ff */
[----:B------:R-:W-:Y:S05]  /*4710*/  @!P2 BRA `(.L_x_100) ;  /* 0x000000000034a947 */ /* 0x000fea0003800000 */
[----:B------:R-:W-:Y:S04]  /*4720*/  BSSY B0, `(.L_x_101) ;  /* 0x0000009000007945 */ /* 0x000fe80003800000 */
[----:B------:R-:W-:Y:S05]  /*4730*/  @P0 BRA `(.L_x_102) ;  /* 0x00000000001c0947 */ /* 0x000fea0003800000 */
[----:B------:R-:W-:-:S13]  /*4740*/  ISETP.NE.AND P2, PT, R156, 0x3, PT ;  /* 0x000000039c00780c */ /* 0x000fda0003f45270 */
[----:B------:R-:W-:Y:S05]  /*4750*/  @!P2 BRA `(.L_x_103) ;  /* 0x000000000004a947 */ /* 0x000fea0003800000 */
[----:B------:R-:W-:Y:S01]  /*4760*/  BPT.TRAP 0x1 ;  /* 0x000000040000795c */ /* 0x000fe20000300000 */
.L_x_103:
[----:B------:R-:W-:-:S04]  /*4770*/  ULEA UR4, UR36, UR52, 0x3 ;  /* 0x0000003424047291 */ /* 0x000fc8000f8e183f */
[----:B------:R-:W-:-:S04]  /*4780*/  UIADD3 UR4, UR4, 0x60, URZ ;  /* 0x0000006004047890 */ /* 0x000fc8000fffe03f */
[----:B------:R-:W-:-:S09]  /*4790*/  UPRMT UR4, UR51, 0x654, UR4 ;  /* 0x0000065433047896 */ /* 0x000fd20008000004 */
[----:B------:R-:W-:Y:S03]  /*47a0*/  SYNCS.ARRIVE.TRANS64.RED.A1T0 RZ, [UR4], RZ ;  /* 0x000000ffffff79a7 */ /* 0x000fe60008100404 */
.L_x_102:
[----:B------:R-:W-:Y:S05]  /*47b0*/  BSYNC B0 ;  /* 0x0000000000007941 */ /* 0x000fea0003800000 */
.L_x_101:
[----:B------:R-:W-:-:S04]  /*47c0*/  UIADD3 UR36, UR36, 0x1, URZ ;  /* 0x0000000124247890 */ /* 0x000fc8000fffe03f */
[----:B------:R-:W-:-:S04]  /*47d0*/  UISETP.NE.AND UP0, UPT, UR36, 0x4, UPT ;  /* 0x000000042400788c */ /* 0x000fc8000bf05270 */
[----:B------:R-:W-:-:S12]  /*47e0*/  USEL UR36, UR36, URZ, UP0 ;  /* 0x0000003f24247287 */ /* 0x000fd80008000000 */
.L_x_100:
[----:B------:R-:W-:Y:S04]  /*47f0*/  BSSY B0, `(.L_x_104) ;  /* 0x0000011000007945 */ /* 0x000fe80003800000 */
[----:B------:R-:W-:Y:S05]  /*4800*/  @P0 BRA `(.L_x_105) ;  /* 0x00000000003c0947 */ /* 0x000fea0003800000 */
[----:B------:R-:W-:-:S13]  /*4810*/  ISETP.NE.AND P2, PT, R156, 0x3, PT ;  /* 0x000000039c00780c */ /* 0x000fda0003f45270 */
[----:B------:R-:W-:Y:S05]  /*4820*/  @!P2 BRA `(.L_x_106) ;  /* 0x000000000004a947 */ /* 0x000fea0003800000 */
[----:B------:R-:W-:Y:S01]  /*4830*/  BPT.TRAP 0x1 ;  /* 0x000000040000795c */ /* 0x000fe20000300000 */
.L_x_106:
[C---:B------:R-:W-:Y:S01]  /*4840*/  LEA R12, R14.reuse, UR52, 0x3 ;  /* 0x000000340e0c7c11 */ /* 0x040fe2000f8e18ff */
[----:B------:R-:W-:Y:S01]  /*4850*/  BSSY B1, `(.L_x_107) ;  /* 0x0000006000017945 */ /* 0x000fe20003800000 */
[----:B------:R-:W-:Y:S02]  /*4860*/  SHF.L.U32 R13, RZ, 0x1f, RZ ;  /* 0x0000001fff0d7819 */ /* 0x000fe400000006ff */
[----:B-1----:R-:W-:Y:S02]  /*4870*/  @!P1 LEA R0, R14, R15, 0xd ;  /* 0x0000000f0e009211 */ /* 0x002fe400078e68ff */
[----:B------:R-:W1:Y:S02]  /*4880*/  SYNCS.PHASECHK.TRANS64.TRYWAIT P2, [R12+URZ+0x40], R13 ;  /* 0x0000400d0c0075a7 */ /* 0x000e64000804017f */
[----:B------:R-:W-:Y:S01]  /*4890*/  @!P1 LEA R3, R153, R0, 0x1 ;  /* 0x0000000099039211 */ /* 0x000fe200078e08ff */
[----:B-1----:R-:W-:Y:S06]  /*48a0*/  @!P2 BRA `(.L_x_108) ;  /* 0x0000010800bca947 */ /* 0x002fec0003800000 */
.L_x_605:
[----:B------:R-:W-:Y:S05]  /*48b0*/  BSYNC B1 ;  /* 0x0000000000017941 */ /* 0x000fea0003800000 */
.L_x_107:
[----:B------:R-:W-:Y:S05]  /*48c0*/  @!P1 WARPSYNC.ALL ;  /* 0x0000000000009948 */ /* 0x000fea0003800000 */
[----:B------:R2:W3:Y:S01]  /*48d0*/  @!P1 LDSM.16.M88.4 R8, [R0] ;  /* 0x000000000008983b */ /* 0x0004e20000000200 */
[----:B------:R-:W-:-:S03]  /*48e0*/  IADD3 R14, R14, 0x1, RZ ;  /* 0x000000010e0e7810 */ /* 0x000fc60007ffe0ff */
[----:B------:R2:W4:Y:S04]  /*48f0*/  @!P1 LDSM.16.M88.4 R4, [R3] ;  /* 0x000000000304983b */ /* 0x0005280000000200 */
.L_x_105:
[----:B------:R-:W-:Y:S05]  /*4900*/  BSYNC B0 ;  /* 0x0000000000007941 */ /* 0x000fea0003800000 */
.L_x_104:
[C---:B-12---:R-:W-:Y:S01]  /*4910*/  FMUL R0, R154.reuse, R25 ;  /* 0x000000199a007220 */ /* 0x046fe20000400000 */
[--C-:B---3--:R-:W-:Y:S02]  /*4920*/  HADD2.F32 R25, -RZ, R8.reuse.H1_H1 ;  /* 0x30000008ff197230 */ /* 0x108fe40000004100 */
[C---:B------:R-:W-:Y:S01]  /*4930*/  FMUL R12, R154.reuse, R27 ;  /* 0x0000001b9a0c7220 */ /* 0x040fe20000400000 */
[--C-:B------:R-:W-:Y:S02]  /*4940*/  HADD2.F32 R89, -RZ, R9.reuse.H1_H1 ;  /* 0x30000009ff597230 */ /* 0x100fe40000004100 */
[----:B------:R-:W-:Y:S01]  /*4950*/  FMUL R24, R154, R24 ;  /* 0x000000189a187220 */ /* 0x000fe20000400000 */
[----:B------:R-:W-:Y:S02]  /*4960*/  HADD2.F32 R23, -RZ, R8.H0_H0 ;  /* 0x20000008ff177230 */ /* 0x000fe40000004100 */
[----:B------:R-:W-:Y:S01]  /*4970*/  FFMA R25, R155, R25, R0 ;  /* 0x000000199b197223 */ /* 0x000fe20000000000 */
[----:B------:R-:W-:-:S02]  /*4980*/  HADD2.F32 R3, -RZ, R9.H0_H0 ;  /* 0x20000009ff037230 */ /* 0x000fc40000004100 */
[C---:B------:R-:W-:Y:S01]  /*4990*/  FFMA R89, R155.reuse, R89, R12 ;  /* 0x000000599b597223 */ /* 0x040fe2000000000c */
[----:B------:R-:W-:Y:S02]  /*49a0*/  HADD2.F32 R93, -RZ, R10.H1_H1 ;  /* 0x3000000aff5d7230 */ /* 0x000fe40000004100 */
[C---:B------:R-:W-:Y:S01]  /*49b0*/  FMUL R26, R154.reuse, R26 ;  /* 0x0000001a9a1a7220 */ /* 0x040fe20000400000 */
[C---:B------:R-:W-:Y:S01]  /*49c0*/  FMUL R12, R154.reuse, R29 ;  /* 0x0000001d9a0c7220 */ /* 0x040fe20000400000 */
[----:B------:R-:W-:Y:S01]  /*49d0*/  MOV R0, 0x3bbb989d ;  /* 0x3bbb989d00007802 */ /* 0x000fe20000000f00 */
[C---:B------:R-:W-:Y:S01]  /*49e0*/  FFMA R23, R155.reuse, R23, R24 ;  /* 0x000000179b177223 */ /* 0x040fe20000000018 */
[C---:B------:R-:W-:Y:S01]  /*49f0*/  FFMA R27, R155.reuse, R3, R26 ;  /* 0x000000039b1b7223 */ /* 0x040fe2000000001a */
[----:B------:R-:W-:Y:S01]  /*4a00*/  FFMA R93, R155, R93, R12 ;  /* 0x0000005d9b5d7223 */ /* 0x000fe2000000000c */
[----:B------:R-:W-:Y:S02]  /*4a10*/  IMAD.MOV.U32 R3, RZ, RZ, 0x437c0000 ;  /* 0x437c0000ff037424 */ /* 0x000fe400078e00ff */
[----:B------:R-:W-:Y:S01]  /*4a20*/  FFMA.SAT R12, -R23, R0, 0.5 ;  /* 0x3f000000170c7423 */ /* 0x000fe20000002100 */
[----:B------:R-:W-:Y:S01]  /*4a30*/  FMUL R24, R154, R31 ;  /* 0x0000001f9a187220 */ /* 0x000fe20000400000 */
[----:B------:R-:W-:-:S02]  /*4a40*/  HADD2.F32 R31, -RZ, R11.H1_H1 ;  /* 0x3000000bff1f7230 */ /* 0x000fc40000004100 */
[----:B------:R-:W-:Y:S01]  /*4a50*/  FFMA.SAT R26, -R25, R0, 0.5 ;  /* 0x3f000000191a7423 */ /* 0x000fe20000002100 */
[----:B------:R-:W-:Y:S01]  /*4a60*/  FFMA.RM R12, R12, R3, 12582913 ;  /* 0x4b4000010c0c7423 */ /* 0x000fe20000004003 */
[----:B------:R-:W-:Y:S02]  /*4a70*/  HADD2.F32 R95, -RZ, R11.H0_H0 ;  /* 0x2000000bff5f7230 */ /* 0x000fe40000004100 */
[C---:B------:R-:W-:Y:S01]  /*4a80*/  FMUL R30, R154.reuse, R30 ;  /* 0x0000001e9a1e7220 */ /* 0x040fe20000400000 */
[----:B----4-:R-:W-:Y:S02]  /*4a90*/  HADD2.F32 R97, -RZ, R4.H0_H0 ;  /* 0x20000004ff617230 */ /* 0x010fe40000004100 */
[----:B------:R-:W-:Y:S01]  /*4aa0*/  FFMA R31, R155, R31, R24 ;  /* 0x0000001f9b1f7223 */ /* 0x000fe20000000018 */
[----:B------:R-:W-:Y:S01]  /*4ab0*/  FMUL R32, R154, R32 ;  /* 0x000000209a207220 */ /* 0x000fe20000400000 */
[----:B------:R-:W-:Y:S01]  /*4ac0*/  FADD R24, R12, -12583039 ;  /* 0xcb40007f0c187421 */ /* 0x000fe20000000000 */
[----:B------:R-:W-:Y:S01]  /*4ad0*/  FFMA.RM R13, R26, R3, 12582913 ;  /* 0x4b4000011a0d7423 */ /* 0x000fe20000004003 */
[----:B------:R-:W-:-:S02]  /*4ae0*/  HADD2.F32 R91, -RZ, R10.H0_H0 ;  /* 0x2000000aff5b7230 */ /* 0x000fc40000004100 */
[----:B------:R-:W-:Y:S01]  /*4af0*/  FMUL R28, R154, R28 ;  /* 0x0000001c9a1c7220 */ /* 0x000fe20000400000 */
[C---:B------:R-:W-:Y:S01]  /*4b00*/  FFMA R95, R155.reuse, R95, R30 ;  /* 0x0000005f9b5f7223 */ /* 0x040fe2000000001e */
[----:B------:R-:W-:Y:S01]  /*4b10*/  FFMA R97, R155, R97, R32 ;  /* 0x000000619b617223 */ /* 0x000fe20000000020 */
[----:B------:R-:W-:Y:S01]  /*4b20*/  FFMA R26, -R23, 1.4426950216293334961, -R24 ;  /* 0x3fb8aa3b171a7823 */ /* 0x000fe20000000918 */
[----:B------:R-:W-:Y:S01]  /*4b30*/  FADD R30, R13, -12583039 ;  /* 0xcb40007f0d1e7421 */ /* 0x000fe20000000000 */
[----:B------:R-:W-:Y:S01]  /*4b40*/  FFMA.SAT R32, -R27, R0, 0.5 ;  /* 0x3f0000001b207423 */ /* 0x000fe20000002100 */
[----:B------:R-:W-:Y:S01]  /*4b50*/  FFMA R91, R155, R91, R28 ;  /* 0x0000005b9b5b7223 */ /* 0x000fe2000000001c */
[----:B------:R-:W-:Y:S01]  /*4b60*/  FFMA R28, -R23, 1.925963033500011079e-08, R26 ;  /* 0x32a57060171c7823 */ /* 0x000fe2000000011a */
[----:B------:R-:W-:Y:S01]  /*4b70*/  FFMA R30, -R25, 1.4426950216293334961, -R30 ;  /* 0x3fb8aa3b191e7823 */ /* 0x000fe2000000091e */
[----:B------:R-:W-:Y:S01]  /*4b80*/  FFMA.RM R23, R32, R3, 12582913 ;  /* 0x4b40000120177423 */ /* 0x000fe20000004003 */
[----:B------:R-:W-:-:S02]  /*4b90*/  HADD2.F32 R29, -RZ, R4.H1_H1 ;  /* 0x30000004ff1d7230 */ /* 0x000fc40000004100 */
[----:B------:R-:W-:Y:S01]  /*4ba0*/  FMUL R24, R154, R33 ;  /* 0x000000219a187220 */ /* 0x000fe20000400000 */
[----:B------:R-:W-:Y:S01]  /*4bb0*/  FFMA R26, -R25, 1.925963033500011079e-08, R30 ;  /* 0x32a57060191a7823 */ /* 0x000fe2000000011e */
[----:B------:R-:W-:Y:S01]  /*4bc0*/  FADD R30, R23, -12583039 ;  /* 0xcb40007f171e7421 */ /* 0x000fe20000000000 */
[-C--:B------:R-:W-:Y:S01]  /*4bd0*/  FFMA.SAT R32, -R89, R0.reuse, 0.5 ;  /* 0x3f00000059207423 */ /* 0x080fe20000002100 */
[----:B------:R-:W-:Y:S01]  /*4be0*/  FFMA R33, R155, R29, R24 ;  /* 0x0000001d9b217223 */ /* 0x000fe20000000018 */
[----:B------:R-:W-:Y:S01]  /*4bf0*/  FFMA.SAT R88, -R91, R0, 0.5 ;  /* 0x3f0000005b587423 */ /* 0x000fe20000002100 */
[----:B------:R-:W-:Y:S01]  /*4c00*/  FFMA R30, -R27, 1.4426950216293334961, -R30 ;  /* 0x3fb8aa3b1b1e7823 */ /* 0x000fe2000000091e */
[----:B------:R-:W-:Y:S01]  /*4c10*/  FFMA.RM R25, R32, R3, 12582913 ;  /* 0x4b40000120197423 */ /* 0x000fe20000004003 */
[----:B------:R1:W2:Y:S01]  /*4c20*/  MUFU.EX2 R24, R28 ;  /* 0x0000001c00187308 */ /* 0x0002a20000000800 */
[--C-:B------:R-:W-:Y:S02]  /*4c30*/  HADD2.F32 R90, -RZ, R5.reuse.H1_H1 ;  /* 0x30000005ff5a7230 */ /* 0x100fe40000004100 */
[----:B------:R-:W-:Y:S01]  /*4c40*/  FMUL R34, R154, R34 ;  /* 0x000000229a227220 */ /* 0x000fe20000400000 */
[----:B------:R-:W-:Y:S01]  /*4c50*/  FADD R32, R25, -12583039 ;  /* 0xcb40007f19207421 */ /* 0x000fe20000000000 */
[----:B------:R-:W-:-:S02]  /*4c60*/  HADD2.F32 R99, -RZ, R5.H0_H0 ;  /* 0x20000005ff637230 */ /* 0x000fc40000004100 */
[-C--:B------:R-:W-:Y:S01]  /*4c70*/  FFMA.SAT R96, -R97, R0.reuse, 0.5 ;  /* 0x3f00000061607423 */ /* 0x080fe20000002100 */
[----:B------:R-:W-:Y:S01]  /*4c80*/  FFMA.SAT R98, -R33, R0, 0.5 ;  /* 0x3f00000021627423 */ /* 0x000fe20000002100 */
[----:B------:R-:W-:Y:S01]  /*4c90*/  FFMA R32, -R89, 1.4426950216293334961, -R32 ;  /* 0x3fb8aa3b59207823 */ /* 0x000fe20000000920 */
[C---:B------:R-:W-:Y:S01]  /*4ca0*/  FMUL R36, R154.reuse, R36 ;  /* 0x000000249a247220 */ /* 0x040fe20000400000 */
[----:B-1----:R-:W-:Y:S01]  /*4cb0*/  FFMA R28, -R27, 1.925963033500011079e-08, R30 ;  /* 0x32a570601b1c7823 */ /* 0x002fe2000000011e */
[----:B------:R-:W-:Y:S01]  /*4cc0*/  FMUL R30, R154, R35 ;  /* 0x000000239a1e7220 */ /* 0x000fe20000400000 */
[----:B------:R-:W-:Y:S01]  /*4cd0*/  FFMA.RM R27, R88, R3, 12582913 ;  /* 0x4b400001581b7423 */ /* 0x000fe20000004003 */
[----:B------:R-:W-:Y:S01]  /*4ce0*/  FFMA.SAT R88, -R93, R0, 0.5 ;  /* 0x3f0000005d587423 */ /* 0x000fe20000002100 */
[C---:B------:R-:W-:Y:S01]  /*4cf0*/  FFMA R99, R155.reuse, R99, R34 ;  /* 0x000000639b637223 */ /* 0x040fe20000000022 */
[----:B------:R-:W-:Y:S01]  /*4d00*/  FFMA R35, R155, R90, R30 ;  /* 0x0000005a9b237223 */ /* 0x000fe2000000001e */
[-C--:B------:R-:W-:Y:S01]  /*4d10*/  FFMA.SAT R90, -R31, R0.reuse, 0.5 ;  /* 0x3f0000001f5a7423 */ /* 0x080fe20000002100 */
[-C--:B------:R-:W-:Y:S01]  /*4d20*/  FFMA.RM R30, R88, R3.reuse, 12582913 ;  /* 0x4b400001581e7423 */ /* 0x080fe20000004003 */
[----:B------:R-:W-:Y:S01]  /*4d30*/  FADD R34, R27, -12583039 ;  /* 0xcb40007f1b227421 */ /* 0x000fe20000000000 */
[----:B------:R-:W-:Y:S01]  /*4d40*/  FFMA R29, -R89, 1.925963033500011079e-08, R32 ;  /* 0x32a57060591d7823 */ /* 0x000fe20000000120 */
[----:B------:R-:W-:Y:S01]  /*4d50*/  FFMA.RM R92, R90, R3, 12582913 ;  /* 0x4b4000015a5c7423 */ /* 0x000fe20000004003 */
[----:B------:R-:W-:Y:S01]  /*4d60*/  FADD R32, R30, -12583039 ;  /* 0xcb40007f1e207421 */ /* 0x000fe20000000000 */
[----:B------:R-:W-:Y:S01]  /*4d70*/  FFMA R34, -R91, 1.4426950216293334961, -R34 ;  /* 0x3fb8aa3b5b227823 */ /* 0x000fe20000000922 */
[----:B------:R-:W-:Y:S01]  /*4d80*/  FFMA.SAT R88, -R95, R0, 0.5 ;  /* 0x3f0000005f587423 */ /* 0x000fe20000002100 */
[----:B------:R-:W-:Y:S01]  /*4d90*/  FADD R94, R92, -12583039 ;  /* 0xcb40007f5c5e7421 */ /* 0x000fe20000000000 */
[----:B------:R-:W-:Y:S01]  /*4da0*/  FFMA R32, -R93, 1.4426950216293334961, -R32 ;  /* 0x3fb8aa3b5d207823 */ /* 0x000fe20000000920 */
[----:B------:R-:W-:Y:S01]  /*4db0*/  FFMA R34, -R91, 1.925963033500011079e-08, R34 ;  /* 0x32a570605b227823 */ /* 0x000fe20000000122 */
[----:B------:R-:W-:-:S02]  /*4dc0*/  HADD2.F32 R91, -RZ, R6.H1_H1 ;  /* 0x30000006ff5b7230 */ /* 0x000fc40000004100 */
[----:B------:R-:W-:Y:S01]  /*4dd0*/  FFMA R94, -R31, 1.4426950216293334961, -R94 ;  /* 0x3fb8aa3b1f5e7823 */ /* 0x000fe2000000095e */
[----:B------:R-:W-:Y:S01]  /*4de0*/  FFMA R93, -R93, 1.925963033500011079e-08, R32 ;  /* 0x32a570605d5d7823 */ /* 0x000fe20000000120 */
[----:B------:R-:W-:Y:S01]  /*4df0*/  FMUL R32, R154, R37 ;  /* 0x000000259a207220 */ /* 0x000fe20000400000 */
[-C--:B------:R-:W-:Y:S01]  /*4e00*/  FFMA.RM R96, R96, R3.reuse, 12582913 ;  /* 0x4b40000160607423 */ /* 0x080fe20000004003 */
[----:B------:R-:W-:Y:S02]  /*4e10*/  HADD2.F32 R89, -RZ, R6.H0_H0 ;  /* 0x20000006ff597230 */ /* 0x000fe40000004100 */
[----:B------:R-:W-:Y:S01]  /*4e20*/  FFMA R94, -R31, 1.925963033500011079e-08, R94 ;  /* 0x32a570601f5e7823 */ /* 0x000fe2000000015e */
[--C-:B------:R-:W-:Y:S02]  /*4e30*/  HADD2.F32 R31, -RZ, R7.reuse.H0_H0 ;  /* 0x20000007ff1f7230 */ /* 0x100fe40000004100 */
[----:B------:R-:W-:Y:S01]  /*4e40*/  FFMA.RM R88, R88, R3, 12582913 ;  /* 0x4b40000158587423 */ /* 0x000fe20000004003 */
[C---:B------:R-:W-:Y:S01]  /*4e50*/  FFMA R37, R155.reuse, R91, R32 ;  /* 0x0000005b9b257223 */ /* 0x040fe20000000020 */
[----:B------:R-:W-:Y:S01]  /*4e60*/  FMUL R38, R154, R38 ;  /* 0x000000269a267220 */ /* 0x000fe20000400000 */
[----:B------:R-:W-:Y:S01]  /*4e70*/  FADD R32, R96, -12583039 ;  /* 0xcb40007f60207421 */ /* 0x000fe20000000000 */
[----:B------:R-:W-:Y:S01]  /*4e80*/  FFMA.RM R98, R98, R3, 12582913 ;  /* 0x4b40000162627423 */ /* 0x000fe20000004003 */
[C---:B------:R-:W-:Y:S01]  /*4e90*/  FFMA R89, R155.reuse, R89, R36 ;  /* 0x000000599b597223 */ /* 0x040fe20000000024 */
[----:B------:R-:W-:Y:S01]  /*4ea0*/  FADD R36, R88, -12583039 ;  /* 0xcb40007f58247421 */ /* 0x000fe20000000000 */
[----:B------:R-:W-:Y:S01]  /*4eb0*/  FFMA R31, R155, R31, R38 ;  /* 0x0000001f9b1f7223 */ /* 0x000fe20000000026 */
[----:B------:R-:W-:Y:S01]  /*4ec0*/  FFMA R32, -R97, 1.4426950216293334961, -R32 ;  /* 0x3fb8aa3b61207823 */ /* 0x000fe20000000920 */
[----:B------:R-:W-:Y:S01]  /*4ed0*/  FADD R38, R98, -12583039 ;  /* 0xcb40007f62267421 */ /* 0x000fe20000000000 */
[----:B------:R-:W-:Y:S01]  /*4ee0*/  FFMA R90, -R95, 1.4426950216293334961, -R36 ;  /* 0x3fb8aa3b5f5a7823 */ /* 0x000fe20000000924 */
[-C--:B------:R-:W-:Y:S01]  /*4ef0*/  FFMA.SAT R158, -R37, R0.reuse, 0.5 ;  /* 0x3f000000259e7423 */ /* 0x080fe20000002100 */
[----:B------:R-:W-:Y:S01]  /*4f00*/  FFMA R97, -R97, 1.925963033500011079e-08, R32 ;  /* 0x32a5706061617823 */ /* 0x000fe20000000120 */
[----:B------:R-:W-:Y:S01]  /*4f10*/  FFMA R38, -R33, 1.4426950216293334961, -R38 ;  /* 0x3fb8aa3b21267823 */ /* 0x000fe20000000926 */
[----:B------:R-:W-:Y:S01]  /*4f20*/  FFMA.SAT R32, -R35, R0, 0.5 ;  /* 0x3f00000023207423 */ /* 0x000fe20000002100 */
[----:B------:R-:W-:Y:S01]  /*4f30*/  FFMA R90, -R95, 1.925963033500011079e-08, R90 ;  /* 0x32a570605f5a7823 */ /* 0x000fe2000000015a */
[----:B------:R1:W-:Y:S01]  /*4f40*/  MUFU.EX2 R36, R93 ;  /* 0x0000005d00247308 */ /* 0x0003e20000000800 */
[----:B------:R-:W-:Y:S01]  /*4f50*/  FFMA R38, -R33, 1.925963033500011079e-08, R38 ;  /* 0x32a5706021267823 */ /* 0x000fe20000000126 */
[----:B------:R-:W-:-:S02]  /*4f60*/  HADD2.F32 R33, -RZ, R7.H1_H1 ;  /* 0x30000007ff217230 */ /* 0x000fc40000004100 */
[-C--:B------:R-:W-:Y:S01]  /*4f70*/  FFMA.RM R95, R158, R3.reuse, 12582913 ;  /* 0x4b4000019e5f7423 */ /* 0x080fe20000004003 */
[-C--:B------:R-:W-:Y:S01]  /*4f80*/  FFMA.SAT R160, -R31, R0.reuse, 0.5 ;  /* 0x3f0000001fa07423 */ /* 0x080fe20000002100 */
[----:B------:R-:W-:Y:S01]  /*4f90*/  SHF.L.U32 R23, R23, 0x17, RZ ;  /* 0x0000001717177819 */ /* 0x000fe200000006ff */
[----:B------:R-:W-:Y:S01]  /*4fa0*/  BSSY B1, `(.L_x_109) ;  /* 0x0000057000017945 */ /* 0x000fe20003800000 */
[----:B------:R-:W-:Y:S01]  /*4fb0*/  SHF.L.U32 R13, R13, 0x17, RZ ;  /* 0x000000170d0d7819 */ /* 0x000fe200000006ff */
[----:B------:R3:W-:Y:S01]  /*4fc0*/  MUFU.EX2 R91, R90 ;  /* 0x0000005a005b7308 */ /* 0x0007e20000000800 */
[----:B-1----:R-:W-:Y:S01]  /*4fd0*/  FFMA.RM R93, R32, R3, 12582913 ;  /* 0x4b400001205d7423 */ /* 0x002fe20000004003 */
[----:B------:R-:W-:Y:S01]  /*4fe0*/  FMUL R32, R154, R39 ;  /* 0x000000279a207220 */ /* 0x000fe20000400000 */
[----:B------:R-:W-:Y:S01]  /*4ff0*/  FFMA.RM R160, R160, R3, 12582913 ;  /* 0x4b400001a0a07423 */ /* 0x000fe20000004003 */
[----:B------:R-:W-:Y:S01]  /*5000*/  SHF.L.U32 R39, R27, 0x17, RZ ;  /* 0x000000171b277819 */ /* 0x000fe200000006ff */
[----:B------:R-:W-:Y:S01]  /*5010*/  FADD R102, R93, -12583039 ;  /* 0xcb40007f5d667421 */ /* 0x000fe20000000000 */
[----:B------:R-:W-:Y:S01]  /*5020*/  FFMA R33, R155, R33, R32 ;  /* 0x000000219b217223 */ /* 0x000fe20000000020 */
[-C--:B------:R-:W-:Y:S01]  /*5030*/  FFMA.SAT R32, -R89, R0.reuse, 0.5 ;  /* 0x3f00000059207423 */ /* 0x080fe20000002100 */
[----:B------:R-:W1:Y:S01]  /*5040*/  MUFU.EX2 R29, R29 ;  /* 0x0000001d001d7308 */ /* 0x000e620000000800 */
[-C--:B---3--:R-:W-:Y:S01]  /*5050*/  FFMA.SAT R90, -R99, R0.reuse, 0.5 ;  /* 0x3f000000635a7423 */ /* 0x088fe20000002100 */
[----:B------:R-:W-:Y:S01]  /*5060*/  FFMA.SAT R162, -R33, R0, 0.5 ;  /* 0x3f00000021a27423 */ /* 0x000fe20000002100 */
[-C--:B------:R-:W-:Y:S01]  /*5070*/  FFMA.RM R32, R32, R3.reuse, 12582913 ;  /* 0x4b40000120207423 */ /* 0x080fe20000004003 */
[----:B------:R-:W-:Y:S01]  /*5080*/  FADD R0, R95, -12583039 ;  /* 0xcb40007f5f007421 */ /* 0x000fe20000000000 */
[-C--:B------:R-:W-:Y:S01]  /*5090*/  FFMA.RM R90, R90, R3.reuse, 12582913 ;  /* 0x4b4000015a5a7423 */ /* 0x080fe20000004003 */
[----:B------:R-:W-:Y:S01]  /*50a0*/  FFMA R102, -R35, 1.4426950216293334961, -R102 ;  /* 0x3fb8aa3b23667823 */ /* 0x000fe20000000966 */
[----:B------:R-:W-:Y:S01]  /*50b0*/  FADD R158, R32, -12583039 ;  /* 0xcb40007f209e7421 */ /* 0x000fe20000000000 */
[----:B------:R-:W-:Y:S01]  /*50c0*/  FFMA.RM R162, R162, R3, 12582913 ;  /* 0x4b400001a2a27423 */ /* 0x000fe20000004003 */
[----:B------:R-:W-:Y:S01]  /*50d0*/  FADD R100, R90, -12583039 ;  /* 0xcb40007f5a647421 */ /* 0x000fe20000000000 */
[----:B------:R-:W-:Y:S01]  /*50e0*/  FFMA R0, -R37, 1.4426950216293334961, -R0 ;  /* 0x3fb8aa3b25007823 */ /* 0x000fe20000000900 */
[----:B------:R-:W-:Y:S01]  /*50f0*/  FFMA R158, -R89, 1.4426950216293334961, -R158 ;  /* 0x3fb8aa3b599e7823 */ /* 0x000fe2000000099e */
[----:B------:R-:W-:Y:S01]  /*5100*/  SHF.L.U32 R3, R12, 0x17, RZ ;  /* 0x000000170c037819 */ /* 0x000fe200000006ff */
[----:B------:R-:W-:Y:S01]  /*5110*/  FFMA R100, -R99, 1.4426950216293334961, -R100 ;  /* 0x3fb8aa3b63647823 */ /* 0x000fe20000000964 */
[----:B------:R-:W-:Y:S01]  /*5120*/  FFMA R102, -R35, 1.925963033500011079e-08, R102 ;  /* 0x32a5706023667823 */ /* 0x000fe20000000166 */
[----:B------:R-:W-:Y:S01]  /*5130*/  FFMA R158, -R89, 1.925963033500011079e-08, R158 ;  /* 0x32a57060599e7823 */ /* 0x000fe2000000019e */
[----:B------:R-:W-:Y:S01]  /*5140*/  FADD R164, R162, -12583039 ;  /* 0xcb40007fa2a47421 */ /* 0x000fe20000000000 */
[----:B------:R-:W-:Y:S01]  /*5150*/  FFMA R100, -R99, 1.925963033500011079e-08, R100 ;  /* 0x32a5706063647823 */ /* 0x000fe20000000164 */
[----:B------:R-:W-:Y:S01]  /*5160*/  FFMA R89, -R37, 1.925963033500011079e-08, R0 ;  /* 0x32a5706025597823 */ /* 0x000fe20000000100 */
[----:B------:R-:W-:Y:S01]  /*5170*/  SHF.L.U32 R0, R25, 0x17, RZ ;  /* 0x0000001719007819 */ /* 0x000fe200000006ff */
[----:B--2---:R-:W-:Y:S01]  /*5180*/  FFMA R99, R3, R24, 1 ;  /* 0x3f80000003637423 */ /* 0x004fe20000000018 */
[----:B------:R2:W-:Y:S01]  /*5190*/  MUFU.EX2 R35, R100 ;  /* 0x0000006400237308 */ /* 0x0005e20000000800 */
[----:B------:R-:W-:Y:S01]  /*51a0*/  FFMA R164, -R33, 1.4426950216293334961, -R164 ;  /* 0x3fb8aa3b21a47823 */ /* 0x000fe200000009a4 */
[----:B------:R-:W-:Y:S01]  /*51b0*/  SHF.L.U32 R24, R88, 0x17, RZ ;  /* 0x0000001758187819 */ /* 0x000fe200000006ff */
[----:B-1----:R-:W-:Y:S01]  /*51c0*/  FFMA R88, R0, R29, 1 ;  /* 0x3f80000000587423 */ /* 0x002fe2000000001d */
[----:B------:R-:W-:Y:S01]  /*51d0*/  IADD3 R0, R99, 0x1800000, RZ ;  /* 0x0180000063007810 */ /* 0x000fe20007ffe0ff */
[----:B------:R-:W-:Y:S01]  /*51e0*/  FFMA R164, -R33, 1.925963033500011079e-08, R164 ;  /* 0x32a5706021a47823 */ /* 0x000fe200000001a4 */
[----:B------:R-:W-:Y:S01]  /*51f0*/  SHF.L.U32 R25, R92, 0x17, RZ ;  /* 0x000000175c197819 */ /* 0x000fe200000006ff */
[----:B------:R-:W-:Y:S01]  /*5200*/  FFMA R24, R24, R91, 1 ;  /* 0x3f80000018187423 */ /* 0x000fe2000000005b */
[----:B------:R-:W1:Y:S01]  /*5210*/  MUFU.EX2 R28, R28 ;  /* 0x0000001c001c7308 */ /* 0x000e620000000800 */
[----:B--2---:R-:W-:Y:S01]  /*5220*/  FADD R100, R160, -12583039 ;  /* 0xcb40007fa0647421 */ /* 0x004fe20000000000 */
[----:B------:R-:W-:-:S02]  /*5230*/  LOP3.LUT R0, R0, 0x7f800000, RZ, 0xc0, !PT ;  /* 0x7f80000000007812 */ /* 0x000fc400078ec0ff */
[----:B------:R-:W-:Y:S01]  /*5240*/  SHF.L.U32 R27, R98, 0x17, RZ ;  /* 0x00000017621b7819 */ /* 0x000fe200000006ff */
[C---:B------:R-:W-:Y:S01]  /*5250*/  FFMA R100, -R31.reuse, 1.4426950216293334961, -R100 ;  /* 0x3fb8aa3b1f647823 */ /* 0x040fe20000000964 */
[----:B------:R-:W-:Y:S02]  /*5260*/  ISETP.GT.U32.AND P2, PT, R0, 0x1ffffff, PT ;  /* 0x01ffffff0000780c */ /* 0x000fe40003f44070 */
[----:B------:R-:W2:Y:S01]  /*5270*/  MUFU.EX2 R26, R26 ;  /* 0x0000001a001a7308 */ /* 0x000ea20000000800 */
[----:B------:R-:W-:Y:S01]  /*5280*/  FFMA R100, -R31, 1.925963033500011079e-08, R100 ;  /* 0x32a570601f647823 */ /* 0x000fe20000000164 */
[----:B------:R-:W-:Y:S02]  /*5290*/  SHF.L.U32 R29, R93, 0x17, RZ ;  /* 0x000000175d1d7819 */ /* 0x000fe400000006ff */
[----:B------:R-:W-:Y:S02]  /*52a0*/  SHF.L.U32 R31, R95, 0x17, RZ ;  /* 0x000000175f1f7819 */ /* 0x000fe400000006ff */
[----:B------:R-:W-:-:S02]  /*52b0*/  SHF.L.U32 R33, R162, 0x17, RZ ;  /* 0x00000017a2217819 */ /* 0x000fc400000006ff */
[----:B------:R-:W3:Y:S01]  /*52c0*/  MUFU.EX2 R34, R34 ;  /* 0x0000002200227308 */ /* 0x000ee20000000800 */
[----:B-1----:R-:W-:Y:S01]  /*52d0*/  FFMA R101, R23, R28, 1 ;  /* 0x3f80000017657423 */ /* 0x002fe2000000001c */
[----:B------:R-:W-:Y:S02]  /*52e0*/  SHF.L.U32 R23, R30, 0x17, RZ ;  /* 0x000000171e177819 */ /* 0x000fe400000006ff */
[----:B------:R-:W-:Y:S02]  /*52f0*/  SHF.L.U32 R30, R32, 0x17, RZ ;  /* 0x00000017201e7819 */ /* 0x000fe400000006ff */
[----:B------:R-:W-:Y:S01]  /*5300*/  SHF.L.U32 R28, R90, 0x17, RZ ;  /* 0x000000175a1c7819 */ /* 0x000fe200000006ff */
[----:B------:R-:W-:Y:S01]  /*5310*/  FFMA R23, R23, R36, 1 ;  /* 0x3f80000017177423 */ /* 0x000fe20000000024 */
[----:B------:R-:W1:Y:S01]  /*5320*/  MUFU.EX2 R94, R94 ;  /* 0x0000005e005e7308 */ /* 0x000e620000000800 */
[----:B--2---:R-:W-:Y:S01]  /*5330*/  FFMA R166, R13, R26, 1 ;  /* 0x3f8000000da67423 */ /* 0x004fe2000000001a */
[----:B------:R-:W-:Y:S01]  /*5340*/  SHF.L.U32 R26, R96, 0x17, RZ ;  /* 0x00000017601a7819 */ /* 0x000fe200000006ff */
[----:B------:R-:W-:Y:S01]  /*5350*/  FFMA R28, R28, R35, 1 ;  /* 0x3f8000001c1c7423 */ /* 0x000fe20000000023 */
[----:B------:R-:W-:-:S04]  /*5360*/  SHF.L.U32 R32, R160, 0x17, RZ ;  /* 0x00000017a0207819 */ /* 0x000fc800000006ff */
[----:B------:R-:W2:Y:S01]  /*5370*/  MUFU.EX2 R97, R97 ;  /* 0x0000006100617308 */ /* 0x000ea20000000800 */
[----:B---3--:R-:W-:-:S07]  /*5380*/  FFMA R39, R39, R34, 1 ;  /* 0x3f80000027277423 */ /* 0x008fce0000000022 */
[----:B------:R-:W3:Y:S01]  /*5390*/  MUFU.EX2 R38, R38 ;  /* 0x0000002600267308 */ /* 0x000ee20000000800 */
[----:B-1----:R-:W-:-:S07]  /*53a0*/  FFMA R25, R25, R94, 1 ;  /* 0x3f80000019197423 */ /* 0x002fce000000005e */
[----:B------:R-:W1:Y:S01]  /*53b0*/  MUFU.EX2 R102, R102 ;  /* 0x0000006600667308 */ /* 0x000e620000000800 */
[----:B--2---:R-:W-:-:S07]  /*53c0*/  FFMA R26, R26, R97, 1 ;  /* 0x3f8000001a1a7423 */ /* 0x004fce0000000061 */
[----:B------:R-:W2:Y:S01]  /*53d0*/  MUFU.EX2 R37, R158 ;  /* 0x0000009e00257308 */ /* 0x000ea20000000800 */
[----:B---3--:R-:W-:-:S07]  /*53e0*/  FFMA R27, R27, R38, 1 ;  /* 0x3f8000001b1b7423 */ /* 0x008fce0000000026 */
[----:B------:R-:W3:Y:S01]  /*53f0*/  MUFU.EX2 R12, R89 ;  /* 0x00000059000c7308 */ /* 0x000ee20000000800 */
[----:B-1----:R-:W-:-:S07]  /*5400*/  FFMA R29, R29, R102, 1 ;  /* 0x3f8000001d1d7423 */ /* 0x002fce0000000066 */
[----:B------:R-:W1:Y:S01]  /*5410*/  MUFU.EX2 R3, R100 ;  /* 0x0000006400037308 */ /* 0x000e620000000800 */
[----:B--2---:R-:W-:-:S07]  /*5420*/  FFMA R30, R30, R37, 1 ;  /* 0x3f8000001e1e7423 */ /* 0x004fce0000000025 */
[----:B------:R-:W2:Y:S01]  /*5430*/  MUFU.EX2 R164, R164 ;  /* 0x000000a400a47308 */ /* 0x000ea20000000800 */
[----:B---3--:R-:W-:Y:S01]  /*5440*/  FFMA R31, R31, R12, 1 ;  /* 0x3f8000001f1f7423 */ /* 0x008fe2000000000c */
[----:B-1----:R-:W-:Y:S01]  /*5450*/  FFMA R32, R32, R3, 1 ;  /* 0x3f80000020207423 */ /* 0x002fe20000000003 */
[----:B--2---:R-:W-:Y:S01]  /*5460*/  FFMA R33, R33, R164, 1 ;  /* 0x3f80000021217423 */ /* 0x004fe200000000a4 */
[----:B------:R-:W-:Y:S06]  /*5470*/  @P2 BRA `(.L_x_110) ;  /* 0x0000000000142947 */ /* 0x000fec0003800000 */
[----:B------:R-:W-:Y:S01]  /*5480*/  IMAD.MOV.U32 R0, RZ, RZ, R99 ;  /* 0x000000ffff007224 */ /* 0x000fe200078e0063 */
[----:B------:R-:W-:-:S07]  /*5490*/  MOV R12, 0x54b0 ;  /* 0x000054b0000c7802 */ /* 0x000fce0000000f00 */
[----:B------:R-:W-:Y:S05]  /*54a0*/  CALL.REL.NOINC `($__internal_0_$__cuda_sm20_rcp_rn_f32_slowpath) ;  /* 0x0000010400ec7944 */ /* 0x000fea0003c00000 */
[----:B------:R-:W-:Y:S01]  /*54b0*/  MOV R34, R0 ;  /* 0x0000000000227202 */ /* 0x000fe20000000f00 */
[----:B------:R-:W-:Y:S06]  /*54c0*/  BRA `(.L_x_111) ;  /* 0x0000000000107947 */ /* 0x000fec0003800000 */
.L_x_110:
[----:B------:R-:W1:Y:S02]  /*54d0*/  MUFU.RCP R34, R99 ;  /* 0x0000006300227308 */ /* 0x000e640000001000 */
[----:B-1----:R-:W-:-:S04]  /*54e0*/  FFMA R0, R99, R34, -1 ;  /* 0xbf80000063007423 */ /* 0x002fc80000000022 */
[----:B------:R-:W-:-:S04]  /*54f0*/  FADD.FTZ R3, -R0, -RZ ;  /* 0x800000ff00037221 */ /* 0x000fc80000010100 */
[----:B------:R-:W-:-:S07]  /*5500*/  FFMA R34, R34, R3, R34 ;  /* 0x0000000322227223 */ /* 0x000fce0000000022 */
.L_x_111:
[----:B------:R-:W-:Y:S05]  /*5510*/  BSYNC B1 ;  /* 0x0000000000017941 */ /* 0x000fea0003800000 */
.L_x_109:
        /* <DEDUP_REMOVED lines=10> */
.L_x_113:
[----:B------:R-:W1:Y:S02]  /*55c0*/  MUFU.RCP R35, R166 ;  /* 0x000000a600237308 */ /* 0x000e640000001000 */
[----:B-1----:R-:W-:-:S04]  /*55d0*/  FFMA R0, R166, R35, -1 ;  /* 0xbf800000a6007423 */ /* 0x002fc80000000023 */
[----:B------:R-:W-:-:S04]  /*55e0*/  FADD.FTZ R0, -R0, -RZ ;  /* 0x800000ff00007221 */ /* 0x000fc80000010100 */
[----:B------:R-:W-:-:S07]  /*55f0*/  FFMA R35, R35, R0, R35 ;  /* 0x0000000023237223 */ /* 0x000fce0000000023 */
.L_x_114:
[----:B------:R-:W-:Y:S05]  /*5600*/  BSYNC B1 ;  /* 0x0000000000017941 */ /* 0x000fea0003800000 */
.L_x_112:
        /* <DEDUP_REMOVED lines=10> */
.L_x_116:
[----:B------:R-:W1:Y:S02]  /*56b0*/  MUFU.RCP R36, R101 ;  /* 0x0000006500247308 */ /* 0x000e640000001000 */
[----:B-1----:R-:W-:-:S04]  /*56c0*/  FFMA R0, R101, R36, -1 ;  /* 0xbf80000065007423 */ /* 0x002fc80000000024 */
[----:B------:R-:W-:-:S04]  /*56d0*/  FADD.FTZ R3, -R0, -RZ ;  /* 0x800000ff00037221 */ /* 0x000fc80000010100 */
[----:B------:R-:W-:-:S07]  /*56e0*/  FFMA R36, R36, R3, R36 ;  /* 0x0000000324247223 */ /* 0x000fce0000000024 */
.L_x_117:
[----:B------:R-:W-:Y:S05]  /*56f0*/  BSYNC B1 ;  /* 0x0000000000017941 */ /* 0x000fea0003800000 */
.L_x_115:
        /* <DEDUP_REMOVED lines=10> */
.L_x_119:
[----:B------:R-:W1:Y:S02]  /*57a0*/  MUFU.RCP R37, R88 ;  /* 0x0000005800257308 */ /* 0x000e640000001000 */
[----:B-1----:R-:W-:-:S04]  /*57b0*/  FFMA R0, R88, R37, -1 ;  /* 0xbf80000058007423 */ /* 0x002fc80000000025 */
[----:B------:R-:W-:-:S04]  /*57c0*/  FADD.FTZ R0, -R0, -RZ ;  /* 0x800000ff00007221 */ /* 0x000fc80000010100 */
[----:B------:R-:W-:-:S07]  /*57d0*/  FFMA R37, R37, R0, R37 ;  /* 0x0000000025257223 */ /* 0x000fce0000000025 */
.L_x_120:
[----:B------:R-:W-:Y:S05]  /*57e0*/  BSYNC B1 ;  /* 0x0000000000017941 */ /* 0x000fea0003800000 */
.L_x_118:
        /* <DEDUP_REMOVED lines=10> */
.L_x_122:
[----:B------:R-:W1:Y:S02]  /*5890*/  MUFU.RCP R38, R39 ;  /* 0x0000002700267308 */ /* 0x000e640000001000 */
[----:B-1----:R-:W-:-:S04]  /*58a0*/  FFMA R0, R39, R38, -1 ;  /* 0xbf80000027007423 */ /* 0x002fc80000000026 */
[----:B------:R-:W-:-:S04]  /*58b0*/  FADD.FTZ R3, -R0, -RZ ;  /* 0x800000ff00037221 */ /* 0x000fc80000010100 */
[----:B------:R-:W-:-:S07]  /*58c0*/  FFMA R38, R38, R3, R38 ;  /* 0x0000000326267223 */ /* 0x000fce0000000026 */
.L_x_123:
[----:B------:R-:W-:Y:S05]  /*58d0*/  BSYNC B1 ;  /* 0x0000000000017941 */ /* 0x000fea0003800000 */
.L_x_121:
        /* <DEDUP_REMOVED lines=10> */
.L_x_125:
[----:B------:R-:W1:Y:S02]  /*5980*/  MUFU.RCP R0, R23 ;  /* 0x0000001700007308 */ /* 0x000e640000001000 */
[----:B-1----:R-:W-:-:S04]  /*5990*/  FFMA R3, R23, R0, -1 ;  /* 0xbf80000017037423 */ /* 0x002fc80000000000 */
[----:B------:R-:W-:-:S04]  /*59a0*/  FADD.FTZ R3, -R3, -RZ ;  /* 0x800000ff03037221 */ /* 0x000fc80000010100 */
[----:B------:R-:W-:-:S07]  /*59b0*/  FFMA R39, R0, R3, R0 ;  /* 0x0000000300277223 */ /* 0x000fce0000000000 */
.L_x_126:
[----:B------:R-:W-:Y:S05]  /*59c0*/  BSYNC B1 ;  /* 0x0000000000017941 */ /* 0x000fea0003800000 */
.L_x_124:
[----:B------:R-:W-:Y:S01]  /*59d0*/  IADD3 R0, R24, 0x1800000, RZ ;  /* 0x0180000018007810 */ /* 0x000fe20007ffe0ff */
[----:B------:R-:W-:Y:S03]  /*59e0*/  BSSY B1, `(.L_x_127) ;  /* 0x000000d000017945 */ /* 0x000fe60003800000 */
[----:B------:R-:W-:-:S04]  /*59f0*/  LOP3.LUT R0, R0, 0x7f800000, RZ, 0xc0, !PT ;  /* 0x7f80000000007812 */ /* 0x000fc800078ec0ff */
[----:B------:R-:W-:-:S13]  /*5a00*/  ISETP.GT.U32.AND P2, PT, R0, 0x1ffffff, PT ;  /* 0x01ffffff0000780c */ /* 0x000fda0003f44070 */
[----:B------:R-:W-:Y:S05]  /*5a10*/  @P2 BRA `(.L_x_128) ;  /* 0x0000000000142947 */ /* 0x000fea0003800000 */
[----:B------:R-:W-:Y:S01]  /*5a20*/  IMAD.MOV.U32 R0, RZ, RZ, R24 ;  /* 0x000000ffff007224 */ /* 0x000fe200078e0018 */
[----:B------:R-:W-:-:S07]  /*5a30*/  MOV R12, 0x5a50 ;  /* 0x00005a50000c7802 */ /* 0x000fce0000000f00 */
[----:B------:R-:W-:Y:S05]  /*5a40*/  CALL.REL.NOINC `($__internal_0_$__cuda_sm20_rcp_rn_f32_slowpath) ;  /* 0x0000010000847944 */ /* 0x000fea0003c00000 */
[----:B------:R-:W-:Y:S01]  /*5a50*/  MOV R23, R0 ;  /* 0x0000000000177202 */ /* 0x000fe20000000f00 */
[----:B------:R-:W-:Y:S06]  /*5a60*/  BRA `(.L_x_129) ;  /* 0x0000000000107947 */ /* 0x000fec0003800000 */
.L_x_128:
[----:B------:R-:W1:Y:S02]  /*5a70*/  MUFU.RCP R23, R24 ;  /* 0x0000001800177308 */ /* 0x000e640000001000 */
[----:B-1----:R-:W-:-:S04]  /*5a80*/  FFMA R0, R24, R23, -1 ;  /* 0xbf80000018007423 */ /* 0x002fc80000000017 */
[----:B------:R-:W-:-:S04]  /*5a90*/  FADD.FTZ R0, -R0, -RZ ;  /* 0x800000ff00007221 */ /* 0x000fc80000010100 */
[----:B------:R-:W-:-:S07]  /*5aa0*/  FFMA R23, R23, R0, R23 ;  /* 0x0000000017177223 */ /* 0x000fce0000000017 */
.L_x_129:
[----:B------:R-:W-:Y:S05]  /*5ab0*/  BSYNC B1 ;  /* 0x0000000000017941 */ /* 0x000fea0003800000 */
.L_x_127:
        /* <DEDUP_REMOVED lines=10> */
.L_x_131:
[----:B------:R-:W1:Y:S02]  /*5b60*/  MUFU.RCP R88, R25 ;  /* 0x0000001900587308 */ /* 0x000e640000001000 */
[----:B-1----:R-:W-:-:S04]  /*5b70*/  FFMA R0, R25, R88, -1 ;  /* 0xbf80000019007423 */ /* 0x002fc80000000058 */
[----:B------:R-:W-:-:S04]  /*5b80*/  FADD.FTZ R3, -R0, -RZ ;  /* 0x800000ff00037221 */ /* 0x000fc80000010100 */
[----:B------:R-:W-:-:S07]  /*5b90*/  FFMA R88, R88, R3, R88 ;  /* 0x0000000358587223 */ /* 0x000fce0000000058 */
.L_x_132:
[----:B------:R-:W-:Y:S05]  /*5ba0*/  BSYNC B1 ;  /* 0x0000000000017941 */ /* 0x000fea0003800000 */
.L_x_130:
        /* <DEDUP_REMOVED lines=10> */
.L_x_134:
[----:B------:R-:W1:Y:S02]  /*5c50*/  MUFU.RCP R89, R26 ;  /* 0x0000001a00597308 */ /* 0x000e640000001000 */
[----:B-1----:R-:W-:-:S04]  /*5c60*/  FFMA R0, R26, R89, -1 ;  /* 0xbf8000001a007423 */ /* 0x002fc80000000059 */
[----:B------:R-:W-:-:S04]  /*5c70*/  FADD.FTZ R0, -R0, -RZ ;  /* 0x800000ff00007221 */ /* 0x000fc80000010100 */
[----:B------:R-:W-:-:S07]  /*5c80*/  FFMA R89, R89, R0, R89 ;  /* 0x0000000059597223 */ /* 0x000fce0000000059 */
.L_x_135:
[----:B------:R-:W-:Y:S05]  /*5c90*/  BSYNC B1 ;  /* 0x0000000000017941 */ /* 0x000fea0003800000 */
.L_x_133:
        /* <DEDUP_REMOVED lines=10> */
.L_x_137:
[----:B------:R-:W1:Y:S02]  /*5d40*/  MUFU.RCP R90, R27 ;  /* 0x0000001b005a7308 */ /* 0x000e640000001000 */
[----:B-1----:R-:W-:-:S04]  /*5d50*/  FFMA R0, R27, R90, -1 ;  /* 0xbf8000001b007423 */ /* 0x002fc8000000005a */
[----:B------:R-:W-:-:S04]  /*5d60*/  FADD.FTZ R3, -R0, -RZ ;  /* 0x800000ff00037221 */ /* 0x000fc80000010100 */
[----:B------:R-:W-:-:S07]  /*5d70*/  FFMA R90, R90, R3, R90 ;  /* 0x000000035a5a7223 */ /* 0x000fce000000005a */
.L_x_138:
[----:B------:R-:W-:Y:S05]  /*5d80*/  BSYNC B1 ;  /* 0x0000000000017941 */ /* 0x000fea0003800000 */
.L_x_136:
        /* <DEDUP_REMOVED lines=10> */
.L_x_140:
[----:B------:R-:W1:Y:S02]  /*5e30*/  MUFU.RCP R91, R28 ;  /* 0x0000001c005b7308 */ /* 0x000e640000001000 */
[----:B-1----:R-:W-:-:S04]  /*5e40*/  FFMA R0, R28, R91, -1 ;  /* 0xbf8000001c007423 */ /* 0x002fc8000000005b */
[----:B------:R-:W-:-:S04]  /*5e50*/  FADD.FTZ R0, -R0, -RZ ;  /* 0x800000ff00007221 */ /* 0x000fc80000010100 */
[----:B------:R-:W-:-:S07]  /*5e60*/  FFMA R91, R91, R0, R91 ;  /* 0x000000005b5b7223 */ /* 0x000fce000000005b */
.L_x_141:
[----:B------:R-:W-:Y:S05]  /*5e70*/  BSYNC B1 ;  /* 0x0000000000017941 */ /* 0x000fea0003800000 */
.L_x_139:
        /* <DEDUP_REMOVED lines=10> */
.L_x_143:
[----:B------:R-:W1:Y:S02]  /*5f20*/  MUFU.RCP R28, R29 ;  /* 0x0000001d001c7308 */ /* 0x000e640000001000 */
[----:B-1----:R-:W-:-:S04]  /*5f30*/  FFMA R0, R29, R28, -1 ;  /* 0xbf8000001d007423 */ /* 0x002fc8000000001c */
[----:B------:R-:W-:-:S04]  /*5f40*/  FADD.FTZ R3, -R0, -RZ ;  /* 0x800000ff00037221 */ /* 0x000fc80000010100 */
[----:B------:R-:W-:-:S07]  /*5f50*/  FFMA R28, R28, R3, R28 ;  /* 0x000000031c1c7223 */ /* 0x000fce000000001c */
.L_x_144:
[----:B------:R-:W-:Y:S05]  /*5f60*/  BSYNC B1 ;  /* 0x0000000000017941 */ /* 0x000fea0003800000 */
.L_x_142:
        /* <DEDUP_REMOVED lines=10> */
.L_x_146:
[----:B------:R-:W1:Y:S02]  /*6010*/  MUFU.RCP R29, R30 ;  /* 0x0000001e001d7308 */ /* 0x000e640000001000 */
[----:B-1----:R-:W-:-:S04]  /*6020*/  FFMA R0, R30, R29, -1 ;  /* 0xbf8000001e007423 */ /* 0x002fc8000000001d */
[----:B------:R-:W-:-:S04]  /*6030*/  FADD.FTZ R0, -R0, -RZ ;  /* 0x800000ff00007221 */ /* 0x000fc80000010100 */
[----:B------:R-:W-:-:S07]  /*6040*/  FFMA R29, R29, R0, R29 ;  /* 0x000000001d1d7223 */ /* 0x000fce000000001d */
.L_x_147:
[----:B------:R-:W-:Y:S05]  /*6050*/  BSYNC B1 ;  /* 0x0000000000017941 */ /* 0x000fea0003800000 */
.L_x_145:
        /* <DEDUP_REMOVED lines=10> */
.L_x_149:
[----:B------:R-:W1:Y:S02]  /*6100*/  MUFU.RCP R30, R31 ;  /* 0x0000001f001e7308 */ /* 0x000e640000001000 */
[----:B-1----:R-:W-:-:S04]  /*6110*/  FFMA R0, R31, R30, -1 ;  /* 0xbf8000001f007423 */ /* 0x002fc8000000001e */
[----:B------:R-:W-:-:S04]  /*6120*/  FADD.FTZ R3, -R0, -RZ ;  /* 0x800000ff00037221 */ /* 0x000fc80000010100 */
[----:B------:R-:W-:-:S07]  /*6130*/  FFMA R30, R30, R3, R30 ;  /* 0x000000031e1e7223 */ /* 0x000fce000000001e */
.L_x_150:
[----:B------:R-:W-:Y:S05]  /*6140*/  BSYNC B1 ;  /* 0x0000000000017941 */ /* 0x000fea0003800000 */
.L_x_148:
        /* <DEDUP_REMOVED lines=10> */
.L_x_152:
[----:B------:R-:W1:Y:S02]  /*61f0*/  MUFU.RCP R31, R32 ;  /* 0x00000020001f7308 */ /* 0x000e640000001000 */
[----:B-1----:R-:W-:-:S04]  /*6200*/  FFMA R0, R32, R31, -1 ;  /* 0xbf80000020007423 */ /* 0x002fc8000000001f */
[----:B------:R-:W-:-:S04]  /*6210*/  FADD.FTZ R0, -R0, -RZ ;  /* 0x800000ff00007221 */ /* 0x000fc80000010100 */
[----:B------:R-:W-:-:S07]  /*6220*/  FFMA R31, R31, R0, R31 ;  /* 0x000000001f1f7223 */ /* 0x000fce000000001f */
.L_x_153:
[----:B------:R-:W-:Y:S05]  /*6230*/  BSYNC B1 ;  /* 0x0000000000017941 */ /* 0x000fea0003800000 */
.L_x_151:
[----:B------:R-:W-:-:S04]  /*6240*/  IADD3 R0, R33, 0x1800000, RZ ;  /* 0x0180000021007810 */ /* 0x000fc80007ffe0ff */
[----:B------:R-:W-:-:S04]  /*6250*/  LOP3.LUT R0, R0, 0x7f800000, RZ, 0xc0, !PT ;  /* 0x7f80000000007812 */ /* 0x000fc800078ec0ff */
[----:B------:R-:W-:-:S13]  /*6260*/  ISETP.GT.U32.AND P2, PT, R0, 0x1ffffff, PT ;  /* 0x01ffffff0000780c */ /* 0x000fda0003f44070 */
[----:B------:R-:W-:Y:S05]  /*6270*/  @P2 BRA `(.L_x_154) ;  /* 0x0000000000102947 */ /* 0x000fea0003800000 */
[----:B------:R-:W-:Y:S02]  /*6280*/  MOV R0, R33 ;  /* 0x0000002100007202 */ /* 0x000fe40000000f00 */
[----:B------:R-:W-:-:S07]  /*6290*/  MOV R12, 0x62b0 ;  /* 0x000062b0000c7802 */ /* 0x000fce0000000f00 */
[----:B------:R-:W-:Y:S05]  /*62a0*/  CALL.REL.NOINC `($__internal_0_$__cuda_sm20_rcp_rn_f32_slowpath) ;  /* 0x000000f8006c7944 */ /* 0x000fea0003c00000 */
[----:B------:R-:W-:Y:S05]  /*62b0*/  BRA `(.L_x_155) ;  /* 0x0000000000107947 */ /* 0x000fea0003800000 */
.L_x_154:
[----:B------:R-:W1:Y:S02]  /*62c0*/  MUFU.RCP R0, R33 ;  /* 0x0000002100007308 */ /* 0x000e640000001000 */
[----:B-1----:R-:W-:-:S04]  /*62d0*/  FFMA R3, R33, R0, -1 ;  /* 0xbf80000021037423 */ /* 0x002fc80000000000 */
[----:B------:R-:W-:-:S04]  /*62e0*/  FADD.FTZ R3, -R3, -RZ ;  /* 0x800000ff03037221 */ /* 0x000fc80000010100 */
[----:B------:R-:W-:-:S07]  /*62f0*/  FFMA R0, R0, R3, R0 ;  /* 0x0000000300007223 */ /* 0x000fce0000000000 */
.L_x_155:
[----:B------:R-:W-:Y:S01]  /*6300*/  F2FP.F16.F32.PACK_AB R24, R35, R34 ;  /* 0x000000222318723e */ /* 0x000fe200000000ff */
[----:B------:R-:W-:Y:S05]  /*6310*/  WARPSYNC.ALL ;  /* 0x0000000000007948 */ /* 0x000fea0003800000 */
[----:B------:R-:W-:Y:S01]  /*6320*/  F2FP.F16.F32.PACK_AB R25, R37, R36 ;  /* 0x000000242519723e */ /* 0x000fe200000000ff */
[----:B------:R-:W-:Y:S01]  /*6330*/  BSSY B0, `(.L_x_156) ;  /* 0x000001b000007945 */ /* 0x000fe20003800000 */
[----:B------:R-:W-:Y:S02]  /*6340*/  F2FP.F16.F32.PACK_AB R26, R39, R38 ;  /* 0x00000026271a723e */ /* 0x000fe400000000ff */
[----:B------:R-:W-:-:S02]  /*6350*/  F2FP.F16.F32.PACK_AB R27, R88, R23 ;  /* 0x00000017581b723e */ /* 0x000fc400000000ff */
[----:B------:R-:W-:Y:S02]  /*6360*/  F2FP.F16.F32.PACK_AB R35, R0, R31 ;  /* 0x0000001f0023723e */ /* 0x000fe400000000ff */
[----:B------:R-:W-:Y:S01]  /*6370*/  F2FP.F16.F32.PACK_AB R32, R90, R89 ;  /* 0x000000595a20723e */ /* 0x000fe200000000ff */
[----:B------:R1:W-:Y:S01]  /*6380*/  STSM.16.M88.4 [R20+0x2200], R24 ;  /* 0x0022001814007844 */ /* 0x0003e20000000200 */
[----:B------:R-:W-:Y:S02]  /*6390*/  F2FP.F16.F32.PACK_AB R33, R28, R91 ;  /* 0x0000005b1c21723e */ /* 0x000fe400000000ff */
        /* <DEDUP_REMOVED lines=13> */
[----:B------:R-:W-:Y:S02]  /*6470*/  UIADD3 UR4, UR52, 0x2200, URZ ;  /* 0x0000220034047890 */ /* 0x000fe4000fffe03f */
[----:B------:R-:W-:Y:S01]  /*6480*/  UIADD3.X UR9, URZ, UR55, URZ, UP0, !UPT ;  /* 0x000000373f097290 */ /* 0x000fe200087fe43f */
[----:B------:R-:W-:Y:S01]  /*6490*/  UMOV UR5, UR45 ;  /* 0x0000002d00057c82 */ /* 0x000fe20008000000 */
[----:B------:R-:W-:-:S07]  /*64a0*/  UMOV UR7, UR47 ;  /* 0x0000002f00077c82 */ /* 0x000fce0008000000 */
[----:B------:R2:W-:Y:S01]  /*64b0*/  UTMASTG.3D [UR4], [UR8] ;  /* 0x00000004080073b5 */ /* 0x0005e20008010000 */
[----:B------:R0:W-:Y:S01]  /*64c0*/  UTMACMDFLUSH ;  /* 0x00000000000079b7 */ /* 0x0001e20000000000 */
[----:B--2---:R-:W-:-:S04]  /*64d0*/  DEPBAR.LE SB0, 0x1 ;  /* 0x000080400000791a */ /* 0x004fc80000000000 */
.L_x_157:
[----:B------:R-:W-:Y:S05]  /*64e0*/  BSYNC B0 ;  /* 0x0000000000007941 */ /* 0x000fea0003800000 */
.L_x_156:
[----:B-1----:R-:W-:Y:S01]  /*64f0*/  IADD3 R0, R20, 0x2200, RZ ;  /* 0x0000220014007810 */ /* 0x002fe20007ffe0ff */
[----:B------:R-:W-:Y:S03]  /*6500*/  BAR.SYNC.DEFER_BLOCKING 0x1, 0x100 ;  /* 0x0044000000007b1d */ /* 0x000fe60000010000 */
[----:B------:R-:W-:-:S03]  /*6510*/  LEA R23, R153, R0, 0x1 ;  /* 0x0000000099177211 */ /* 0x000fc600078e08ff */
[----:B------:R-:W-:Y:S04]  /*6520*/  BSSY B0, `(.L_x_158) ;  /* 0x0000009000007945 */ /* 0x000fe80003800000 */
[----:B------:R-:W-:Y:S05]  /*6530*/  @P0 BRA `(.L_x_159) ;  /* 0x00000000001c0947 */ /* 0x000fea0003800000 */
[----:B------:R-:W-:-:S13]  /*6540*/  ISETP.NE.AND P2, PT, R156, 0x3, PT ;  /* 0x000000039c00780c */ /* 0x000fda0003f45270 */
[----:B------:R-:W-:Y:S05]  /*6550*/  @!P2 BRA `(.L_x_160) ;  /* 0x000000000004a947 */ /* 0x000fea0003800000 */
[----:B------:R-:W-:Y:S01]  /*6560*/  BPT.TRAP 0x1 ;  /* 0x000000040000795c */ /* 0x000fe20000300000 */
.L_x_160:
[----:B------:R-:W-:-:S04]  /*6570*/  ULEA UR4, UR36, UR52, 0x3 ;  /* 0x0000003424047291 */ /* 0x000fc8000f8e183f */
[----:B------:R-:W-:-:S04]  /*6580*/  UIADD3 UR4, UR4, 0x60, URZ ;  /* 0x0000006004047890 */ /* 0x000fc8000fffe03f */
[----:B------:R-:W-:-:S09]  /*6590*/  UPRMT UR4, UR51, 0x654, UR4 ;  /* 0x0000065433047896 */ /* 0x000fd20008000004 */
[----:B------:R-:W-:Y:S03]  /*65a0*/  SYNCS.ARRIVE.TRANS64.RED.A1T0 RZ, [UR4], RZ ;  /* 0x000000ffffff79a7 */ /* 0x000fe60008100404 */
.L_x_159:
[----:B------:R-:W-:Y:S05]  /*65b0*/  BSYNC B0 ;  /* 0x0000000000007941 */ /* 0x000fea0003800000 */
.L_x_158:
[----:B------:R-:W-:Y:S01]  /*65c0*/  UIADD3 UR36, UR36, 0x1, URZ ;  /* 0x0000000124247890 */ /* 0x000fe2000fffe03f */
[----:B------:R-:W-:Y:S01]  /*65d0*/  BSSY B0, `(.L_x_161) ;  /* 0x0000017000007945 */ /* 0x000fe20003800000 */
[----:B------:R-:W-:Y:S02]  /*65e0*/  MOV R24, RZ ;  /* 0x000000ff00187202 */ /* 0x000fe40000000f00 */
[----:B------:R-:W-:-:S04]  /*65f0*/  UISETP.NE.AND UP0, UPT, UR36, 0x4, UPT ;  /* 0x000000042400788c */ /* 0x000fc8000bf05270 */
[----:B------:R-:W-:Y:S01]  /*6600*/  USEL UR36, UR36, URZ, UP0 ;  /* 0x0000003f24247287 */ /* 0x000fe20008000000 */
[----:B------:R-:W-:Y:S11]  /*6610*/  @P0 BRA `(.L_x_162) ;  /* 0x0000000000480947 */ /* 0x000ff60003800000 */
[----:B------:R-:W-:-:S13]  /*6620*/  ISETP.NE.AND P2, PT, R156, 0x3, PT ;  /* 0x000000039c00780c */ /* 0x000fda0003f45270 */
[----:B------:R-:W-:Y:S05]  /*6630*/  @!P2 BRA `(.L_x_163) ;  /* 0x000000000004a947 */ /* 0x000fea0003800000 */
[----:B------:R-:W-:Y:S01]  /*6640*/  BPT.TRAP 0x1 ;  /* 0x000000040000795c */ /* 0x000fe20000300000 */
.L_x_163:
[C---:B------:R-:W-:Y:S01]  /*6650*/  LEA R0, R14.reuse, UR52, 0x3 ;  /* 0x000000340e007c11 */ /* 0x040fe2000f8e18ff */
[----:B------:R-:W-:Y:S01]  /*6660*/  BSSY B1, `(.L_x_164) ;  /* 0x0000006000017945 */ /* 0x000fe20003800000 */
[----:B------:R-:W-:Y:S02]  /*6670*/  SHF.L.U32 R3, RZ, 0x1f, RZ ;  /* 0x0000001fff037819 */ /* 0x000fe400000006ff */
[----:B------:R-:W-:Y:S02]  /*6680*/  @!P1 LEA R12, R14, R15, 0xd ;  /* 0x0000000f0e0c9211 */ /* 0x000fe400078e68ff */
[----:B------:R-:W1:Y:S02]  /*6690*/  SYNCS.PHASECHK.TRANS64.TRYWAIT P2, [R0+URZ+0x40], R3 ;  /* 0x00004003000075a7 */ /* 0x000e64000804017f */
[----:B------:R-:W-:Y:S01]  /*66a0*/  @!P1 LEA R13, R153, R12, 0x1 ;  /* 0x0000000c990d9211 */ /* 0x000fe200078e08ff */
[----:B-1----:R-:W-:Y:S06]  /*66b0*/  @!P2 BRA `(.L_x_165) ;  /* 0x000000ec004ca947 */ /* 0x002fec0003800000 */
.L_x_606:
[----:B------:R-:W-:Y:S05]  /*66c0*/  BSYNC B1 ;  /* 0x0000000000017941 */ /* 0x000fea0003800000 */
.L_x_164:
[----:B------:R-:W-:Y:S05]  /*66d0*/  @!P1 WARPSYNC.ALL ;  /* 0x0000000000009948 */ /* 0x000fea0003800000 */
[----:B------:R2:W3:Y:S01]  /*66e0*/  @!P1 LDSM.16.M88.4 R8, [R12] ;  /* 0x000000000c08983b */ /* 0x0004e20000000200 */
[----:B------:R-:W-:-:S03]  /*66f0*/  IADD3 R14, R14, 0x1, RZ ;  /* 0x000000010e0e7810 */ /* 0x000fc60007ffe0ff */
[----:B------:R2:W4:Y:S01]  /*6700*/  @!P1 LDSM.16.M88.4 R4, [R13] ;  /* 0x000000000d04983b */ /* 0x0005220000000200 */
[----:B------:R-:W-:-:S04]  /*6710*/  ISETP.NE.AND P2, PT, R14, 0x4, PT ;  /* 0x000000040e00780c */ /* 0x000fc80003f45270 */
[----:B------:R-:W-:Y:S02]  /*6720*/  SEL R14, R14, RZ, P2 ;  /* 0x000000ff0e0e7207 */ /* 0x000fe40001000000 */
[----:B------:R-:W-:-:S07]  /*6730*/  SEL R24, RZ, 0x1, P2 ;  /* 0x00000001ff187807 */ /* 0x000fce0001000000 */
.L_x_162:
[----:B------:R-:W-:Y:S05]  /*6740*/  BSYNC B0 ;  /* 0x0000000000007941 */ /* 0x000fea0003800000 */
.L_x_161:
[--C-:B---3--:R-:W-:Y:S02]  /*6750*/  HADD2.F32 R27, -RZ, R8.reuse.H1_H1 ;  /* 0x30000008ff1b7230 */ /* 0x108fe40000004100 */
[C---:B-1----:R-:W-:Y:S01]  /*6760*/  FMUL R0, R154.reuse, R105 ;  /* 0x000000699a007220 */ /* 0x042fe20000400000 */
[----:B------:R-:W-:Y:S02]  /*6770*/  HADD2.F32 R31, -RZ, R9.H1_H1 ;  /* 0x30000009ff1f7230 */ /* 0x000fe40000004100 */
[C---:B--2---:R-:W-:Y:S01]  /*6780*/  FMUL R12, R154.reuse, R107 ;  /* 0x0000006b9a0c7220 */ /* 0x044fe20000400000 */
[----:B------:R-:W-:Y:S02]  /*6790*/  HADD2.F32 R25, -RZ, R8.H0_H0 ;  /* 0x20000008ff197230 */ /* 0x000fe40000004100 */
[----:B------:R-:W-:Y:S01]  /*67a0*/  FMUL R104, R154, R104 ;  /* 0x000000689a687220 */ /* 0x000fe20000400000 */
[C---:B------:R-:W-:Y:S01]  /*67b0*/  FFMA R27, R155.reuse, R27, R0 ;  /* 0x0000001b9b1b7223 */ /* 0x040fe20000000000 */
[----:B------:R-:W-:Y:S01]  /*67c0*/  FFMA R31, R155, R31, R12 ;  /* 0x0000001f9b1f7223 */ /* 0x000fe2000000000c */
[----:B------:R-:W-:-:S02]  /*67d0*/  HADD2.F32 R35, -RZ, R10.H1_H1 ;  /* 0x3000000aff237230 */ /* 0x000fc40000004100 */
[C---:B------:R-:W-:Y:S01]  /*67e0*/  FMUL R0, R154.reuse, R109 ;  /* 0x0000006d9a007220 */ /* 0x040fe20000400000 */
[----:B------:R-:W-:Y:S01]  /*67f0*/  MOV R12, 0x3bbb989d ;  /* 0x3bbb989d000c7802 */ /* 0x000fe20000000f00 */
[C---:B------:R-:W-:Y:S01]  /*6800*/  FFMA R25, R155.reuse, R25, R104 ;  /* 0x000000199b197223 */ /* 0x040fe20000000068 */
[----:B------:R-:W-:Y:S02]  /*6810*/  IMAD.MOV.U32 R13, RZ, RZ, 0x437c0000 ;  /* 0x437c0000ff0d7424 */ /* 0x000fe400078e00ff */
[----:B------:R-:W-:Y:S01]  /*6820*/  FFMA R35, R155, R35, R0 ;  /* 0x000000239b237223 */ /* 0x000fe20000000000 */
[----:B------:R-:W-:Y:S02]  /*6830*/  HADD2.F32 R39, -RZ, R11.H1_H1 ;  /* 0x3000000bff277230 */ /* 0x000fe40000004100 */
[----:B------:R-:W-:Y:S01]  /*6840*/  FFMA.SAT R0, -R25, R12, 0.5 ;  /* 0x3f00000019007423 */ /* 0x000fe2000000210c */
[----:B------:R-:W-:Y:S01]  /*6850*/  FMUL R26, R154, R111 ;  /* 0x0000006f9a1a7220 */ /* 0x000fe20000400000 */
[----:B------:R-:W-:-:S02]  /*6860*/  HADD2.F32 R29, -RZ, R9.H0_H0 ;  /* 0x20000009ff1d7230 */ /* 0x000fc40000004100 */
[----:B------:R-:W-:Y:S01]  /*6870*/  FMUL R106, R154, R106 ;  /* 0x0000006a9a6a7220 */ /* 0x000fe20000400000 */
[----:B------:R-:W-:Y:S01]  /*6880*/  FFMA.RM R0, R0, R13, 12582913 ;  /* 0x4b40000100007423 */ /* 0x000fe2000000400d */
[----:B------:R-:W-:Y:S01]  /*6890*/  FFMA.SAT R28, -R27, R12, 0.5 ;  /* 0x3f0000001b1c7423 */ /* 0x000fe2000000210c */
[C---:B------:R-:W-:Y:S01]  /*68a0*/  FFMA R39, R155.reuse, R39, R26 ;  /* 0x000000279b277223 */ /* 0x040fe2000000001a */
[----:B------:R-:W-:Y:S01]  /*68b0*/  FFMA R29, R155, R29, R106 ;  /* 0x0000001d9b1d7223 */ /* 0x000fe2000000006a */
[----:B------:R-:W-:Y:S01]  /*68c0*/  FADD R26, R0, -12583039 ;  /* 0xcb40007f001a7421 */ /* 0x000fe20000000000 */
[----:B------:R-:W-:Y:S01]  /*68d0*/  FFMA.RM R3, R28, R13, 12582913 ;  /* 0x4b4000011c037423 */ /* 0x000fe2000000400d */
[----:B------:R-:W-:Y:S02]  /*68e0*/  HADD2.F32 R33, -RZ, R10.H0_H0 ;  /* 0x2000000aff217230 */ /* 0x000fe40000004100 */
[----:B------:R-:W-:Y:S01]  /*68f0*/  FMUL R108, R154, R108 ;  /* 0x0000006c9a6c7220 */ /* 0x000fe20000400000 */
[----:B------:R-:W-:Y:S01]  /*6900*/  FFMA R28, -R25, 1.4426950216293334961, -R26 ;  /* 0x3fb8aa3b191c7823 */ /* 0x000fe2000000091a */
[-C--:B------:R-:W-:Y:S01]  /*6910*/  FFMA.SAT R32, -R29, R12.reuse, 0.5 ;  /* 0x3f0000001d207423 */ /* 0x080fe2000000210c */
[----:B------:R-:W-:Y:S01]  /*6920*/  FFMA.SAT R34, -R31, R12, 0.5 ;  /* 0x3f0000001f227423 */ /* 0x000fe2000000210c */
[----:B------:R-:W-:Y:S01]  /*6930*/  FFMA R33, R155, R33, R108 ;  /* 0x000000219b217223 */ /* 0x000fe2000000006c */
[----:B------:R-:W-:Y:S01]  /*6940*/  FFMA R28, -R25, 1.925963033500011079e-08, R28 ;  /* 0x32a57060191c7823 */ /* 0x000fe2000000011c */
[----:B------:R-:W-:Y:S01]  /*6950*/  FFMA.RM R25, R32, R13, 12582913 ;  /* 0x4b40000120197423 */ /* 0x000fe2000000400d */
[----:B----4-:R-:W-:-:S02]  /*6960*/  HADD2.F32 R91, -RZ, R4.H1_H1 ;  /* 0x30000004ff5b7230 */ /* 0x010fc40000004100 */
[----:B------:R-:W-:Y:S01]  /*6970*/  FMUL R26, R154, R113 ;  /* 0x000000719a1a7220 */ /* 0x000fe20000400000 */
[-C--:B------:R-:W-:Y:S01]  /*6980*/  FFMA.SAT R36, -R33, R12.reuse, 0.5 ;  /* 0x3f00000021247423 */ /* 0x080fe2000000210c */
[----:B------:R-:W-:Y:S01]  /*6990*/  FADD R32, R25, -12583039 ;  /* 0xcb40007f19207421 */ /* 0x000fe20000000000 */
[----:B------:R-:W-:Y:S01]  /*69a0*/  FFMA.RM R34, R34, R13, 12582913 ;  /* 0x4b40000122227423 */ /* 0x000fe2000000400d */
[----:B------:R-:W-:Y:S01]  /*69b0*/  FFMA R91, R155, R91, R26 ;  /* 0x0000005b9b5b7223 */ /* 0x000fe2000000001a */
[----:B------:R-:W-:Y:S01]  /*69c0*/  FFMA.RM R38, R36, R13, 12582913 ;  /* 0x4b40000124267423 */ /* 0x000fe2000000400d */
[----:B------:R1:W2:Y:S01]  /*69d0*/  MUFU.EX2 R26, R28 ;  /* 0x0000001c001a7308 */ /* 0x0002a20000000800 */
[----:B------:R-:W-:Y:S01]  /*69e0*/  FFMA R32, -R29, 1.4426950216293334961, -R32 ;  /* 0x3fb8aa3b1d207823 */ /* 0x000fe20000000920 */
[----:B------:R-:W-:Y:S01]  /*69f0*/  FFMA.SAT R90, -R35, R12, 0.5 ;  /* 0x3f000000235a7423 */ /* 0x000fe2000000210c */
[----:B------:R-:W-:Y:S01]  /*6a00*/  FADD R88, R38, -12583039 ;  /* 0xcb40007f26587421 */ /* 0x000fe20000000000 */
[----:B------:R-:W-:-:S02]  /*6a10*/  HADD2.F32 R37, -RZ, R11.H0_H0 ;  /* 0x2000000bff257230 */ /* 0x000fc40000004100 */
[----:B------:R-:W-:Y:S01]  /*6a20*/  FFMA R32, -R29, 1.925963033500011079e-08, R32 ;  /* 0x32a570601d207823 */ /* 0x000fe20000000120 */
[----:B------:R-:W-:Y:S02]  /*6a30*/  HADD2.F32 R29, -RZ, R5.H1_H1 ;  /* 0x30000005ff1d7230 */ /* 0x000fe40000004100 */
[----:B------:R-:W-:Y:S01]  /*6a40*/  FMUL R110, R154, R110 ;  /* 0x0000006e9a6e7220 */ /* 0x000fe20000400000 */
[----:B------:R-:W-:Y:S01]  /*6a50*/  FFMA.RM R90, R90, R13, 12582913 ;  /* 0x4b4000015a5a7423 */ /* 0x000fe2000000400d */
[----:B-1----:R-:W-:Y:S01]  /*6a60*/  FADD R28, R34, -12583039 ;  /* 0xcb40007f221c7421 */ /* 0x002fe20000000000 */
[----:B------:R-:W-:Y:S02]  /*6a70*/  HADD2.F32 R89, -RZ, R4.H0_H0 ;  /* 0x20000004ff597230 */ /* 0x000fe40000004100 */
[----:B------:R-:W-:Y:S01]  /*6a80*/  FFMA R88, -R33, 1.4426950216293334961, -R88 ;  /* 0x3fb8aa3b21587823 */ /* 0x000fe20000000958 */
[C---:B------:R-:W-:Y:S01]  /*6a90*/  FMUL R112, R154.reuse, R112 ;  /* 0x000000709a707220 */ /* 0x040fe20000400000 */
[----:B------:R-:W-:Y:S01]  /*6aa0*/  FFMA R36, -R31, 1.4426950216293334961, -R28 ;  /* 0x3fb8aa3b1f247823 */ /* 0x000fe2000000091c */
[----:B------:R-:W-:Y:S01]  /*6ab0*/  FMUL R28, R154, R115 ;  /* 0x000000739a1c7220 */ /* 0x000fe20000400000 */
[----:B------:R-:W-:Y:S01]  /*6ac0*/  FFMA R37, R155, R37, R110 ;  /* 0x000000259b257223 */ /* 0x000fe2000000006e */
[----:B------:R-:W-:Y:S01]  /*6ad0*/  FFMA R88, -R33, 1.925963033500011079e-08, R88 ;  /* 0x32a5706021587823 */ /* 0x000fe20000000158 */
[C---:B------:R-:W-:Y:S01]  /*6ae0*/  FFMA R89, R155.reuse, R89, R112 ;  /* 0x000000599b597223 */ /* 0x040fe20000000070 */
[----:B------:R-:W-:Y:S01]  /*6af0*/  FFMA R29, R155, R29, R28 ;  /* 0x0000001d9b1d7223 */ /* 0x000fe2000000001c */
[----:B------:R-:W-:Y:S01]  /*6b00*/  FADD R28, R90, -12583039 ;  /* 0xcb40007f5a1c7421 */ /* 0x000fe20000000000 */
[----:B------:R-:W-:Y:S01]  /*6b10*/  FFMA.SAT R92, -R37, R12, 0.5 ;  /* 0x3f000000255c7423 */ /* 0x000fe2000000210c */
[----:B------:R1:W-:Y:S01]  /*6b20*/  MUFU.EX2 R95, R88 ;  /* 0x00000058005f7308 */ /* 0x0003e20000000800 */
[----:B------:R-:W-:Y:S01]  /*6b30*/  FADD R30, R3, -12583039 ;  /* 0xcb40007f031e7421 */ /* 0x000fe20000000000 */
[----:B------:R-:W-:Y:S01]  /*6b40*/  FFMA R28, -R35, 1.4426950216293334961, -R28 ;  /* 0x3fb8aa3b231c7823 */ /* 0x000fe2000000091c */
[----:B------:R-:W-:Y:S01]  /*6b50*/  FFMA R36, -R31, 1.925963033500011079e-08, R36 ;  /* 0x32a570601f247823 */ /* 0x000fe20000000124 */
[----:B------:R-:W-:Y:S01]  /*6b60*/  FFMA.RM R92, R92, R13, 12582913 ;  /* 0x4b4000015c5c7423 */ /* 0x000fe2000000400d */
[----:B------:R-:W-:-:S02]  /*6b70*/  HADD2.F32 R33, -RZ, R6.H1_H1 ;  /* 0x30000006ff217230 */ /* 0x000fc40000004100 */
[----:B------:R-:W-:Y:S01]  /*6b80*/  FFMA R35, -R35, 1.925963033500011079e-08, R28 ;  /* 0x32a5706023237823 */ /* 0x000fe2000000011c */
[----:B------:R-:W-:Y:S01]  /*6b90*/  FMUL R28, R154, R117 ;  /* 0x000000759a1c7220 */ /* 0x000fe20000400000 */
[----:B------:R-:W-:Y:S01]  /*6ba0*/  FFMA R30, -R27, 1.4426950216293334961, -R30 ;  /* 0x3fb8aa3b1b1e7823 */ /* 0x000fe2000000091e */
[-C--:B-1----:R-:W-:Y:S01]  /*6bb0*/  FFMA.SAT R88, -R89, R12.reuse, 0.5 ;  /* 0x3f00000059587423 */ /* 0x082fe2000000210c */
[----:B------:R1:W-:Y:S01]  /*6bc0*/  MUFU.EX2 R93, R36 ;  /* 0x00000024005d7308 */ /* 0x0003e20000000800 */
[----:B------:R-:W-:Y:S01]  /*6bd0*/  FFMA.SAT R94, -R39, R12, 0.5 ;  /* 0x3f000000275e7423 */ /* 0x000fe2000000210c */
[----:B------:R-:W-:Y:S01]  /*6be0*/  FFMA R33, R155, R33, R28 ;  /* 0x000000219b217223 */ /* 0x000fe2000000001c */
[-C--:B------:R-:W-:Y:S01]  /*6bf0*/  FFMA.RM R88, R88, R13.reuse, 12582913 ;  /* 0x4b40000158587423 */ /* 0x080fe2000000400d */
[----:B------:R-:W-:Y:S01]  /*6c00*/  FFMA R30, -R27, 1.925963033500011079e-08, R30 ;  /* 0x32a570601b1e7823 */ /* 0x000fe2000000011e */
[----:B------:R-:W-:Y:S02]  /*6c10*/  HADD2.F32 R27, -RZ, R5.H0_H0 ;  /* 0x20000005ff1b7230 */ /* 0x000fe40000004100 */
[----:B------:R-:W-:Y:S01]  /*6c20*/  FFMA.RM R94, R94, R13, 12582913 ;  /* 0x4b4000015e5e7423 */ /* 0x000fe2000000400d */
[----:B------:R-:W-:Y:S01]  /*6c30*/  FADD R28, R88, -12583039 ;  /* 0xcb40007f581c7421 */ /* 0x000fe20000000000 */
[----:B------:R-:W-:Y:S01]  /*6c40*/  FMUL R114, R154, R114 ;  /* 0x000000729a727220 */ /* 0x000fe20000400000 */
[----:B-1----:R-:W-:Y:S01]  /*6c50*/  FADD R36, R92, -12583039 ;  /* 0xcb40007f5c247421 */ /* 0x002fe20000000000 */
[----:B------:R-:W-:Y:S01]  /*6c60*/  FADD R96, R94, -12583039 ;  /* 0xcb40007f5e607421 */ /* 0x000fe20000000000 */
[----:B------:R-:W-:Y:S01]  /*6c70*/  FFMA R28, -R89, 1.4426950216293334961, -R28 ;  /* 0x3fb8aa3b591c7823 */ /* 0x000fe2000000091c */
[----:B------:R-:W-:Y:S01]  /*6c80*/  FFMA R27, R155, R27, R114 ;  /* 0x0000001b9b1b7223 */ /* 0x000fe20000000072 */
[----:B------:R-:W-:Y:S01]  /*6c90*/  FFMA R36, -R37, 1.4426950216293334961, -R36 ;  /* 0x3fb8aa3b25247823 */ /* 0x000fe20000000924 */
[-C--:B------:R-:W-:Y:S01]  /*6ca0*/  FFMA.SAT R98, -R91, R12.reuse, 0.5 ;  /* 0x3f0000005b627423 */ /* 0x080fe2000000210c */
[----:B------:R-:W-:Y:S01]  /*6cb0*/  FFMA R89, -R89, 1.925963033500011079e-08, R28 ;  /* 0x32a5706059597823 */ /* 0x000fe2000000011c */
[----:B------:R-:W-:Y:S01]  /*6cc0*/  FFMA.SAT R28, -R29, R12, 0.5 ;  /* 0x3f0000001d1c7423 */ /* 0x000fe2000000210c */
[----:B------:R-:W-:Y:S01]  /*6cd0*/  FFMA R36, -R37, 1.925963033500011079e-08, R36 ;  /* 0x32a5706025247823 */ /* 0x000fe20000000124 */
[----:B------:R-:W-:Y:S01]  /*6ce0*/  FFMA R96, -R39, 1.4426950216293334961, -R96 ;  /* 0x3fb8aa3b27607823 */ /* 0x000fe20000000960 */
[----:B------:R-:W-:Y:S01]  /*6cf0*/  HADD2.F32 R31, -RZ, R6.H0_H0 ;  /* 0x20000006ff1f7230 */ /* 0x000fe20000004100 */
[----:B------:R1:W-:Y:S01]  /*6d00*/  MUFU.EX2 R97, R35 ;  /* 0x0000002300617308 */ /* 0x0003e20000000800 */
[-C--:B------:R-:W-:Y:S01]  /*6d10*/  FFMA.RM R98, R98, R13.reuse, 12582913 ;  /* 0x4b40000162627423 */ /* 0x080fe2000000400d */
[----:B------:R-:W-:Y:S01]  /*6d20*/  FFMA.RM R101, R28, R13, 12582913 ;  /* 0x4b4000011c657423 */ /* 0x000fe2000000400d */
[----:B------:R-:W-:-:S02]  /*6d30*/  HADD2.F32 R37, -RZ, R7.H1_H1 ;  /* 0x30000007ff257230 */ /* 0x000fc40000004100 */
[C---:B------:R-:W-:Y:S01]  /*6d40*/  FMUL R116, R154.reuse, R116 ;  /* 0x000000749a747220 */ /* 0x040fe20000400000 */
[----:B------:R-:W-:Y:S01]  /*6d50*/  FFMA R96, -R39, 1.925963033500011079e-08, R96 ;  /* 0x32a5706027607823 */ /* 0x000fe20000000160 */
[C---:B------:R-:W-:Y:S01]  /*6d60*/  FMUL R28, R154.reuse, R119 ;  /* 0x000000779a1c7220 */ /* 0x040fe20000400000 */
[----:B------:R-:W-:Y:S01]  /*6d70*/  FMUL R118, R154, R118 ;  /* 0x000000769a767220 */ /* 0x000fe20000400000 */
[----:B------:R3:W-:Y:S01]  /*6d80*/  MUFU.EX2 R99, R36 ;  /* 0x0000002400637308 */ /* 0x0007e20000000800 */
[----:B-1----:R-:W-:Y:S02]  /*6d90*/  HADD2.F32 R35, -RZ, R7.H0_H0 ;  /* 0x20000007ff237230 */ /* 0x002fe40000004100 */
[----:B------:R-:W-:Y:S01]  /*6da0*/  FADD R100, R98, -12583039 ;  /* 0xcb40007f62647421 */ /* 0x000fe20000000000 */
[C---:B------:R-:W-:Y:S01]  /*6db0*/  FFMA R31, R155.reuse, R31, R116 ;  /* 0x0000001f9b1f7223 */ /* 0x040fe20000000074 */
[----:B------:R-:W-:Y:S01]  /*6dc0*/  FFMA R37, R155, R37, R28 ;  /* 0x000000259b257223 */ /* 0x000fe2000000001c */
[-C--:B------:R-:W-:Y:S01]  /*6dd0*/  FFMA.SAT R104, -R33, R12.reuse, 0.5 ;  /* 0x3f00000021687423 */ /* 0x080fe2000000210c */
[----:B------:R-:W-:Y:S01]  /*6de0*/  FFMA R35, R155, R35, R118 ;  /* 0x000000239b237223 */ /* 0x000fe20000000076 */
[----:B------:R-:W-:Y:S01]  /*6df0*/  FFMA R100, -R91, 1.4426950216293334961, -R100 ;  /* 0x3fb8aa3b5b647823 */ /* 0x000fe20000000964 */
[----:B------:R1:W-:Y:S01]  /*6e00*/  MUFU.EX2 R39, R96 ;  /* 0x0000006000277308 */ /* 0x0003e20000000800 */
[-C--:B---3--:R-:W-:Y:S01]  /*6e10*/  FFMA.SAT R36, -R27, R12.reuse, 0.5 ;  /* 0x3f0000001b247423 */ /* 0x088fe2000000210c */
[-C--:B------:R-:W-:Y:S01]  /*6e20*/  FFMA.SAT R28, -R31, R12.reuse, 0.5 ;  /* 0x3f0000001f1c7423 */ /* 0x080fe2000000210c */
[-C--:B------:R-:W-:Y:S01]  /*6e30*/  FFMA.SAT R108, -R37, R12.reuse, 0.5 ;  /* 0x3f000000256c7423 */ /* 0x080fe2000000210c */
[----:B------:R-:W-:Y:S01]  /*6e40*/  FFMA.SAT R106, -R35, R12, 0.5 ;  /* 0x3f000000236a7423 */ /* 0x000fe2000000210c */
[-C--:B------:R-:W-:Y:S01]  /*6e50*/  FFMA.RM R36, R36, R13.reuse, 12582913 ;  /* 0x4b40000124247423 */ /* 0x080fe2000000400d */
[----:B------:R-:W-:Y:S01]  /*6e60*/  FFMA R100, -R91, 1.925963033500011079e-08, R100 ;  /* 0x32a570605b647823 */ /* 0x000fe20000000164 */
[-C--:B------:R-:W-:Y:S01]  /*6e70*/  FFMA.RM R28, R28, R13.reuse, 12582913 ;  /* 0x4b4000011c1c7423 */ /* 0x080fe2000000400d */
[----:B------:R-:W3:Y:S01]  /*6e80*/  MUFU.EX2 R30, R30 ;  /* 0x0000001e001e7308 */ /* 0x000ee20000000800 */
[----:B-1----:R-:W-:Y:S01]  /*6e90*/  FADD R96, R36, -12583039 ;  /* 0xcb40007f24607421 */ /* 0x002fe20000000000 */
[-C--:B------:R-:W-:Y:S01]  /*6ea0*/  FFMA.RM R104, R104, R13.reuse, 12582913 ;  /* 0x4b40000168687423 */ /* 0x080fe2000000400d */
[-C--:B------:R-:W-:Y:S01]  /*6eb0*/  FFMA.RM R108, R108, R13.reuse, 12582913 ;  /* 0x4b4000016c6c7423 */ /* 0x080fe2000000400d */
[----:B------:R-:W-:Y:S01]  /*6ec0*/  FFMA.RM R106, R106, R13, 12582913 ;  /* 0x4b4000016a6a7423 */ /* 0x000fe2000000400d */
[----:B------:R-:W-:Y:S01]  /*6ed0*/  FFMA R96, -R27, 1.4426950216293334961, -R96 ;  /* 0x3fb8aa3b1b607823 */ /* 0x000fe20000000960 */
[----:B------:R-:W-:Y:S01]  /*6ee0*/  SHF.L.U32 R13, R0, 0x17, RZ ;  /* 0x00000017000d7819 */ /* 0x000fe200000006ff */
[----:B------:R-:W-:Y:S01]  /*6ef0*/  FADD R102, R101, -12583039 ;  /* 0xcb40007f65667421 */ /* 0x000fe20000000000 */
[----:B------:R1:W-:Y:S01]  /*6f00*/  MUFU.EX2 R91, R100 ;  /* 0x00000064005b7308 */ /* 0x0003e20000000800 */
[----:B------:R-:W-:Y:S01]  /*6f10*/  FFMA R96, -R27, 1.925963033500011079e-08, R96 ;  /* 0x32a570601b607823 */ /* 0x000fe20000000160 */
[----:B------:R-:W-:Y:S01]  /*6f20*/  FADD R12, R104, -12583039 ;  /* 0xcb40007f680c7421 */ /* 0x000fe20000000000 */
[----:B------:R-:W-:Y:S01]  /*6f30*/  FADD R110, R108, -12583039 ;  /* 0xcb40007f6c6e7421 */ /* 0x000fe20000000000 */
[----:B--2---:R-:W-:Y:S01]  /*6f40*/  FFMA R13, R13, R26, 1 ;  /* 0x3f8000000d0d7423 */ /* 0x004fe2000000001a */
[----:B------:R-:W-:Y:S01]  /*6f50*/  FFMA R102, -R29, 1.4426950216293334961, -R102 ;  /* 0x3fb8aa3b1d667823 */ /* 0x000fe20000000966 */
[----:B------:R-:W-:Y:S01]  /*6f60*/  FFMA R12, -R33, 1.4426950216293334961, -R12 ;  /* 0x3fb8aa3b210c7823 */ /* 0x000fe2000000090c */
[----:B------:R-:W-:Y:S01]  /*6f70*/  FFMA R110, -R37, 1.4426950216293334961, -R110 ;  /* 0x3fb8aa3b256e7823 */ /* 0x000fe2000000096e */
[----:B------:R2:W-:Y:S01]  /*6f80*/  MUFU.EX2 R27, R96 ;  /* 0x00000060001b7308 */ /* 0x0005e20000000800 */
[----:B-1----:R-:W-:Y:S01]  /*6f90*/  FADD R100, R28, -12583039 ;  /* 0xcb40007f1c647421 */ /* 0x002fe20000000000 */
[----:B------:R-:W-:Y:S01]  /*6fa0*/  FFMA R102, -R29, 1.925963033500011079e-08, R102 ;  /* 0x32a570601d667823 */ /* 0x000fe20000000166 */
[----:B------:R-:W-:Y:S01]  /*6fb0*/  FFMA R12, -R33, 1.925963033500011079e-08, R12 ;  /* 0x32a57060210c7823 */ /* 0x000fe2000000010c */
[----:B------:R-:W-:Y:S01]  /*6fc0*/  SHF.L.U32 R3, R3, 0x17, RZ ;  /* 0x0000001703037819 */ /* 0x000fe200000006ff */
[----:B------:R-:W-:Y:S01]  /*6fd0*/  FFMA R100, -R31, 1.4426950216293334961, -R100 ;  /* 0x3fb8aa3b1f647823 */ /* 0x000fe20000000964 */
[----:B------:R-:W-:Y:S01]  /*6fe0*/  FFMA R110, -R37, 1.925963033500011079e-08, R110 ;  /* 0x32a57060256e7823 */ /* 0x000fe2000000016e */
[----:B------:R-:W-:Y:S01]  /*6ff0*/  IADD3 R0, R13, 0x1800000, RZ ;  /* 0x018000000d007810 */ /* 0x000fe20007ffe0ff */
[----:B------:R-:W1:Y:S01]  /*7000*/  MUFU.EX2 R32, R32 ;  /* 0x0000002000207308 */ /* 0x000e620000000800 */
[----:B--2---:R-:W-:Y:S01]  /*7010*/  FADD R96, R106, -12583039 ;  /* 0xcb40007f6a607421 */ /* 0x004fe20000000000 */
[----:B------:R-:W-:Y:S01]  /*7020*/  FFMA R100, -R31, 1.925963033500011079e-08, R100 ;  /* 0x32a570601f647823 */ /* 0x000fe20000000164 */
[----:B------:R-:W-:Y:S01]  /*7030*/  LOP3.LUT R0, R0, 0x7f800000, RZ, 0xc0, !PT ;  /* 0x7f80000000007812 */ /* 0x000fe200078ec0ff */
[----:B---3--:R-:W-:Y:S01]  /*7040*/  FFMA R30, R3, R30, 1 ;  /* 0x3f800000031e7423 */ /* 0x008fe2000000001e */
[----:B------:R-:W-:Y:S01]  /*7050*/  FFMA R96, -R35, 1.4426950216293334961, -R96 ;  /* 0x3fb8aa3b23607823 */ /* 0x000fe20000000960 */
[----:B------:R-:W-:Y:S01]  /*7060*/  SHF.L.U32 R25, R25, 0x17, RZ ;  /* 0x0000001719197819 */ /* 0x000fe200000006ff */
[----:B------:R-:W-:Y:S01]  /*7070*/  BSSY B1, `(.L_x_166) ;  /* 0x000002e000017945 */ /* 0x000fe20003800000 */
[----:B------:R-:W2:Y:S01]  /*7080*/  MUFU.EX2 R89, R89 ;  /* 0x0000005900597308 */ /* 0x000ea20000000800 */
[----:B------:R-:W-:Y:S01]  /*7090*/  FFMA R96, -R35, 1.925963033500011079e-08, R96 ;  /* 0x32a5706023607823 */ /* 0x000fe20000000160 */
[----:B------:R-:W-:-:S02]  /*70a0*/  ISETP.GT.U32.AND P2, PT, R0, 0x1ffffff, PT ;  /* 0x01ffffff0000780c */ /* 0x000fc40003f44070 */
[----:B------:R-:W-:Y:S02]  /*70b0*/  SHF.L.U32 R34, R34, 0x17, RZ ;  /* 0x0000001722227819 */ /* 0x000fe400000006ff */
[----:B------:R-:W-:Y:S02]  /*70c0*/  SHF.L.U32 R38, R38, 0x17, RZ ;  /* 0x0000001726267819 */ /* 0x000fe400000006ff */
[----:B------:R-:W3:Y:S01]  /*70d0*/  MUFU.EX2 R102, R102 ;  /* 0x0000006600667308 */ /* 0x000ee20000000800 */
[----:B-1----:R-:W-:Y:S01]  /*70e0*/  FFMA R35, R25, R32, 1 ;  /* 0x3f80000019237423 */ /* 0x002fe20000000020 */
[----:B------:R-:W-:Y:S01]  /*70f0*/  SHF.L.U32 R32, R36, 0x17, RZ ;  /* 0x0000001724207819 */ /* 0x000fe200000006ff */
[----:B------:R-:W-:Y:S01]  /*7100*/  FFMA R112, R34, R93, 1 ;  /* 0x3f80000022707423 */ /* 0x000fe2000000005d */
[----:B------:R-:W-:Y:S01]  /*7110*/  SHF.L.U32 R90, R90, 0x17, RZ ;  /* 0x000000175a5a7819 */ /* 0x000fe200000006ff */
[----:B------:R-:W-:Y:S01]  /*7120*/  FFMA R95, R38, R95, 1 ;  /* 0x3f800000265f7423 */ /* 0x000fe2000000005f */
[----:B------:R-:W-:Y:S01]  /*7130*/  SHF.L.U32 R92, R92, 0x17, RZ ;  /* 0x000000175c5c7819 */ /* 0x000fe200000006ff */
[----:B------:R-:W-:Y:S01]  /*7140*/  FFMA R32, R32, R27, 1 ;  /* 0x3f80000020207423 */ /* 0x000fe2000000001b */
[----:B------:R-:W1:Y:S01]  /*7150*/  MUFU.EX2 R100, R100 ;  /* 0x0000006400647308 */ /* 0x000e620000000800 */
[----:B------:R-:W-:Y:S01]  /*7160*/  SHF.L.U32 R94, R94, 0x17, RZ ;  /* 0x000000175e5e7819 */ /* 0x000fe200000006ff */
[----:B------:R-:W-:Y:S01]  /*7170*/  FFMA R90, R90, R97, 1 ;  /* 0x3f8000005a5a7423 */ /* 0x000fe20000000061 */
[----:B------:R-:W-:Y:S01]  /*7180*/  SHF.L.U32 R88, R88, 0x17, RZ ;  /* 0x0000001758587819 */ /* 0x000fe200000006ff */
[----:B------:R-:W-:Y:S01]  /*7190*/  FFMA R99, R92, R99, 1 ;  /* 0x3f8000005c637423 */ /* 0x000fe20000000063 */
[----:B------:R-:W-:Y:S01]  /*71a0*/  SHF.L.U32 R34, R98, 0x17, RZ ;  /* 0x0000001762227819 */ /* 0x000fe200000006ff */
[----:B------:R-:W-:Y:S01]  /*71b0*/  FFMA R94, R94, R39, 1 ;  /* 0x3f8000005e5e7423 */ /* 0x000fe20000000027 */
[----:B------:R-:W-:Y:S01]  /*71c0*/  SHF.L.U32 R33, R101, 0x17, RZ ;  /* 0x0000001765217819 */ /* 0x000fe200000006ff */
[----:B------:R-:W4:Y:S01]  /*71d0*/  MUFU.EX2 R12, R12 ;  /* 0x0000000c000c7308 */ /* 0x000f220000000800 */
[----:B------:R-:W-:Y:S01]  /*71e0*/  SHF.L.U32 R31, R28, 0x17, RZ ;  /* 0x000000171c1f7819 */ /* 0x000fe200000006ff */
[----:B--2---:R-:W-:Y:S01]  /*71f0*/  FFMA R89, R88, R89, 1 ;  /* 0x3f80000058597423 */ /* 0x004fe20000000059 */
[----:B------:R-:W-:Y:S01]  /*7200*/  SHF.L.U32 R25, R104, 0x17, RZ ;  /* 0x0000001768197819 */ /* 0x000fe200000006ff */
[----:B------:R-:W-:Y:S01]  /*7210*/  FFMA R34, R34, R91, 1 ;  /* 0x3f80000022227423 */ /* 0x000fe2000000005b */
[----:B------:R-:W-:Y:S01]  /*7220*/  SHF.L.U32 R26, R106, 0x17, RZ ;  /* 0x000000176a1a7819 */ /* 0x000fe200000006ff */
[----:B---3--:R-:W-:Y:S01]  /*7230*/  FFMA R33, R33, R102, 1 ;  /* 0x3f80000021217423 */ /* 0x008fe20000000066 */
[----:B------:R-:W-:Y:S01]  /*7240*/  SHF.L.U32 R27, R108, 0x17, RZ ;  /* 0x000000176c1b7819 */ /* 0x000fe200000006ff */
[----:B------:R-:W2:Y:S01]  /*7250*/  MUFU.EX2 R3, R96 ;  /* 0x0000006000037308 */ /* 0x000ea20000000800 */
[----:B-1----:R-:W-:-:S07]  /*7260*/  FFMA R31, R31, R100, 1 ;  /* 0x3f8000001f1f7423 */ /* 0x002fce0000000064 */
[----:B------:R-:W1:Y:S01]  /*7270*/  MUFU.EX2 R110, R110 ;  /* 0x0000006e006e7308 */ /* 0x000e620000000800 */
[----:B----4-:R-:W-:Y:S01]  /*7280*/  FFMA R25, R25, R12, 1 ;  /* 0x3f80000019197423 */ /* 0x010fe2000000000c */
[----:B--2---:R-:W-:Y:S01]  /*7290*/  FFMA R26, R26, R3, 1 ;  /* 0x3f8000001a1a7423 */ /* 0x004fe20000000003 */
[----:B-1----:R-:W-:Y:S01]  /*72a0*/  FFMA R27, R27, R110, 1 ;  /* 0x3f8000001b1b7423 */ /* 0x002fe2000000006e */
[----:B------:R-:W-:Y:S06]  /*72b0*/  @P2 BRA `(.L_x_167) ;  /* 0x0000000000142947 */ /* 0x000fec0003800000 */
[----:B------:R-:W-:Y:S01]  /*72c0*/  IMAD.MOV.U32 R0, RZ, RZ, R13 ;  /* 0x000000ffff007224 */ /* 0x000fe200078e000d */
[----:B------:R-:W-:-:S07]  /*72d0*/  MOV R12, 0x72f0 ;  /* 0x000072f0000c7802 */ /* 0x000fce0000000f00 */
[----:B------:R-:W-:Y:S05]  /*72e0*/  CALL.REL.NOINC `($__internal_0_$__cuda_sm20_rcp_rn_f32_slowpath) ;  /* 0x000000e8005c7944 */ /* 0x000fea0003c00000 */
[----:B------:R-:W-:Y:S01]  /*72f0*/  MOV R28, R0 ;  /* 0x00000000001c7202 */ /* 0x000fe20000000f00 */
[----:B------:R-:W-:Y:S06]  /*7300*/  BRA `(.L_x_168) ;  /* 0x0000000000107947 */ /* 0x000fec0003800000 */
.L_x_167:
[----:B------:R-:W1:Y:S02]  /*7310*/  MUFU.RCP R28, R13 ;  /* 0x0000000d001c7308 */ /* 0x000e640000001000 */
[----:B-1----:R-:W-:-:S04]  /*7320*/  FFMA R0, R13, R28, -1 ;  /* 0xbf8000000d007423 */ /* 0x002fc8000000001c */
[----:B------:R-:W-:-:S04]  /*7330*/  FADD.FTZ R3, -R0, -RZ ;  /* 0x800000ff00037221 */ /* 0x000fc80000010100 */
[----:B------:R-:W-:-:S07]  /*7340*/  FFMA R28, R28, R3, R28 ;  /* 0x000000031c1c7223 */ /* 0x000fce000000001c */
.L_x_168:
[----:B------:R-:W-:Y:S05]  /*7350*/  BSYNC B1 ;  /* 0x0000000000017941 */ /* 0x000fea0003800000 */
.L_x_166:
        /* <DEDUP_REMOVED lines=10> */
.L_x_170:
[----:B------:R-:W1:Y:S02]  /*7400*/  MUFU.RCP R29, R30 ;  /* 0x0000001e001d7308 */ /* 0x000e640000001000 */
[----:B-1----:R-:W-:-:S04]  /*7410*/  FFMA R0, R30, R29, -1 ;  /* 0xbf8000001e007423 */ /* 0x002fc8000000001d */
[----:B------:R-:W-:-:S04]  /*7420*/  FADD.FTZ R0, -R0, -RZ ;  /* 0x800000ff00007221 */ /* 0x000fc80000010100 */
[----:B------:R-:W-:-:S07]  /*7430*/  FFMA R29, R29, R0, R29 ;  /* 0x000000001d1d7223 */ /* 0x000fce000000001d */
.L_x_171:
[----:B------:R-:W-:Y:S05]  /*7440*/  BSYNC B1 ;  /* 0x0000000000017941 */ /* 0x000fea0003800000 */
.L_x_169:
        /* <DEDUP_REMOVED lines=10> */
.L_x_173:
[----:B------:R-:W1:Y:S02]  /*74f0*/  MUFU.RCP R30, R35 ;  /* 0x00000023001e7308 */ /* 0x000e640000001000 */
[----:B-1----:R-:W-:-:S04]  /*7500*/  FFMA R0, R35, R30, -1 ;  /* 0xbf80000023007423 */ /* 0x002fc8000000001e */
[----:B------:R-:W-:-:S04]  /*7510*/  FADD.FTZ R3, -R0, -RZ ;  /* 0x800000ff00037221 */ /* 0x000fc80000010100 */
[----:B------:R-:W-:-:S07]  /*7520*/  FFMA R30, R30, R3, R30 ;  /* 0x000000031e1e7223 */ /* 0x000fce000000001e */
.L_x_174:
[----:B------:R-:W-:Y:S05]  /*7530*/  BSYNC B1 ;  /* 0x0000000000017941 */ /* 0x000fea0003800000 */
.L_x_172:
        /* <DEDUP_REMOVED lines=10> */
.L_x_176:
[----:B------:R-:W1:Y:S02]  /*75e0*/  MUFU.RCP R35, R112 ;  /* 0x0000007000237308 */ /* 0x000e640000001000 */
[----:B-1----:R-:W-:-:S04]  /*75f0*/  FFMA R0, R112, R35, -1 ;  /* 0xbf80000070007423 */ /* 0x002fc80000000023 */
[----:B------:R-:W-:-:S04]  /*7600*/  FADD.FTZ R0, -R0, -RZ ;  /* 0x800000ff00007221 */ /* 0x000fc80000010100 */
[----:B------:R-:W-:-:S07]  /*7610*/  FFMA R35, R35, R0, R35 ;  /* 0x0000000023237223 */ /* 0x000fce0000000023 */
.L_x_177:
[----:B------:R-:W-:Y:S05]  /*7620*/  BSYNC B1 ;  /* 0x0000000000017941 */ /* 0x000fea0003800000 */
.L_x_175:
        /* <DEDUP_REMOVED lines=10> */
.L_x_179:
[----:B------:R-:W1:Y:S02]  /*76d0*/  MUFU.RCP R36, R95 ;  /* 0x0000005f00247308 */ /* 0x000e640000001000 */
[----:B-1----:R-:W-:-:S04]  /*76e0*/  FFMA R0, R95, R36, -1 ;  /* 0xbf8000005f007423 */ /* 0x002fc80000000024 */
[----:B------:R-:W-:-:S04]  /*76f0*/  FADD.FTZ R3, -R0, -RZ ;  /* 0x800000ff00037221 */ /* 0x000fc80000010100 */
[----:B------:R-:W-:-:S07]  /*7700*/  FFMA R36, R36, R3, R36 ;  /* 0x0000000324247223 */ /* 0x000fce0000000024 */
.L_x_180:
[----:B------:R-:W-:Y:S05]  /*7710*/  BSYNC B1 ;  /* 0x0000000000017941 */ /* 0x000fea0003800000 */
.L_x_178:
        /* <DEDUP_REMOVED lines=10> */
.L_x_182:
[----:B------:R-:W1:Y:S02]  /*77c0*/  MUFU.RCP R37, R90 ;  /* 0x0000005a00257308 */ /* 0x000e640000001000 */
[----:B-1----:R-:W-:-:S04]  /*77d0*/  FFMA R0, R90, R37, -1 ;  /* 0xbf8000005a007423 */ /* 0x002fc80000000025 */
[----:B------:R-:W-:-:S04]  /*77e0*/  FADD.FTZ R0, -R0, -RZ ;  /* 0x800000ff00007221 */ /* 0x000fc80000010100 */
[----:B------:R-:W-:-:S07]  /*77f0*/  FFMA R37, R37, R0, R37 ;  /* 0x0000000025257223 */ /* 0x000fce0000000025 */
.L_x_183:
[----:B------:R-:W-:Y:S05]  /*7800*/  BSYNC B1 ;  /* 0x0000000000017941 */ /* 0x000fea0003800000 */
.L_x_181:
        /* <DEDUP_REMOVED lines=10> */
.L_x_185:
[----:B------:R-:W1:Y:S02]  /*78b0*/  MUFU.RCP R38, R99 ;  /* 0x0000006300267308 */ /* 0x000e640000001000 */
[----:B-1----:R-:W-:-:S04]  /*78c0*/  FFMA R0, R99, R38, -1 ;  /* 0xbf80000063007423 */ /* 0x002fc80000000026 */
[----:B------:R-:W-:-:S04]  /*78d0*/  FADD.FTZ R3, -R0, -RZ ;  /* 0x800000ff00037221 */ /* 0x000fc80000010100 */
[----:B------:R-:W-:-:S07]  /*78e0*/  FFMA R38, R38, R3, R38 ;  /* 0x0000000326267223 */ /* 0x000fce0000000026 */
.L_x_186:
[----:B------:R-:W-:Y:S05]  /*78f0*/  BSYNC B1 ;  /* 0x0000000000017941 */ /* 0x000fea0003800000 */
.L_x_184:
        /* <DEDUP_REMOVED lines=10> */
.L_x_188:
[----:B------:R-:W1:Y:S02]  /*79a0*/  MUFU.RCP R39, R94 ;  /* 0x0000005e00277308 */ /* 0x000e640000001000 */
[----:B-1----:R-:W-:-:S04]  /*79b0*/  FFMA R0, R94, R39, -1 ;  /* 0xbf8000005e007423 */ /* 0x002fc80000000027 */
[----:B------:R-:W-:-:S04]  /*79c0*/  FADD.FTZ R0, -R0, -RZ ;  /* 0x800000ff00007221 */ /* 0x000fc80000010100 */
[----:B------:R-:W-:-:S07]  /*79d0*/  FFMA R39, R39, R0, R39 ;  /* 0x0000000027277223 */ /* 0x000fce0000000027 */
.L_x_189:
[----:B------:R-:W-:Y:S05]  /*79e0*/  BSYNC B1 ;  /* 0x0000000000017941 */ /* 0x000fea0003800000 */
.L_x_187:
        /* <DEDUP_REMOVED lines=10> */
.L_x_191:
[----:B------:R-:W1:Y:S02]  /*7a90*/  MUFU.RCP R88, R89 ;  /* 0x0000005900587308 */ /* 0x000e640000001000 */
[----:B-1----:R-:W-:-:S04]  /*7aa0*/  FFMA R0, R89, R88, -1 ;  /* 0xbf80000059007423 */ /* 0x002fc80000000058 */
[----:B------:R-:W-:-:S04]  /*7ab0*/  FADD.FTZ R3, -R0, -RZ ;  /* 0x800000ff00037221 */ /* 0x000fc80000010100 */
[----:B------:R-:W-:-:S07]  /*7ac0*/  FFMA R88, R88, R3, R88 ;  /* 0x0000000358587223 */ /* 0x000fce0000000058 */
.L_x_192:
[----:B------:R-:W-:Y:S05]  /*7ad0*/  BSYNC B1 ;  /* 0x0000000000017941 */ /* 0x000fea0003800000 */
.L_x_190:
        /* <DEDUP_REMOVED lines=10> */
.L_x_194:
[----:B------:R-:W1:Y:S02]  /*7b80*/  MUFU.RCP R89, R34 ;  /* 0x0000002200597308 */ /* 0x000e640000001000 */
[----:B-1----:R-:W-:-:S04]  /*7b90*/  FFMA R0, R34, R89, -1 ;  /* 0xbf80000022007423 */ /* 0x002fc80000000059 */
[----:B------:R-:W-:-:S04]  /*7ba0*/  FADD.FTZ R0, -R0, -RZ ;  /* 0x800000ff00007221 */ /* 0x000fc80000010100 */
[----:B------:R-:W-:-:S07]  /*7bb0*/  FFMA R89, R89, R0, R89 ;  /* 0x0000000059597223 */ /* 0x000fce0000000059 */
.L_x_195:
[----:B------:R-:W-:Y:S05]  /*7bc0*/  BSYNC B1 ;  /* 0x0000000000017941 */ /* 0x000fea0003800000 */
.L_x_193:
        /* <DEDUP_REMOVED lines=10> */
.L_x_197:
[----:B------:R-:W1:Y:S02]  /*7c70*/  MUFU.RCP R3, R32 ;  /* 0x0000002000037308 */ /* 0x000e640000001000 */
[----:B-1----:R-:W-:-:S04]  /*7c80*/  FFMA R0, R32, R3, -1 ;  /* 0xbf80000020007423 */ /* 0x002fc80000000003 */
[----:B------:R-:W-:-:S04]  /*7c90*/  FADD.FTZ R0, -R0, -RZ ;  /* 0x800000ff00007221 */ /* 0x000fc80000010100 */
[----:B------:R-:W-:-:S07]  /*7ca0*/  FFMA R34, R3, R0, R3 ;  /* 0x0000000003227223 */ /* 0x000fce0000000003 */
.L_x_198:
[----:B------:R-:W-:Y:S05]  /*7cb0*/  BSYNC B1 ;  /* 0x0000000000017941 */ /* 0x000fea0003800000 */
.L_x_196:
        /* <DEDUP_REMOVED lines=10> */
.L_x_200:
[----:B------:R-:W1:Y:S02]  /*7d60*/  MUFU.RCP R0, R33 ;  /* 0x0000002100007308 */ /* 0x000e640000001000 */
[----:B-1----:R-:W-:-:S04]  /*7d70*/  FFMA R3, R33, R0, -1 ;  /* 0xbf80000021037423 */ /* 0x002fc80000000000 */
[----:B------:R-:W-:-:S04]  /*7d80*/  FADD.FTZ R3, -R3, -RZ ;  /* 0x800000ff03037221 */ /* 0x000fc80000010100 */
[----:B------:R-:W-:-:S07]  /*7d90*/  FFMA R91, R0, R3, R0 ;  /* 0x00000003005b7223 */ /* 0x000fce0000000000 */
.L_x_201:
[----:B------:R-:W-:Y:S05]  /*7da0*/  BSYNC B1 ;  /* 0x0000000000017941 */ /* 0x000fea0003800000 */
.L_x_199:
        /* <DEDUP_REMOVED lines=10> */
.L_x_203:
[----:B------:R-:W1:Y:S02]  /*7e50*/  MUFU.RCP R32, R31 ;  /* 0x0000001f00207308 */ /* 0x000e640000001000 */
[----:B-1----:R-:W-:-:S04]  /*7e60*/  FFMA R0, R31, R32, -1 ;  /* 0xbf8000001f007423 */ /* 0x002fc80000000020 */
[----:B------:R-:W-:-:S04]  /*7e70*/  FADD.FTZ R3, -R0, -RZ ;  /* 0x800000ff00037221 */ /* 0x000fc80000010100 */
[----:B------:R-:W-:-:S07]  /*7e80*/  FFMA R32, R32, R3, R32 ;  /* 0x0000000320207223 */ /* 0x000fce0000000020 */
.L_x_204:
[----:B------:R-:W-:Y:S05]  /*7e90*/  BSYNC B1 ;  /* 0x0000000000017941 */ /* 0x000fea0003800000 */
.L_x_202:
        /* <DEDUP_REMOVED lines=10> */
.L_x_206:
[----:B------:R-:W1:Y:S02]  /*7f40*/  MUFU.RCP R0, R25 ;  /* 0x0000001900007308 */ /* 0x000e640000001000 */
[----:B-1----:R-:W-:-:S04]  /*7f50*/  FFMA R3, R25, R0, -1 ;  /* 0xbf80000019037423 */ /* 0x002fc80000000000 */
[----:B------:R-:W-:-:S04]  /*7f60*/  FADD.FTZ R3, -R3, -RZ ;  /* 0x800000ff03037221 */ /* 0x000fc80000010100 */
[----:B------:R-:W-:-:S07]  /*7f70*/  FFMA R33, R0, R3, R0 ;  /* 0x0000000300217223 */ /* 0x000fce0000000000 */
.L_x_207:
[----:B------:R-:W-:Y:S05]  /*7f80*/  BSYNC B1 ;  /* 0x0000000000017941 */ /* 0x000fea0003800000 */
.L_x_205:
        /* <DEDUP_REMOVED lines=10> */
.L_x_209:
[----:B------:R-:W1:Y:S02]  /*8030*/  MUFU.RCP R25, R26 ;  /* 0x0000001a00197308 */ /* 0x000e640000001000 */
[----:B-1----:R-:W-:-:S04]  /*8040*/  FFMA R0, R26, R25, -1 ;  /* 0xbf8000001a007423 */ /* 0x002fc80000000019 */
[----:B------:R-:W-:-:S04]  /*8050*/  FADD.FTZ R0, -R0, -RZ ;  /* 0x800000ff00007221 */ /* 0x000fc80000010100 */
[----:B------:R-:W-:-:S07]  /*8060*/  FFMA R25, R25, R0, R25 ;  /* 0x0000000019197223 */ /* 0x000fce0000000019 */
.L_x_210:
[----:B------:R-:W-:Y:S05]  /*8070*/  BSYNC B1 ;  /* 0x0000000000017941 */ /* 0x000fea0003800000 */
.L_x_208:
        /* <DEDUP_REMOVED lines=8> */
.L_x_211:
[----:B------:R-:W1:Y:S02]  /*8100*/  MUFU.RCP R0, R27 ;  /* 0x0000001b00007308 */ /* 0x000e640000001000 */
[----:B-1----:R-:W-:-:S04]  /*8110*/  FFMA R3, R27, R0, -1 ;  /* 0xbf8000001b037423 */ /* 0x002fc80000000000 */
[----:B------:R-:W-:-:S04]  /*8120*/  FADD.FTZ R3, -R3, -RZ ;  /* 0x800000ff03037221 */ /* 0x000fc80000010100 */
[----:B------:R-:W-:-:S07]  /*8130*/  FFMA R0, R0, R3, R0 ;  /* 0x0000000300007223 */ /* 0x000fce0000000000 */
.L_x_212:
[----:B------:R-:W-:Y:S01]  /*8140*/  F2FP.F16.F32.PACK_AB R28, R29, R28 ;  /* 0x0000001c1d1c723e */ /* 0x000fe200000000ff */
[----:B------:R-:W-:Y:S05]  /*8150*/  WARPSYNC.ALL ;  /* 0x0000000000007948 */ /* 0x000fea0003800000 */
[----:B------:R-:W-:Y:S01]  /*8160*/  F2FP.F16.F32.PACK_AB R88, R89, R88 ;  /* 0x000000585958723e */ /* 0x000fe200000000ff */
[----:B------:R-:W-:Y:S01]  /*8170*/  BSSY B0, `(.L_x_213) ;  /* 0x000001b000007945 */ /* 0x000fe20003800000 */
[----:B------:R-:W-:Y:S02]  /*8180*/  F2FP.F16.F32.PACK_AB R29, R35, R30 ;  /* 0x0000001e231d723e */ /* 0x000fe400000000ff */
[----:B------:R-:W-:-:S02]  /*8190*/  F2FP.F16.F32.PACK_AB R89, R91, R34 ;  /* 0x000000225b59723e */ /* 0x000fc400000000ff */
[----:B------:R-:W-:Y:S02]  /*81a0*/  F2FP.F16.F32.PACK_AB R30, R37, R36 ;  /* 0x00000024251e723e */ /* 0x000fe400000000ff */
[----:B------:R-:W-:Y:S02]  /*81b0*/  F2FP.F16.F32.PACK_AB R31, R39, R38 ;  /* 0x00000026271f723e */ /* 0x000fe400000000ff */
[----:B------:R-:W-:Y:S02]  /*81c0*/  F2FP.F16.F32.PACK_AB R91, R0, R25 ;  /* 0x00000019005b723e */ /* 0x000fe400000000ff */
[----:B------:R-:W-:Y:S01]  /*81d0*/  F2FP.F16.F32.PACK_AB R90, R33, R32 ;  /* 0x00000020215a723e */ /* 0x000fe200000000ff */
[----:B------:R1:W-:Y:S01]  /*81e0*/  STSM.16.M88.4 [R20+0x4200], R28 ;  /* 0x0042001c14007844 */ /* 0x0003e20000000200 */
        /* <DEDUP_REMOVED lines=19> */
.L_x_214:
[----:B------:R-:W-:Y:S05]  /*8320*/  BSYNC B0 ;  /* 0x0000000000007941 */ /* 0x000fea0003800000 */
.L_x_213:
        /* <DEDUP_REMOVED lines=8> */
.L_x_217:
[----:B------:R-:W-:-:S04]  /*83b0*/  ULEA UR4, UR36, UR52, 0x3 ;  /* 0x0000003424047291 */ /* 0x000fc8000f8e183f */
[----:B------:R-:W-:-:S04]  /*83c0*/  UIADD3 UR4, UR4, 0x60, URZ ;  /* 0x0000006004047890 */ /* 0x000fc8000fffe03f */
[----:B------:R-:W-:-:S09]  /*83d0*/  UPRMT UR4, UR51, 0x654, UR4 ;  /* 0x0000065433047896 */ /* 0x000fd20008000004 */
[----:B------:R-:W-:Y:S03]  /*83e0*/  SYNCS.ARRIVE.TRANS64.RED.A1T0 RZ, [UR4], RZ ;  /* 0x000000ffffff79a7 */ /* 0x000fe60008100404 */
.L_x_216:
[----:B------:R-:W-:Y:S05]  /*83f0*/  BSYNC B0 ;  /* 0x0000000000007941 */ /* 0x000fea0003800000 */
.L_x_215:
[----:B------:R-:W-:Y:S01]  /*8400*/  UIADD3 UR4, UR36, 0x1, URZ ;  /* 0x0000000124047890 */ /* 0x000fe2000fffe03f */
[----:B------:R-:W-:Y:S03]  /*8410*/  BSSY B0, `(.L_x_218) ;  /* 0x0000017000007945 */ /* 0x000fe60003800000 */
[----:B------:R-:W-:-:S04]  /*8420*/  UISETP.NE.AND UP0, UPT, UR4, 0x4, UPT ;  /* 0x000000040400788c */ /* 0x000fc8000bf05270 */
[----:B------:R-:W-:Y:S01]  /*8430*/  USEL UR5, UR4, URZ, UP0 ;  /* 0x0000003f04057287 */ /* 0x000fe20008000000 */
[----:B------:R-:W-:Y:S11]  /*8440*/  @P0 BRA `(.L_x_219) ;  /* 0x00000000004c0947 */ /* 0x000ff60003800000 */
[----:B------:R-:W-:-:S13]  /*8450*/  ISETP.NE.AND P2, PT, R156, 0x3, PT ;  /* 0x000000039c00780c */ /* 0x000fda0003f45270 */
[----:B------:R-:W-:Y:S05]  /*8460*/  @!P2 BRA `(.L_x_220) ;  /* 0x000000000004a947 */ /* 0x000fea0003800000 */
[----:B------:R-:W-:Y:S01]  /*8470*/  BPT.TRAP 0x1 ;  /* 0x000000040000795c */ /* 0x000fe20000300000 */
.L_x_220:
[----:B------:R-:W-:Y:S01]  /*8480*/  LEA R3, R14, UR52, 0x3 ;  /* 0x000000340e037c11 */ /* 0x000fe2000f8e18ff */
[----:B------:R-:W-:Y:S01]  /*8490*/  BSSY B1, `(.L_x_221) ;  /* 0x0000006000017945 */ /* 0x000fe20003800000 */
[----:B------:R-:W-:Y:S02]  /*84a0*/  SHF.L.U32 R0, R24, 0x1f, RZ ;  /* 0x0000001f18007819 */ /* 0x000fe400000006ff */
[----:B------:R-:W-:Y:S02]  /*84b0*/  @!P1 LEA R12, R14, R15, 0xd ;  /* 0x0000000f0e0c9211 */ /* 0x000fe400078e68ff */
[----:B------:R-:W1:Y:S02]  /*84c0*/  SYNCS.PHASECHK.TRANS64.TRYWAIT P2, [R3+URZ+0x40], R0 ;  /* 0x00004000030075a7 */ /* 0x000e64000804017f */
[----:B------:R-:W-:Y:S01]  /*84d0*/  @!P1 LEA R13, R153, R12, 0x1 ;  /* 0x0000000c990d9211 */ /* 0x000fe200078e08ff */
[----:B-1----:R-:W-:Y:S06]  /*84e0*/  @!P2 BRA `(.L_x_222) ;  /* 0x000000cc00d4a947 */ /* 0x002fec0003800000 */
.L_x_607:
[----:B------:R-:W-:Y:S05]  /*84f0*/  BSYNC B1 ;  /* 0x0000000000017941 */ /* 0x000fea0003800000 */
.L_x_221:
[----:B------:R-:W-:Y:S05]  /*8500*/  @!P1 WARPSYNC.ALL ;  /* 0x0000000000009948 */ /* 0x000fea0003800000 */
[----:B------:R2:W3:Y:S01]  /*8510*/  @!P1 LDSM.16.M88.4 R8, [R12] ;  /* 0x000000000c08983b */ /* 0x0004e20000000200 */
[----:B------:R-:W-:-:S03]  /*8520*/  IADD3 R14, R14, 0x1, RZ ;  /* 0x000000010e0e7810 */ /* 0x000fc60007ffe0ff */
[----:B------:R2:W4:Y:S01]  /*8530*/  @!P1 LDSM.16.M88.4 R4, [R13] ;  /* 0x000000000d04983b */ /* 0x0005220000000200 */
[----:B------:R-:W-:-:S04]  /*8540*/  ISETP.NE.AND P2, PT, R14, 0x4, PT ;  /* 0x000000040e00780c */ /* 0x000fc80003f45270 */
[----:B-1----:R-:W-:Y:S02]  /*8550*/  SEL R3, RZ, 0x1, P2 ;  /* 0x00000001ff037807 */ /* 0x002fe40001000000 */
[----:B------:R-:W-:Y:S02]  /*8560*/  SEL R14, R14, RZ, P2 ;  /* 0x000000ff0e0e7207 */ /* 0x000fe40001000000 */
[----:B--2---:R-:W-:-:S07]  /*8570*/  LOP3.LUT R24, R24, R3, RZ, 0x3c, !PT ;  /* 0x0000000318187212 */ /* 0x004fce00078e3cff */
.L_x_219:
[----:B------:R-:W-:Y:S05]  /*8580*/  BSYNC B0 ;  /* 0x0000000000007941 */ /* 0x000fea0003800000 */
.L_x_218:
[----:B---3--:R-:W-:Y:S02]  /*8590*/  HADD2.F32 R27, -RZ, R9.H0_H0 ;  /* 0x20000009ff1b7230 */ /* 0x008fe40000004100 */
[C---:B------:R-:W-:Y:S01]  /*85a0*/  FMUL R42, R154.reuse, R42 ;  /* 0x0000002a9a2a7220 */ /* 0x040fe20000400000 */
[--C-:B------:R-:W-:Y:S02]  /*85b0*/  HADD2.F32 R13, -RZ, R8.reuse.H1_H1 ;  /* 0x30000008ff0d7230 */ /* 0x100fe40000004100 */
[C---:B------:R-:W-:Y:S01]  /*85c0*/  FMUL R0, R154.reuse, R41 ;  /* 0x000000299a007220 */ /* 0x040fe20000400000 */
[----:B------:R-:W-:Y:S02]  /*85d0*/  HADD2.F32 R3, -RZ, R8.H0_H0 ;  /* 0x20000008ff037230 */ /* 0x000fe40000004100 */
[----:B------:R-:W-:Y:S01]  /*85e0*/  FMUL R40, R154, R40 ;  /* 0x000000289a287220 */ /* 0x000fe20000400000 */
[----:B------:R-:W-:Y:S01]  /*85f0*/  FFMA R42, R155, R27, R42 ;  /* 0x0000001b9b2a7223 */ /* 0x000fe2000000002a */
[----:B------:R-:W-:-:S02]  /*8600*/  HADD2.F32 R27, -RZ, R11.H0_H0 ;  /* 0x2000000bff1b7230 */ /* 0x000fc40000004100 */
[C---:B------:R-:W-:Y:S01]  /*8610*/  FMUL R46, R154.reuse, R46 ;  /* 0x0000002e9a2e7220 */ /* 0x040fe20000400000 */
[----:B------:R-:W-:Y:S01]  /*8620*/  MOV R89, 0x3bbb989d ;  /* 0x3bbb989d00597802 */ /* 0x000fe20000000f00 */
[----:B------:R-:W-:Y:S02]  /*8630*/  HADD2.F32 R29, -RZ, R9.H1_H1 ;  /* 0x30000009ff1d7230 */ /* 0x000fe40000004100 */
[C---:B------:R-:W-:Y:S01]  /*8640*/  FFMA R0, R155.reuse, R13, R0 ;  /* 0x0000000d9b007223 */ /* 0x040fe20000000000 */
[C---:B------:R-:W-:Y:S01]  /*8650*/  FMUL R12, R154.reuse, R43 ;  /* 0x0000002b9a0c7220 */ /* 0x040fe20000400000 */
[C---:B------:R-:W-:Y:S01]  /*8660*/  FFMA R40, R155.reuse, R3, R40 ;  /* 0x000000039b287223 */ /* 0x040fe20000000028 */
[--C-:B------:R-:W-:Y:S02]  /*8670*/  HADD2.F32 R3, -RZ, R10.reuse.H0_H0 ;  /* 0x2000000aff037230 */ /* 0x100fe40000004100 */
[----:B------:R-:W-:Y:S01]  /*8680*/  FMUL R44, R154, R44 ;  /* 0x0000002c9a2c7220 */ /* 0x000fe20000400000 */
[----:B------:R-:W-:Y:S01]  /*8690*/  FFMA R46, R155, R27, R46 ;  /* 0x0000001b9b2e7223 */ /* 0x000fe2000000002e */
[----:B------:R-:W-:Y:S01]  /*86a0*/  MOV R91, 0x437c0000 ;  /* 0x437c0000005b7802 */ /* 0x000fe20000000f00 */
[----:B------:R-:W-:-:S02]  /*86b0*/  HADD2.F32 R13, -RZ, R10.H1_H1 ;  /* 0x3000000aff0d7230 */ /* 0x000fc40000004100 */
[----:B------:R-:W-:Y:S01]  /*86c0*/  FFMA.SAT R27, -R0, R89, 0.5 ;  /* 0x3f000000001b7423 */ /* 0x000fe20000002159 */
[C---:B------:R-:W-:Y:S01]  /*86d0*/  FFMA R12, R155.reuse, R29, R12 ;  /* 0x0000001d9b0c7223 */ /* 0x040fe2000000000c */
[C---:B------:R-:W-:Y:S01]  /*86e0*/  FMUL R26, R154.reuse, R45 ;  /* 0x0000002d9a1a7220 */ /* 0x040fe20000400000 */
[----:B----4-:R-:W-:Y:S02]  /*86f0*/  HADD2.F32 R29, -RZ, R4.H0_H0 ;  /* 0x20000004ff1d7230 */ /* 0x010fe40000004100 */
[----:B------:R-:W-:Y:S01]  /*8700*/  FFMA R44, R155, R3, R44 ;  /* 0x000000039b2c7223 */ /* 0x000fe2000000002c */
[----:B------:R-:W-:Y:S01]  /*8710*/  FMUL R48, R154, R48 ;  /* 0x000000309a307220 */ /* 0x000fe20000400000 */
[----:B------:R-:W-:Y:S01]  /*8720*/  FFMA.SAT R3, -R40, R89, 0.5 ;  /* 0x3f00000028037423 */ /* 0x000fe20000002159 */
[----:B------:R-:W-:Y:S01]  /*8730*/  FFMA.RM R27, R27, R91, 12582913 ;  /* 0x4b4000011b1b7423 */ /* 0x000fe2000000405b */
[----:B------:R-:W-:Y:S01]  /*8740*/  FFMA R26, R155, R13, R26 ;  /* 0x0000000d9b1a7223 */ /* 0x000fe2000000001a */
[----:B------:R-:W-:-:S02]  /*8750*/  HADD2.F32 R13, -RZ, R11.H1_H1 ;  /* 0x3000000bff0d7230 */ /* 0x000fc40000004100 */
[----:B------:R-:W-:Y:S01]  /*8760*/  FMUL R28, R154, R47 ;  /* 0x0000002f9a1c7220 */ /* 0x000fe20000400000 */
[----:B------:R-:W-:Y:S01]  /*8770*/  FFMA R48, R155, R29, R48 ;  /* 0x0000001d9b307223 */ /* 0x000fe20000000030 */
[----:B------:R-:W-:Y:S01]  /*8780*/  FFMA.RM R3, R3, R91, 12582913 ;  /* 0x4b40000103037423 */ /* 0x000fe2000000405b */
[----:B------:R-:W-:Y:S01]  /*8790*/  FADD R29, R27, -12583039 ;  /* 0xcb40007f1b1d7421 */ /* 0x000fe20000000000 */
[----:B------:R-:W-:Y:S01]  /*87a0*/  FFMA R28, R155, R13, R28 ;  /* 0x0000000d9b1c7223 */ /* 0x000fe2000000001c */
[----:B------:R-:W-:Y:S01]  /*87b0*/  FFMA.SAT R31, -R42, R89, 0.5 ;  /* 0x3f0000002a1f7423 */ /* 0x000fe20000002159 */
[----:B------:R-:W-:Y:S01]  /*87c0*/  FADD R13, R3, -12583039 ;  /* 0xcb40007f030d7421 */ /* 0x000fe20000000000 */
[----:B------:R-:W-:Y:S01]  /*87d0*/  FFMA R29, -R0, 1.4426950216293334961, -R29 ;  /* 0x3fb8aa3b001d7823 */ /* 0x000fe2000000091d */
[----:B------:R-:W-:Y:S02]  /*87e0*/  HADD2.F32 R32, -RZ, R4.H1_H1 ;  /* 0x30000004ff207230 */ /* 0x000fe40000004100 */
[----:B------:R-:W-:Y:S01]  /*87f0*/  FMUL R30, R154, R49 ;  /* 0x000000319a1e7220 */ /* 0x000fe20000400000 */
[----:B------:R-:W-:Y:S01]  /*8800*/  FFMA R13, -R40, 1.4426950216293334961, -R13 ;  /* 0x3fb8aa3b280d7823 */ /* 0x000fe2000000090d */
[----:B------:R-:W-:Y:S01]  /*8810*/  FFMA R29, -R0, 1.925963033500011079e-08, R29 ;  /* 0x32a57060001d7823 */ /* 0x000fe2000000011d */
[----:B------:R-:W-:Y:S01]  /*8820*/  FFMA.SAT R0, -R12, R89, 0.5 ;  /* 0x3f0000000c007423 */ /* 0x000fe20000002159 */
[-C--:B------:R-:W-:Y:S01]  /*8830*/  FFMA.RM R31, R31, R91.reuse, 12582913 ;  /* 0x4b4000011f1f7423 */ /* 0x080fe2000000405b */
[----:B------:R-:W-:Y:S01]  /*8840*/  FFMA R13, -R40, 1.925963033500011079e-08, R13 ;  /* 0x32a57060280d7823 */ /* 0x000fe2000000010d */
[----:B------:R-:W-:Y:S01]  /*8850*/  FFMA R30, R155, R32, R30 ;  /* 0x000000209b1e7223 */ /* 0x000fe2000000001e */
[----:B------:R-:W-:Y:S01]  /*8860*/  FFMA.RM R35, R0, R91, 12582913 ;  /* 0x4b40000100237423 */ /* 0x000fe2000000405b */
[----:B------:R-:W-:Y:S01]  /*8870*/  FADD R33, R31, -12583039 ;  /* 0xcb40007f1f217421 */ /* 0x000fe20000000000 */
[----:B------:R1:W2:Y:S01]  /*8880*/  MUFU.EX2 R32, R13 ;  /* 0x0000000d00207308 */ /* 0x0002a20000000800 */
[----:B------:R-:W-:Y:S01]  /*8890*/  FFMA.SAT R0, -R44, R89, 0.5 ;  /* 0x3f0000002c007423 */ /* 0x000fe20000002159 */
[----:B------:R-:W-:-:S02]  /*88a0*/  HADD2.F32 R36, -RZ, R5.H0_H0 ;  /* 0x20000005ff247230 */ /* 0x000fc40000004100 */
[----:B------:R-:W-:Y:S01]  /*88b0*/  FFMA R33, -R42, 1.4426950216293334961, -R33 ;  /* 0x3fb8aa3b2a217823 */ /* 0x000fe20000000921 */
[----:B------:R-:W-:Y:S01]  /*88c0*/  FMUL R50, R154, R50 ;  /* 0x000000329a327220 */ /* 0x000fe20000400000 */
[----:B------:R-:W-:Y:S01]  /*88d0*/  FFMA.RM R37, R0, R91, 12582913 ;  /* 0x4b40000100257423 */ /* 0x000fe2000000405b */
[----:B------:R-:W-:Y:S02]  /*88e0*/  HADD2.F32 R38, -RZ, R5.H1_H1 ;  /* 0x30000005ff267230 */ /* 0x000fe40000004100 */
[----:B------:R-:W-:Y:S01]  /*88f0*/  FFMA R33, -R42, 1.925963033500011079e-08, R33 ;  /* 0x32a570602a217823 */ /* 0x000fe20000000121 */
[----:B------:R3:W-:Y:S01]  /*8900*/  MUFU.EX2 R34, R29 ;  /* 0x0000001d00227308 */ /* 0x0007e20000000800 */
[----:B-1----:R-:W-:Y:S01]  /*8910*/  FADD R13, R35, -12583039 ;  /* 0xcb40007f230d7421 */ /* 0x002fe20000000000 */
[----:B------:R-:W-:Y:S01]  /*8920*/  FFMA R50, R155, R36, R50 ;  /* 0x000000249b327223 */ /* 0x000fe20000000032 */
[----:B------:R-:W-:Y:S01]  /*8930*/  FMUL R0, R154, R51 ;  /* 0x000000339a007220 */ /* 0x000fe20000400000 */
[----:B------:R-:W-:Y:S01]  /*8940*/  FADD R39, R37, -12583039 ;  /* 0xcb40007f25277421 */ /* 0x000fe20000000000 */
[----:B------:R-:W-:Y:S01]  /*8950*/  FFMA R13, -R12, 1.4426950216293334961, -R13 ;  /* 0x3fb8aa3b0c0d7823 */ /* 0x000fe2000000090d */
[----:B------:R-:W-:-:S02]  /*8960*/  HADD2.F32 R42, -RZ, R6.H0_H0 ;  /* 0x20000006ff2a7230 */ /* 0x000fc40000004100 */
[----:B------:R-:W-:Y:S01]  /*8970*/  FFMA R0, R155, R38, R0 ;  /* 0x000000269b007223 */ /* 0x000fe20000000000 */
[----:B------:R1:W-:Y:S01]  /*8980*/  MUFU.EX2 R36, R33 ;  /* 0x0000002100247308 */ /* 0x0003e20000000800 */
[-C--:B---3--:R-:W-:Y:S01]  /*8990*/  FFMA.SAT R29, -R26, R89.reuse, 0.5 ;  /* 0x3f0000001a1d7423 */ /* 0x088fe20000002159 */
[----:B------:R-:W-:Y:S01]  /*89a0*/  FFMA R13, -R12, 1.925963033500011079e-08, R13 ;  /* 0x32a570600c0d7823 */ /* 0x000fe2000000010d */
[----:B------:R-:W-:Y:S01]  /*89b0*/  FFMA.SAT R12, -R46, R89, 0.5 ;  /* 0x3f0000002e0c7423 */ /* 0x000fe20000002159 */
[----:B------:R-:W-:Y:S01]  /*89c0*/  FFMA R39, -R44, 1.4426950216293334961, -R39 ;  /* 0x3fb8aa3b2c277823 */ /* 0x000fe20000000927 */
[-C--:B------:R-:W-:Y:S01]  /*89d0*/  FFMA.RM R29, R29, R91.reuse, 12582913 ;  /* 0x4b4000011d1d7423 */ /* 0x080fe2000000405b */
[----:B------:R-:W-:Y:S01]  /*89e0*/  FMUL R52, R154, R52 ;  /* 0x000000349a347220 */ /* 0x000fe20000400000 */
[----:B------:R-:W-:Y:S01]  /*89f0*/  FFMA.RM R41, R12, R91, 12582913 ;  /* 0x4b4000010c297423 */ /* 0x000fe2000000405b */
[----:B------:R3:W-:Y:S01]  /*8a00*/  MUFU.EX2 R38, R13 ;  /* 0x0000000d00267308 */ /* 0x0007e20000000800 */
[----:B-1----:R-:W-:Y:S01]  /*8a10*/  FADD R33, R29, -12583039 ;  /* 0xcb40007f1d217421 */ /* 0x002fe20000000000 */
[----:B------:R-:W-:Y:S01]  /*8a20*/  FFMA.SAT R12, -R28, R89, 0.5 ;  /* 0x3f0000001c0c7423 */ /* 0x000fe20000002159 */
[----:B------:R-:W-:Y:S01]  /*8a30*/  FFMA R39, -R44, 1.925963033500011079e-08, R39 ;  /* 0x32a570602c277823 */ /* 0x000fe20000000127 */
[----:B------:R-:W-:-:S02]  /*8a40*/  HADD2.F32 R44, -RZ, R6.H1_H1 ;  /* 0x30000006ff2c7230 */ /* 0x000fc40000004100 */
[----:B------:R-:W-:Y:S01]  /*8a50*/  FFMA R33, -R26, 1.4426950216293334961, -R33 ;  /* 0x3fb8aa3b1a217823 */ /* 0x000fe20000000921 */
[----:B------:R-:W-:Y:S01]  /*8a60*/  FFMA.RM R43, R12, R91, 12582913 ;  /* 0x4b4000010c2b7423 */ /* 0x000fe2000000405b */
[----:B------:R-:W-:Y:S01]  /*8a70*/  FMUL R12, R154, R53 ;  /* 0x000000359a0c7220 */ /* 0x000fe20000400000 */
[----:B------:R1:W-:Y:S01]  /*8a80*/  MUFU.EX2 R40, R39 ;  /* 0x0000002700287308 */ /* 0x0003e20000000800 */
[----:B---3--:R-:W-:Y:S01]  /*8a90*/  FADD R13, R41, -12583039 ;  /* 0xcb40007f290d7421 */ /* 0x008fe20000000000 */
[----:B------:R-:W-:Y:S01]  /*8aa0*/  FFMA R33, -R26, 1.925963033500011079e-08, R33 ;  /* 0x32a570601a217823 */ /* 0x000fe20000000121 */
[----:B------:R-:W-:Y:S01]  /*8ab0*/  FFMA.SAT R26, -R48, R89, 0.5 ;  /* 0x3f000000301a7423 */ /* 0x000fe20000002159 */
[----:B------:R-:W-:Y:S01]  /*8ac0*/  FADD R45, R43, -12583039 ;  /* 0xcb40007f2b2d7421 */ /* 0x000fe20000000000 */
[C---:B------:R-:W-:Y:S01]  /*8ad0*/  FFMA R13, -R46.reuse, 1.4426950216293334961, -R13 ;  /* 0x3fb8aa3b2e0d7823 */ /* 0x040fe2000000090d */
[C---:B------:R-:W-:Y:S01]  /*8ae0*/  FFMA R52, R155.reuse, R42, R52 ;  /* 0x0000002a9b347223 */ /* 0x040fe20000000034 */
[----:B------:R-:W-:Y:S01]  /*8af0*/  FFMA R12, R155, R44, R12 ;  /* 0x0000002c9b0c7223 */ /* 0x000fe2000000000c */
[----:B------:R3:W-:Y:S01]  /*8b00*/  MUFU.EX2 R42, R33 ;  /* 0x00000021002a7308 */ /* 0x0007e20000000800 */
[----:B------:R-:W-:Y:S01]  /*8b10*/  FFMA R13, -R46, 1.925963033500011079e-08, R13 ;  /* 0x32a570602e0d7823 */ /* 0x000fe2000000010d */
[----:B-1----:R-:W-:Y:S01]  /*8b20*/  FFMA.RM R39, R26, R91, 12582913 ;  /* 0x4b4000011a277423 */ /* 0x002fe2000000405b */
[----:B------:R-:W-:Y:S01]  /*8b30*/  FFMA R45, -R28, 1.4426950216293334961, -R45 ;  /* 0x3fb8aa3b1c2d7823 */ /* 0x000fe2000000092d */
[----:B------:R-:W-:Y:S01]  /*8b40*/  FFMA.SAT R26, -R30, R89, 0.5 ;  /* 0x3f0000001e1a7423 */ /* 0x000fe20000002159 */
[----:B------:R-:W-:-:S02]  /*8b50*/  HADD2.F32 R46, -RZ, R7.H0_H0 ;  /* 0x20000007ff2e7230 */ /* 0x000fc40000004100 */
[----:B------:R-:W-:Y:S01]  /*8b60*/  FMUL R54, R154, R54 ;  /* 0x000000369a367220 */ /* 0x000fe20000400000 */
[----:B------:R-:W-:Y:S01]  /*8b70*/  FFMA R45, -R28, 1.925963033500011079e-08, R45 ;  /* 0x32a570601c2d7823 */ /* 0x000fe2000000012d */
[----:B------:R1:W-:Y:S01]  /*8b80*/  MUFU.EX2 R44, R13 ;  /* 0x0000000d002c7308 */ /* 0x0003e20000000800 */
[----:B---3--:R-:W-:Y:S01]  /*8b90*/  FADD R33, R39, -12583039 ;  /* 0xcb40007f27217421 */ /* 0x008fe20000000000 */
[----:B------:R-:W-:Y:S01]  /*8ba0*/  FFMA.RM R47, R26, R91, 12582913 ;  /* 0x4b4000011a2f7423 */ /* 0x000fe2000000405b */
[-C--:B------:R-:W-:Y:S01]  /*8bb0*/  FFMA.SAT R26, -R0, R89.reuse, 0.5 ;  /* 0x3f000000001a7423 */ /* 0x080fe20000002159 */
[----:B------:R-:W-:Y:S02]  /*8bc0*/  HADD2.F32 R53, -RZ, R7.H1_H1 ;  /* 0x30000007ff357230 */ /* 0x000fe40000004100 */
[----:B------:R-:W-:Y:S01]  /*8bd0*/  FFMA R33, -R48, 1.4426950216293334961, -R33 ;  /* 0x3fb8aa3b30217823 */ /* 0x000fe20000000921 */
[----:B------:R-:W-:Y:S01]  /*8be0*/  FFMA R54, R155, R46, R54 ;  /* 0x0000002e9b367223 */ /* 0x000fe20000000036 */
[----:B------:R-:W-:Y:S01]  /*8bf0*/  FADD R49, R47, -12583039 ;  /* 0xcb40007f2f317421 */ /* 0x000fe20000000000 */
[----:B------:R3:W4:Y:S01]  /*8c00*/  MUFU.EX2 R28, R45 ;  /* 0x0000002d001c7308 */ /* 0x0007220000000800 */
[----:B-1----:R-:W-:Y:S01]  /*8c10*/  FFMA.SAT R13, -R50, R89, 0.5 ;  /* 0x3f000000320d7423 */ /* 0x002fe20000002159 */
[----:B------:R-:W-:Y:S01]  /*8c20*/  FFMA R33, -R48, 1.925963033500011079e-08, R33 ;  /* 0x32a5706030217823 */ /* 0x000fe20000000121 */
[----:B------:R-:W-:Y:S01]  /*8c30*/  FFMA.RM R48, R26, R91, 12582913 ;  /* 0x4b4000011a307423 */ /* 0x000fe2000000405b */
[----:B------:R-:W-:Y:S01]  /*8c40*/  FMUL R26, R154, R55 ;  /* 0x000000379a1a7220 */ /* 0x000fe20000400000 */
[----:B------:R-:W-:Y:S01]  /*8c50*/  FFMA.RM R13, R13, R91, 12582913 ;  /* 0x4b4000010d0d7423 */ /* 0x000fe2000000405b */
[----:B------:R-:W-:Y:S01]  /*8c60*/  FFMA R49, -R30, 1.4426950216293334961, -R49 ;  /* 0x3fb8aa3b1e317823 */ /* 0x000fe20000000931 */
[----:B------:R-:W-:Y:S01]  /*8c70*/  FADD R51, R48, -12583039 ;  /* 0xcb40007f30337421 */ /* 0x000fe20000000000 */
[----:B------:R-:W-:Y:S01]  /*8c80*/  FFMA R26, R155, R53, R26 ;  /* 0x000000359b1a7223 */ /* 0x000fe2000000001a */
[----:B---3--:R-:W-:Y:S01]  /*8c90*/  FADD R45, R13, -12583039 ;  /* 0xcb40007f0d2d7421 */ /* 0x008fe20000000000 */
[-C--:B------:R-:W-:Y:S01]  /*8ca0*/  FFMA.SAT R53, -R54, R89.reuse, 0.5 ;  /* 0x3f00000036357423 */ /* 0x080fe20000002159 */
[----:B------:R1:W-:Y:S01]  /*8cb0*/  MUFU.EX2 R46, R33 ;  /* 0x00000021002e7308 */ /* 0x0003e20000000800 */
[----:B------:R-:W-:Y:S01]  /*8cc0*/  FFMA.SAT R88, -R26, R89, 0.5 ;  /* 0x3f0000001a587423 */ /* 0x000fe20000002159 */
[----:B------:R-:W-:Y:S01]  /*8cd0*/  FFMA R45, -R50, 1.4426950216293334961, -R45 ;  /* 0x3fb8aa3b322d7823 */ /* 0x000fe2000000092d */
[----:B------:R-:W-:Y:S01]  /*8ce0*/  FFMA R51, -R0, 1.4426950216293334961, -R51 ;  /* 0x3fb8aa3b00337823 */ /* 0x000fe20000000933 */
[-C--:B------:R-:W-:Y:S01]  /*8cf0*/  FFMA.RM R55, R53, R91.reuse, 12582913 ;  /* 0x4b40000135377423 */ /* 0x080fe2000000405b */
[----:B------:R-:W-:Y:S01]  /*8d00*/  FFMA.RM R88, R88, R91, 12582913 ;  /* 0x4b40000158587423 */ /* 0x000fe2000000405b */
[----:B------:R-:W-:Y:S01]  /*8d10*/  FFMA R45, -R50, 1.925963033500011079e-08, R45 ;  /* 0x32a57060322d7823 */ /* 0x000fe2000000012d */
[-C--:B------:R-:W-:Y:S01]  /*8d20*/  FFMA.SAT R50, -R12, R89.reuse, 0.5 ;  /* 0x3f0000000c327423 */ /* 0x080fe20000002159 */
[----:B------:R-:W-:Y:S01]  /*8d30*/  FFMA R49, -R30, 1.925963033500011079e-08, R49 ;  /* 0x32a570601e317823 */ /* 0x000fe20000000131 */
[----:B-1----:R-:W-:Y:S01]  /*8d40*/  FFMA.SAT R33, -R52, R89, 0.5 ;  /* 0x3f00000034217423 */ /* 0x002fe20000002159 */
[----:B------:R-:W-:Y:S01]  /*8d50*/  FFMA R51, -R0, 1.925963033500011079e-08, R51 ;  /* 0x32a5706000337823 */ /* 0x000fe20000000133 */
[-C--:B------:R-:W-:Y:S01]  /*8d60*/  FFMA.RM R50, R50, R91.reuse, 12582913 ;  /* 0x4b40000132327423 */ /* 0x080fe2000000405b */
[----:B------:R1:W-:Y:S01]  /*8d70*/  MUFU.EX2 R0, R45 ;  /* 0x0000002d00007308 */ /* 0x0003e20000000800 */
[----:B------:R-:W-:Y:S01]  /*8d80*/  FFMA.RM R33, R33, R91, 12582913 ;  /* 0x4b40000121217423 */ /* 0x000fe2000000405b */
[----:B------:R-:W-:-:S02]  /*8d90*/  IMAD.SHL.U32 R3, R3, 0x800000, RZ ;  /* 0x0080000003037824 */ /* 0x000fc400078e00ff */
[----:B------:R-:W-:Y:S01]  /*8da0*/  FADD R53, R50, -12583039 ;  /* 0xcb40007f32357421 */ /* 0x000fe20000000000 */
[----:B------:R-:W-:Y:S01]  /*8db0*/  FADD R89, R88, -12583039 ;  /* 0xcb40007f58597421 */ /* 0x000fe20000000000 */
[----:B------:R-:W-:Y:S01]  /*8dc0*/  SHF.L.U32 R43, R43, 0x17, RZ ;  /* 0x000000172b2b7819 */ /* 0x000fe200000006ff */
[----:B--2---:R-:W-:Y:S01]  /*8dd0*/  FFMA R32, R3, R32, 1 ;  /* 0x3f80000003207423 */ /* 0x004fe20000000020 */
[----:B------:R-:W-:Y:S01]  /*8de0*/  FFMA R53, -R12, 1.4426950216293334961, -R53 ;  /* 0x3fb8aa3b0c357823 */ /* 0x000fe20000000935 */
[----:B------:R2:W-:Y:S01]  /*8df0*/  MUFU.EX2 R30, R49 ;  /* 0x00000031001e7308 */ /* 0x0005e20000000800 */
[----:B-1----:R-:W-:Y:S01]  /*8e00*/  FADD R45, R55, -12583039 ;  /* 0xcb40007f372d7421 */ /* 0x002fe20000000000 */
[----:B------:R-:W-:Y:S01]  /*8e10*/  FFMA R89, -R26, 1.4426950216293334961, -R89 ;  /* 0x3fb8aa3b1a597823 */ /* 0x000fe20000000959 */
[----:B------:R-:W-:Y:S01]  /*8e20*/  FFMA R53, -R12, 1.925963033500011079e-08, R53 ;  /* 0x32a570600c357823 */ /* 0x000fe20000000135 */
[----:B------:R-:W-:Y:S01]  /*8e30*/  IADD3 R3, R32, 0x1800000, RZ ;  /* 0x0180000020037810 */ /* 0x000fe20007ffe0ff */
[----:B------:R-:W-:Y:S01]  /*8e40*/  FFMA R45, -R54, 1.4426950216293334961, -R45 ;  /* 0x3fb8aa3b362d7823 */ /* 0x000fe2000000092d */
[----:B------:R-:W-:Y:S01]  /*8e50*/  FFMA R89, -R26, 1.925963033500011079e-08, R89 ;  /* 0x32a570601a597823 */ /* 0x000fe20000000159 */
[----:B------:R-:W-:Y:S01]  /*8e60*/  SHF.L.U32 R37, R37, 0x17, RZ ;  /* 0x0000001725257819 */ /* 0x000fe200000006ff */
[----:B------:R-:W1:Y:S01]  /*8e70*/  MUFU.EX2 R51, R51 ;  /* 0x0000003300337308 */ /* 0x000e620000000800 */
[----:B--2---:R-:W-:Y:S01]  /*8e80*/  FADD R49, R33, -12583039 ;  /* 0xcb40007f21317421 */ /* 0x004fe20000000000 */
[----:B------:R-:W-:Y:S01]  /*8e90*/  FFMA R45, -R54, 1.925963033500011079e-08, R45 ;  /* 0x32a57060362d7823 */ /* 0x000fe2000000012d */
[----:B------:R-:W-:Y:S01]  /*8ea0*/  LOP3.LUT R3, R3, 0x7f800000, RZ, 0xc0, !PT ;  /* 0x7f80000003037812 */ /* 0x000fe200078ec0ff */
[----:B----4-:R-:W-:Y:S01]  /*8eb0*/  FFMA R43, R43, R28, 1 ;  /* 0x3f8000002b2b7423 */ /* 0x010fe2000000001c */
[C---:B------:R-:W-:Y:S01]  /*8ec0*/  FFMA R49, -R52.reuse, 1.4426950216293334961, -R49 ;  /* 0x3fb8aa3b34317823 */ /* 0x040fe20000000931 */
[----:B------:R-:W-:Y:S01]  /*8ed0*/  SHF.L.U32 R29, R29, 0x17, RZ ;  /* 0x000000171d1d7819 */ /* 0x000fe200000006ff */
[----:B------:R-:W-:Y:S01]  /*8ee0*/  BSSY B1, `(.L_x_223) ;  /* 0x000002b000017945 */ /* 0x000fe20003800000 */
[----:B------:R-:W-:Y:S01]  /*8ef0*/  MUFU.EX2 R53, R53 ;  /* 0x0000003500357308 */ /* 0x000fe20000000800 */
[----:B------:R-:W-:Y:S01]  /*8f00*/  FFMA R49, -R52, 1.925963033500011079e-08, R49 ;  /* 0x32a5706034317823 */ /* 0x000fe20000000131 */
[----:B------:R-:W-:Y:S01]  /*8f10*/  ISETP.GT.U32.AND P2, PT, R3, 0x1ffffff, PT ;  /* 0x01ffffff0300780c */ /* 0x000fe20003f44070 */
[----:B------:R-:W-:Y:S01]  /*8f20*/  FFMA R40, R37, R40, 1 ;  /* 0x3f80000025287423 */ /* 0x000fe20000000028 */
[----:B------:R-:W-:Y:S01]  /*8f30*/  SHF.L.U32 R48, R48, 0x17, RZ ;  /* 0x0000001730307819 */ /* 0x000fe200000006ff */
[----:B------:R-:W-:Y:S01]  /*8f40*/  FFMA R37, R29, R42, 1 ;  /* 0x3f8000001d257423 */ /* 0x000fe2000000002a */
[----:B------:R-:W-:-:S02]  /*8f50*/  SHF.L.U32 R27, R27, 0x17, RZ ;  /* 0x000000171b1b7819 */ /* 0x000fc400000006ff */
[----:B------:R-:W2:Y:S01]  /*8f60*/  MUFU.EX2 R12, R49 ;  /* 0x00000031000c7308 */ /* 0x000ea20000000800 */
[----:B------:R-:W-:Y:S01]  /*8f70*/  SHF.L.U32 R31, R31, 0x17, RZ ;  /* 0x000000171f1f7819 */ /* 0x000fe200000006ff */
[----:B-1----:R-:W-:Y:S01]  /*8f80*/  FFMA R51, R48, R51, 1 ;  /* 0x3f80000030337423 */ /* 0x002fe20000000033 */
[----:B------:R-:W-:Y:S01]  /*8f90*/  SHF.L.U32 R35, R35, 0x17, RZ ;  /* 0x0000001723237819 */ /* 0x000fe200000006ff */
[----:B------:R-:W-:Y:S01]  /*8fa0*/  FFMA R91, R27, R34, 1 ;  /* 0x3f8000001b5b7423 */ /* 0x000fe20000000022 */
[----:B------:R-:W-:Y:S01]  /*8fb0*/  SHF.L.U32 R41, R41, 0x17, RZ ;  /* 0x0000001729297819 */ /* 0x000fe200000006ff */
[----:B------:R-:W-:Y:S01]  /*8fc0*/  FFMA R36, R31, R36, 1 ;  /* 0x3f8000001f247423 */ /* 0x000fe20000000024 */
[----:B------:R-:W-:Y:S01]  /*8fd0*/  SHF.L.U32 R39, R39, 0x17, RZ ;  /* 0x0000001727277819 */ /* 0x000fe200000006ff */
        /* <DEDUP_REMOVED lines=8> */
[----:B------:R-:W3:Y:S01]  /*9060*/  MUFU.EX2 R89, R89 ;  /* 0x0000005900597308 */ /* 0x000ee20000000800 */
[----:B------:R-:W-:Y:S01]  /*9070*/  SHF.L.U32 R28, R55, 0x17, RZ ;  /* 0x00000017371c7819 */ /* 0x000fe200000006ff */
[----:B------:R-:W-:Y:S01]  /*9080*/  FFMA R47, R47, R30, 1 ;  /* 0x3f8000002f2f7423 */ /* 0x000fe2000000001e */
[----:B------:R-:W-:Y:S01]  /*9090*/  SHF.L.U32 R26, R88, 0x17, RZ ;  /* 0x00000017581a7819 */ /* 0x000fe200000006ff */
[----:B------:R-:W-:Y:S01]  /*90a0*/  FFMA R42, R13, R0, 1 ;  /* 0x3f8000000d2a7423 */ /* 0x000fe20000000000 */
[----:B--2---:R-:W-:Y:S01]  /*90b0*/  FFMA R48, R33, R12, 1 ;  /* 0x3f80000021307423 */ /* 0x004fe2000000000c */
[----:B------:R-:W-:Y:S01]  /*90c0*/  FFMA R53, R50, R53, 1 ;  /* 0x3f80000032357423 */ /* 0x000fe20000000035 */
[----:B-1----:R-:W-:Y:S01]  /*90d0*/  FFMA R28, R28, R45, 1 ;  /* 0x3f8000001c1c7423 */ /* 0x002fe2000000002d */
[----:B---3--:R-:W-:Y:S01]  /*90e0*/  FFMA R26, R26, R89, 1 ;  /* 0x3f8000001a1a7423 */ /* 0x008fe20000000059 */
[----:B------:R-:W-:Y:S06]  /*90f0*/  @P2 BRA `(.L_x_224) ;  /* 0x0000000000142947 */ /* 0x000fec0003800000 */
[----:B------:R-:W-:Y:S02]  /*9100*/  MOV R0, R32 ;  /* 0x0000002000007202 */ /* 0x000fe40000000f00 */
[----:B------:R-:W-:-:S07]  /*9110*/  MOV R12, 0x9130 ;  /* 0x00009130000c7802 */ /* 0x000fce0000000f00 */
[----:B------:R-:W-:Y:S05]  /*9120*/  CALL.REL.NOINC `($__internal_0_$__cuda_sm20_rcp_rn_f32_slowpath) ;  /* 0x000000c800cc7944 */ /* 0x000fea0003c00000 */
[----:B------:R-:W-:Y:S01]  /*9130*/  IMAD.MOV.U32 R27, RZ, RZ, R0 ;  /* 0x000000ffff1b7224 */ /* 0x000fe200078e0000 */
[----:B------:R-:W-:Y:S06]  /*9140*/  BRA `(.L_x_225) ;  /* 0x0000000000107947 */ /* 0x000fec0003800000 */
.L_x_224:
[----:B------:R-:W1:Y:S02]  /*9150*/  MUFU.RCP R27, R32 ;  /* 0x00000020001b7308 */ /* 0x000e640000001000 */
[----:B-1----:R-:W-:-:S04]  /*9160*/  FFMA R0, R32, R27, -1 ;  /* 0xbf80000020007423 */ /* 0x002fc8000000001b */
[----:B------:R-:W-:-:S04]  /*9170*/  FADD.FTZ R0, -R0, -RZ ;  /* 0x800000ff00007221 */ /* 0x000fc80000010100 */
[----:B------:R-:W-:-:S07]  /*9180*/  FFMA R27, R27, R0, R27 ;  /* 0x000000001b1b7223 */ /* 0x000fce000000001b */
.L_x_225:
[----:B------:R-:W-:Y:S05]  /*9190*/  BSYNC B1 ;  /* 0x0000000000017941 */ /* 0x000fea0003800000 */
.L_x_223:
        /* <DEDUP_REMOVED lines=10> */
.L_x_227:
[----:B------:R-:W1:Y:S02]  /*9240*/  MUFU.RCP R30, R91 ;  /* 0x0000005b001e7308 */ /* 0x000e640000001000 */
[----:B-1----:R-:W-:-:S04]  /*9250*/  FFMA R0, R91, R30, -1 ;  /* 0xbf8000005b007423 */ /* 0x002fc8000000001e */
[----:B------:R-:W-:-:S04]  /*9260*/  FADD.FTZ R3, -R0, -RZ ;  /* 0x800000ff00037221 */ /* 0x000fc80000010100 */
[----:B------:R-:W-:-:S07]  /*9270*/  FFMA R30, R30, R3, R30 ;  /* 0x000000031e1e7223 */ /* 0x000fce000000001e */
.L_x_228:
[----:B------:R-:W-:Y:S05]  /*9280*/  BSYNC B1 ;  /* 0x0000000000017941 */ /* 0x000fea0003800000 */
.L_x_226:
        /* <DEDUP_REMOVED lines=10> */
.L_x_230:
[----:B------:R-:W1:Y:S02]  /*9330*/  MUFU.RCP R29, R36 ;  /* 0x00000024001d7308 */ /* 0x000e640000001000 */
[----:B-1----:R-:W-:-:S04]  /*9340*/  FFMA R0, R36, R29, -1 ;  /* 0xbf80000024007423 */ /* 0x002fc8000000001d */
[----:B------:R-:W-:-:S04]  /*9350*/  FADD.FTZ R0, -R0, -RZ ;  /* 0x800000ff00007221 */ /* 0x000fc80000010100 */
[----:B------:R-:W-:-:S07]  /*9360*/  FFMA R29, R29, R0, R29 ;  /* 0x000000001d1d7223 */ /* 0x000fce000000001d */
.L_x_231:
[----:B------:R-:W-:Y:S05]  /*9370*/  BSYNC B1 ;  /* 0x0000000000017941 */ /* 0x000fea0003800000 */
.L_x_229:
        /* <DEDUP_REMOVED lines=10> */
.L_x_233:
[----:B------:R-:W1:Y:S02]  /*9420*/  MUFU.RCP R32, R35 ;  /* 0x0000002300207308 */ /* 0x000e640000001000 */
[----:B-1----:R-:W-:-:S04]  /*9430*/  FFMA R0, R35, R32, -1 ;  /* 0xbf80000023007423 */ /* 0x002fc80000000020 */
[----:B------:R-:W-:-:S04]  /*9440*/  FADD.FTZ R3, -R0, -RZ ;  /* 0x800000ff00037221 */ /* 0x000fc80000010100 */
[----:B------:R-:W-:-:S07]  /*9450*/  FFMA R32, R32, R3, R32 ;  /* 0x0000000320207223 */ /* 0x000fce0000000020 */
.L_x_234:
[----:B------:R-:W-:Y:S05]  /*9460*/  BSYNC B1 ;  /* 0x0000000000017941 */ /* 0x000fea0003800000 */
.L_x_232:
        /* <DEDUP_REMOVED lines=10> */
.L_x_236:
[----:B------:R-:W1:Y:S02]  /*9510*/  MUFU.RCP R31, R40 ;  /* 0x00000028001f7308 */ /* 0x000e640000001000 */
[----:B-1----:R-:W-:-:S04]  /*9520*/  FFMA R0, R40, R31, -1 ;  /* 0xbf80000028007423 */ /* 0x002fc8000000001f */
[----:B------:R-:W-:-:S04]  /*9530*/  FADD.FTZ R0, -R0, -RZ ;  /* 0x800000ff00007221 */ /* 0x000fc80000010100 */
[----:B------:R-:W-:-:S07]  /*9540*/  FFMA R31, R31, R0, R31 ;  /* 0x000000001f1f7223 */ /* 0x000fce000000001f */
.L_x_237:
[----:B------:R-:W-:Y:S05]  /*9550*/  BSYNC B1 ;  /* 0x0000000000017941 */ /* 0x000fea0003800000 */
.L_x_235:
        /* <DEDUP_REMOVED lines=10> */
.L_x_239:
[----:B------:R-:W1:Y:S02]  /*9600*/  MUFU.RCP R34, R37 ;  /* 0x0000002500227308 */ /* 0x000e640000001000 */
[----:B-1----:R-:W-:-:S04]  /*9610*/  FFMA R0, R37, R34, -1 ;  /* 0xbf80000025007423 */ /* 0x002fc80000000022 */
[----:B------:R-:W-:-:S04]  /*9620*/  FADD.FTZ R3, -R0, -RZ ;  /* 0x800000ff00037221 */ /* 0x000fc80000010100 */
[----:B------:R-:W-:-:S07]  /*9630*/  FFMA R34, R34, R3, R34 ;  /* 0x0000000322227223 */ /* 0x000fce0000000022 */
.L_x_240:
[----:B------:R-:W-:Y:S05]  /*9640*/  BSYNC B1 ;  /* 0x0000000000017941 */ /* 0x000fea0003800000 */
.L_x_238:
        /* <DEDUP_REMOVED lines=8> */
[----:B------:R-:W-:Y:S01]  /*96d0*/  IMAD.MOV.U32 R33, RZ, RZ, R0 ;  /* 0x000000ffff217224 */ /* 0x000fe200078e0000 */
[----:B------:R-:W-:Y:S06]  /*96e0*/  BRA `(.L_x_243) ;  /* 0x0000000000107947 */ /* 0x000fec0003800000 */
.L_x_242:
[----:B------:R-:W1:Y:S02]  /*96f0*/  MUFU.RCP R33, R44 ;  /* 0x0000002c00217308 */ /* 0x000e640000001000 */
[----:B-1----:R-:W-:-:S04]  /*9700*/  FFMA R0, R44, R33, -1 ;  /* 0xbf8000002c007423 */ /* 0x002fc80000000021 */
[----:B------:R-:W-:-:S04]  /*9710*/  FADD.FTZ R0, -R0, -RZ ;  /* 0x800000ff00007221 */ /* 0x000fc80000010100 */
[----:B------:R-:W-:-:S07]  /*9720*/  FFMA R33, R33, R0, R33 ;  /* 0x0000000021217223 */ /* 0x000fce0000000021 */
.L_x_243:
[----:B------:R-:W-:Y:S05]  /*9730*/  BSYNC B1 ;  /* 0x0000000000017941 */ /* 0x000fea0003800000 */
.L_x_241:
        /* <DEDUP_REMOVED lines=10> */
.L_x_245:
[----:B------:R-:W1:Y:S02]  /*97e0*/  MUFU.RCP R36, R43 ;  /* 0x0000002b00247308 */ /* 0x000e640000001000 */
[----:B-1----:R-:W-:-:S04]  /*97f0*/  FFMA R0, R43, R36, -1 ;  /* 0xbf8000002b007423 */ /* 0x002fc80000000024 */
[----:B------:R-:W-:-:S04]  /*9800*/  FADD.FTZ R3, -R0, -RZ ;  /* 0x800000ff00037221 */ /* 0x000fc80000010100 */
[----:B------:R-:W-:-:S07]  /*9810*/  FFMA R36, R36, R3, R36 ;  /* 0x0000000324247223 */ /* 0x000fce0000000024 */
.L_x_246:
[----:B------:R-:W-:Y:S05]  /*9820*/  BSYNC B1 ;  /* 0x0000000000017941 */ /* 0x000fea0003800000 */
.L_x_244:
        /* <DEDUP_REMOVED lines=10> */
.L_x_248:
[----:B------:R-:W1:Y:S02]  /*98d0*/  MUFU.RCP R35, R46 ;  /* 0x0000002e00237308 */ /* 0x000e640000001000 */
[----:B-1----:R-:W-:-:S04]  /*98e0*/  FFMA R0, R46, R35, -1 ;  /* 0xbf8000002e007423 */ /* 0x002fc80000000023 */
[----:B------:R-:W-:-:S04]  /*98f0*/  FADD.FTZ R0, -R0, -RZ ;  /* 0x800000ff00007221 */ /* 0x000fc80000010100 */
[----:B------:R-:W-:-:S07]  /*9900*/  FFMA R35, R35, R0, R35 ;  /* 0x0000000023237223 */ /* 0x000fce0000000023 */
.L_x_249:
[----:B------:R-:W-:Y:S05]  /*9910*/  BSYNC B1 ;  /* 0x0000000000017941 */ /* 0x000fea0003800000 */
.L_x_247:
        /* <DEDUP_REMOVED lines=10> */
.L_x_251:
[----:B------:R-:W1:Y:S02]  /*99c0*/  MUFU.RCP R38, R47 ;  /* 0x0000002f00267308 */ /* 0x000e640000001000 */
[----:B-1----:R-:W-:-:S04]  /*99d0*/  FFMA R0, R47, R38, -1 ;  /* 0xbf8000002f007423 */ /* 0x002fc80000000026 */
[----:B------:R-:W-:-:S04]  /*99e0*/  FADD.FTZ R3, -R0, -RZ ;  /* 0x800000ff00037221 */ /* 0x000fc80000010100 */
[----:B------:R-:W-:-:S07]  /*99f0*/  FFMA R38, R38, R3, R38 ;  /* 0x0000000326267223 */ /* 0x000fce0000000026 */
.L_x_252:
[----:B------:R-:W-:Y:S05]  /*9a00*/  BSYNC B1 ;  /* 0x0000000000017941 */ /* 0x000fea0003800000 */
.L_x_250:
        /* <DEDUP_REMOVED lines=10> */
.L_x_254:
[----:B------:R-:W1:Y:S02]  /*9ab0*/  MUFU.RCP R37, R42 ;  /* 0x0000002a00257308 */ /* 0x000e640000001000 */
[----:B-1----:R-:W-:-:S04]  /*9ac0*/  FFMA R0, R42, R37, -1 ;  /* 0xbf8000002a007423 */ /* 0x002fc80000000025 */
[----:B------:R-:W-:-:S04]  /*9ad0*/  FADD.FTZ R0, -R0, -RZ ;  /* 0x800000ff00007221 */ /* 0x000fc80000010100 */
[----:B------:R-:W-:-:S07]  /*9ae0*/  FFMA R37, R37, R0, R37 ;  /* 0x0000000025257223 */ /* 0x000fce0000000025 */
.L_x_255:
[----:B------:R-:W-:Y:S05]  /*9af0*/  BSYNC B1 ;  /* 0x0000000000017941 */ /* 0x000fea0003800000 */
.L_x_253:
        /* <DEDUP_REMOVED lines=10> */
.L_x_257:
[----:B------:R-:W1:Y:S02]  /*9ba0*/  MUFU.RCP R40, R51 ;  /* 0x0000003300287308 */ /* 0x000e640000001000 */
[----:B-1----:R-:W-:-:S04]  /*9bb0*/  FFMA R0, R51, R40, -1 ;  /* 0xbf80000033007423 */ /* 0x002fc80000000028 */
[----:B------:R-:W-:-:S04]  /*9bc0*/  FADD.FTZ R3, -R0, -RZ ;  /* 0x800000ff00037221 */ /* 0x000fc80000010100 */
[----:B------:R-:W-:-:S07]  /*9bd0*/  FFMA R40, R40, R3, R40 ;  /* 0x0000000328287223 */ /* 0x000fce0000000028 */
.L_x_258:
[----:B------:R-:W-:Y:S05]  /*9be0*/  BSYNC B1 ;  /* 0x0000000000017941 */ /* 0x000fea0003800000 */
.L_x_256:
        /* <DEDUP_REMOVED lines=10> */
.L_x_260:
[----:B------:R-:W1:Y:S02]  /*9c90*/  MUFU.RCP R39, R48 ;  /* 0x0000003000277308 */ /* 0x000e640000001000 */
[----:B-1----:R-:W-:-:S04]  /*9ca0*/  FFMA R0, R48, R39, -1 ;  /* 0xbf80000030007423 */ /* 0x002fc80000000027 */
[----:B------:R-:W-:-:S04]  /*9cb0*/  FADD.FTZ R0, -R0, -RZ ;  /* 0x800000ff00007221 */ /* 0x000fc80000010100 */
[----:B------:R-:W-:-:S07]  /*9cc0*/  FFMA R39, R39, R0, R39 ;  /* 0x0000000027277223 */ /* 0x000fce0000000027 */
.L_x_261:
[----:B------:R-:W-:Y:S05]  /*9cd0*/  BSYNC B1 ;  /* 0x0000000000017941 */ /* 0x000fea0003800000 */
.L_x_259:
        /* <DEDUP_REMOVED lines=10> */
.L_x_263:
[----:B------:R-:W1:Y:S02]  /*9d80*/  MUFU.RCP R42, R53 ;  /* 0x00000035002a7308 */ /* 0x000e640000001000 */
[----:B-1----:R-:W-:-:S04]  /*9d90*/  FFMA R0, R53, R42, -1 ;  /* 0xbf80000035007423 */ /* 0x002fc8000000002a */
[----:B------:R-:W-:-:S04]  /*9da0*/  FADD.FTZ R3, -R0, -RZ ;  /* 0x800000ff00037221 */ /* 0x000fc80000010100 */
[----:B------:R-:W-:-:S07]  /*9db0*/  FFMA R42, R42, R3, R42 ;  /* 0x000000032a2a7223 */ /* 0x000fce000000002a */
.L_x_264:
[----:B------:R-:W-:Y:S05]  /*9dc0*/  BSYNC B1 ;  /* 0x0000000000017941 */ /* 0x000fea0003800000 */
.L_x_262:
        /* <DEDUP_REMOVED lines=10> */
.L_x_266:
[----:B------:R-:W1:Y:S02]  /*9e70*/  MUFU.RCP R41, R28 ;  /* 0x0000001c00297308 */ /* 0x000e640000001000 */
[----:B-1----:R-:W-:-:S04]  /*9e80*/  FFMA R0, R28, R41, -1 ;  /* 0xbf8000001c007423 */ /* 0x002fc80000000029 */
[----:B------:R-:W-:-:S04]  /*9e90*/  FADD.FTZ R0, -R0, -RZ ;  /* 0x800000ff00007221 */ /* 0x000fc80000010100 */
[----:B------:R-:W-:-:S07]  /*9ea0*/  FFMA R41, R41, R0, R41 ;  /* 0x0000000029297223 */ /* 0x000fce0000000029 */
.L_x_267:
[----:B------:R-:W-:Y:S05]  /*9eb0*/  BSYNC B1 ;  /* 0x0000000000017941 */ /* 0x000fea0003800000 */
.L_x_265:
        /* <DEDUP_REMOVED lines=8> */
.L_x_268:
[----:B------:R-:W1:Y:S02]  /*9f40*/  MUFU.RCP R3, R26 ;  /* 0x0000001a00037308 */ /* 0x000e640000001000 */
[----:B-1----:R-:W-:-:S04]  /*9f50*/  FFMA R0, R26, R3, -1 ;  /* 0xbf8000001a007423 */ /* 0x002fc80000000003 */
[----:B------:R-:W-:-:S04]  /*9f60*/  FADD.FTZ R0, -R0, -RZ ;  /* 0x800000ff00007221 */ /* 0x000fc80000010100 */
[----:B------:R-:W-:-:S07]  /*9f70*/  FFMA R0, R3, R0, R3 ;  /* 0x0000000003007223 */ /* 0x000fce0000000003 */
.L_x_269:
        /* <DEDUP_REMOVED lines=24> */
[----:B------:R-:W-:Y:S02]  /*a100*/  UIADD3 UR8, UR52, 0x6200, URZ ;  /* 0x0000620034087890 */ /* 0x000fe4000fffe03f */
[----:B------:R-:W-:Y:S01]  /*a110*/  UIADD3.X UR7, URZ, UR55, URZ, UP0, !UPT ;  /* 0x000000373f077290 */ /* 0x000fe200087fe43f */
[----:B------:R-:W-:-:S08]  /*a120*/  UMOV UR11, UR47 ;  /* 0x0000002f000b7c82 */ /* 0x000fd00008000000 */
[----:B------:R2:W-:Y:S01]  /*a130*/  UTMASTG.3D [UR8], [UR6] ;  /* 0x00000008060073b5 */ /* 0x0005e20008010000 */
[----:B------:R0:W-:Y:S01]  /*a140*/  UTMACMDFLUSH ;  /* 0x00000000000079b7 */ /* 0x0001e20000000000 */
[----:B--2---:R-:W-:-:S04]  /*a150*/  DEPBAR.LE SB0, 0x1 ;  /* 0x000080400000791a */ /* 0x004fc80000000000 */
.L_x_271:
[----:B------:R-:W-:Y:S05]  /*a160*/  BSYNC B0 ;  /* 0x0000000000007941 */ /* 0x000fea0003800000 */
.L_x_270:
[----:B------:R-:W-:Y:S01]  /*a170*/  IADD3 R26, R20, 0x6200, RZ ;  /* 0x00006200141a7810 */ /* 0x000fe20007ffe0ff */
[----:B------:R-:W-:Y:S03]  /*a180*/  BAR.SYNC.DEFER_BLOCKING 0x1, 0x100 ;  /* 0x0044000000007b1d */ /* 0x000fe60000010000 */
[----:B------:R-:W-:-:S03]  /*a190*/  LEA R26, R153, R26, 0x1 ;  /* 0x0000001a991a7211 */ /* 0x000fc600078e08ff */
[----:B------:R-:W-:Y:S04]  /*a1a0*/  BSSY B0, `(.L_x_272) ;  /* 0x0000009000007945 */ /* 0x000fe80003800000 */
[----:B------:R-:W-:Y:S05]  /*a1b0*/  @P0 BRA `(.L_x_273) ;  /* 0x00000000001c0947 */ /* 0x000fea0003800000 */
[----:B------:R-:W-:-:S13]  /*a1c0*/  ISETP.NE.AND P2, PT, R156, 0x3, PT ;  /* 0x000000039c00780c */ /* 0x000fda0003f45270 */
[----:B------:R-:W-:Y:S05]  /*a1d0*/  @!P2 BRA `(.L_x_274) ;  /* 0x000000000004a947 */ /* 0x000fea0003800000 */
[----:B------:R-:W-:Y:S01]  /*a1e0*/  BPT.TRAP 0x1 ;  /* 0x000000040000795c */ /* 0x000fe20000300000 */
.L_x_274:
[----:B------:R-:W-:-:S04]  /*a1f0*/  ULEA UR4, UR5, UR52, 0x3 ;  /* 0x0000003405047291 */ /* 0x000fc8000f8e183f */
[----:B------:R-:W-:-:S04]  /*a200*/  UIADD3 UR4, UR4, 0x60, URZ ;  /* 0x0000006004047890 */ /* 0x000fc8000fffe03f */
[----:B------:R-:W-:-:S09]  /*a210*/  UPRMT UR4, UR51, 0x654, UR4 ;  /* 0x0000065433047896 */ /* 0x000fd20008000004 */
[----:B------:R-:W-:Y:S03]  /*a220*/  SYNCS.ARRIVE.TRANS64.RED.A1T0 RZ, [UR4], RZ ;  /* 0x000000ffffff79a7 */ /* 0x000fe60008100404 */
.L_x_273:
[----:B------:R-:W-:Y:S05]  /*a230*/  BSYNC B0 ;  /* 0x0000000000007941 */ /* 0x000fea0003800000 */
.L_x_272:
        /* <DEDUP_REMOVED lines=8> */
.L_x_277:
[----:B-1----:R-:W-:Y:S01]  /*a2c0*/  LEA R0, R14, UR52, 0x3 ;  /* 0x000000340e007c11 */ /* 0x002fe2000f8e18ff */
[----:B------:R-:W-:Y:S01]  /*a2d0*/  BSSY B1, `(.L_x_278) ;  /* 0x0000006000017945 */ /* 0x000fe20003800000 */
[----:B------:R-:W-:Y:S02]  /*a2e0*/  SHF.L.U32 R3, R24, 0x1f, RZ ;  /* 0x0000001f18037819 */ /* 0x000fe400000006ff */
[----:B------:R-:W-:Y:S02]  /*a2f0*/  @!P1 LEA R12, R14, R15, 0xd ;  /* 0x0000000f0e0c9211 */ /* 0x000fe400078e68ff */
[----:B------:R-:W1:Y:S02]  /*a300*/  SYNCS.PHASECHK.TRANS64.TRYWAIT P2, [R0+URZ+0x40], R3 ;  /* 0x00004003000075a7 */ /* 0x000e64000804017f */
[----:B------:R-:W-:Y:S01]  /*a310*/  @!P1 LEA R13, R153, R12, 0x1 ;  /* 0x0000000c990d9211 */ /* 0x000fe200078e08ff */
[----:B-1----:R-:W-:Y:S06]  /*a320*/  @!P2 BRA `(.L_x_279) ;  /* 0x000000b00058a947 */ /* 0x002fec0003800000 */
.L_x_608:
[----:B------:R-:W-:Y:S05]  /*a330*/  BSYNC B1 ;  /* 0x0000000000017941 */ /* 0x000fea0003800000 */
.L_x_278:
        /* <DEDUP_REMOVED lines=8> */
.L_x_276:
[----:B------:R-:W-:Y:S05]  /*a3c0*/  BSYNC B0 ;  /* 0x0000000000007941 */ /* 0x000fea0003800000 */
.L_x_275:
[----:B---3--:R-:W-:Y:S02]  /*a3d0*/  HADD2.F32 R27, -RZ, R9.H0_H0 ;  /* 0x20000009ff1b7230 */ /* 0x008fe40000004100 */
[C---:B------:R-:W-:Y:S01]  /*a3e0*/  FMUL R122, R154.reuse, R122 ;  /* 0x0000007a9a7a7220 */ /* 0x040fe20000400000 */
[--C-:B------:R-:W-:Y:S02]  /*a3f0*/  HADD2.F32 R13, -RZ, R8.reuse.H1_H1 ;  /* 0x30000008ff0d7230 */ /* 0x100fe40000004100 */
[C---:B-1----:R-:W-:Y:S01]  /*a400*/  FMUL R0, R154.reuse, R121 ;  /* 0x000000799a007220 */ /* 0x042fe20000400000 */
        /* <DEDUP_REMOVED lines=27> */
[-C--:B------:R-:W-:Y:S01]  /*a5c0*/  FFMA.RM R3, R3, R88.reuse, 12582913 ;  /* 0x4b40000103037423 */ /* 0x080fe20000004058 */
        /* <DEDUP_REMOVED lines=16> */
[----:B------:R-:W-:-:S02]  /*a6d0*/  HADD2.F32 R37, -RZ, R5.H0_H0 ;  /* 0x20000005ff257230 */ /* 0x000fc40000004100 */
[----:B------:R-:W-:Y:S01]  /*a6e0*/  FMUL R130, R154, R130 ;  /* 0x000000829a827220 */ /* 0x000fe20000400000 */
[----:B------:R-:W-:Y:S01]  /*a6f0*/  FFMA R33, -R122, 1.4426950216293334961, -R33 ;  /* 0x3fb8aa3b7a217823 */ /* 0x000fe20000000921 */
[----:B------:R-:W-:Y:S01]  /*a700*/  FFMA.SAT R0, -R124, R55, 0.5 ;  /* 0x3f0000007c007423 */ /* 0x000fe20000002137 */
[----:B------:R-:W-:Y:S02]  /*a710*/  HADD2.F32 R40, -RZ, R5.H1_H1 ;  /* 0x30000005ff287230 */ /* 0x000fe40000004100 */
[----:B------:R-:W-:Y:S01]  /*a720*/  FFMA R130, R155, R37, R130 ;  /* 0x000000259b827223 */ /* 0x000fe20000000082 */
[----:B------:R-:W-:Y:S01]  /*a730*/  FFMA R33, -R122, 1.925963033500011079e-08, R33 ;  /* 0x32a570607a217823 */ /* 0x000fe20000000121 */
[----:B------:R3:W-:Y:S01]  /*a740*/  MUFU.EX2 R36, R29 ;  /* 0x0000001d00247308 */ /* 0x0007e20000000800 */
[----:B-1----:R-:W-:Y:S01]  /*a750*/  FADD R13, R35, -12583039 ;  /* 0xcb40007f230d7421 */ /* 0x002fe20000000000 */
[----:B------:R-:W-:Y:S01]  /*a760*/  FFMA.RM R37, R0, R88, 12582913 ;  /* 0x4b40000100257423 */ /* 0x000fe20000004058 */
[----:B------:R-:W-:Y:S01]  /*a770*/  FMUL R0, R154, R131 ;  /* 0x000000839a007220 */ /* 0x000fe20000400000 */
[----:B------:R-:W-:-:S02]  /*a780*/  HADD2.F32 R43, -RZ, R6.H0_H0 ;  /* 0x20000006ff2b7230 */ /* 0x000fc40000004100 */
[----:B------:R-:W-:Y:S01]  /*a790*/  FFMA R13, -R12, 1.4426950216293334961, -R13 ;  /* 0x3fb8aa3b0c0d7823 */ /* 0x000fe2000000090d */
[----:B------:R-:W-:Y:S01]  /*a7a0*/  FADD R39, R37, -12583039 ;  /* 0xcb40007f25277421 */ /* 0x000fe20000000000 */
[----:B------:R-:W-:Y:S01]  /*a7b0*/  FFMA R0, R155, R40, R0 ;  /* 0x000000289b007223 */ /* 0x000fe20000000000 */
[----:B------:R1:W-:Y:S01]  /*a7c0*/  MUFU.EX2 R38, R33 ;  /* 0x0000002100267308 */ /* 0x0003e20000000800 */
[-C--:B---3--:R-:W-:Y:S01]  /*a7d0*/  FFMA.SAT R29, -R28, R55.reuse, 0.5 ;  /* 0x3f0000001c1d7423 */ /* 0x088fe20000002137 */
[----:B------:R-:W-:Y:S01]  /*a7e0*/  FFMA R13, -R12, 1.925963033500011079e-08, R13 ;  /* 0x32a570600c0d7823 */ /* 0x000fe2000000010d */
[-C--:B------:R-:W-:Y:S01]  /*a7f0*/  FFMA.SAT R12, -R126, R55.reuse, 0.5 ;  /* 0x3f0000007e0c7423 */ /* 0x080fe20000002137 */
[----:B------:R-:W-:Y:S01]  /*a800*/  FMUL R132, R154, R132 ;  /* 0x000000849a847220 */ /* 0x000fe20000400000 */
[-C--:B------:R-:W-:Y:S01]  /*a810*/  FFMA.RM R29, R29, R88.reuse, 12582913 ;  /* 0x4b4000011d1d7423 */ /* 0x080fe20000004058 */
[----:B------:R-:W-:Y:S01]  /*a820*/  FFMA R39, -R124, 1.4426950216293334961, -R39 ;  /* 0x3fb8aa3b7c277823 */ /* 0x000fe20000000927 */
[-C--:B------:R-:W-:Y:S01]  /*a830*/  FFMA.RM R41, R12, R88.reuse, 12582913 ;  /* 0x4b4000010c297423 */ /* 0x080fe20000004058 */
[----:B------:R3:W-:Y:S01]  /*a840*/  MUFU.EX2 R40, R13 ;  /* 0x0000000d00287308 */ /* 0x0007e20000000800 */
[----:B-1----:R-:W-:Y:S01]  /*a850*/  FADD R33, R29, -12583039 ;  /* 0xcb40007f1d217421 */ /* 0x002fe20000000000 */
[----:B------:R-:W-:Y:S01]  /*a860*/  FFMA.SAT R12, -R30, R55, 0.5 ;  /* 0x3f0000001e0c7423 */ /* 0x000fe20000002137 */
[----:B------:R-:W-:Y:S01]  /*a870*/  FFMA R132, R155, R43, R132 ;  /* 0x0000002b9b847223 */ /* 0x000fe20000000084 */
[----:B------:R-:W-:Y:S01]  /*a880*/  FFMA R39, -R124, 1.925963033500011079e-08, R39 ;  /* 0x32a570607c277823 */ /* 0x000fe20000000127 */
[----:B------:R-:W-:Y:S01]  /*a890*/  FFMA R33, -R28, 1.4426950216293334961, -R33 ;  /* 0x3fb8aa3b1c217823 */ /* 0x000fe20000000921 */
[----:B------:R-:W-:Y:S01]  /*a8a0*/  FFMA.RM R43, R12, R88, 12582913 ;  /* 0x4b4000010c2b7423 */ /* 0x000fe20000004058 */
[----:B------:R-:W-:-:S02]  /*a8b0*/  HADD2.F32 R46, -RZ, R6.H1_H1 ;  /* 0x30000006ff2e7230 */ /* 0x000fc40000004100 */
[----:B------:R-:W-:Y:S01]  /*a8c0*/  FMUL R12, R154, R133 ;  /* 0x000000859a0c7220 */ /* 0x000fe20000400000 */
[----:B---3--:R-:W-:Y:S01]  /*a8d0*/  FADD R13, R41, -12583039 ;  /* 0xcb40007f290d7421 */ /* 0x008fe20000000000 */
[----:B------:R-:W-:Y:S01]  /*a8e0*/  FFMA R33, -R28, 1.925963033500011079e-08, R33 ;  /* 0x32a570601c217823 */ /* 0x000fe20000000121 */
[-C--:B------:R-:W-:Y:S01]  /*a8f0*/  FFMA.SAT R28, -R128, R55.reuse, 0.5 ;  /* 0x3f000000801c7423 */ /* 0x080fe20000002137 */
[----:B------:R1:W3:Y:S01]  /*a900*/  MUFU.EX2 R42, R39 ;  /* 0x00000027002a7308 */ /* 0x0002e20000000800 */
[C---:B------:R-:W-:Y:S01]  /*a910*/  FFMA R13, -R126.reuse, 1.4426950216293334961, -R13 ;  /* 0x3fb8aa3b7e0d7823 */ /* 0x040fe2000000090d */
[----:B------:R-:W-:Y:S01]  /*a920*/  FADD R45, R43, -12583039 ;  /* 0xcb40007f2b2d7421 */ /* 0x000fe20000000000 */
[----:B------:R-:W-:Y:S01]  /*a930*/  FFMA R12, R155, R46, R12 ;  /* 0x0000002e9b0c7223 */ /* 0x000fe2000000000c */
[--C-:B------:R-:W-:Y:S02]  /*a940*/  HADD2.F32 R48, -RZ, R7.reuse.H0_H0 ;  /* 0x20000007ff307230 */ /* 0x100fe40000004100 */
[----:B------:R-:W-:Y:S01]  /*a950*/  FFMA R13, -R126, 1.925963033500011079e-08, R13 ;  /* 0x32a570607e0d7823 */ /* 0x000fe2000000010d */
[----:B------:R-:W-:Y:S01]  /*a960*/  FFMA R45, -R30, 1.4426950216293334961, -R45 ;  /* 0x3fb8aa3b1e2d7823 */ /* 0x000fe2000000092d */
[----:B------:R-:W-:Y:S01]  /*a970*/  FMUL R134, R154, R134 ;  /* 0x000000869a867220 */ /* 0x000fe20000400000 */
[----:B------:R4:W5:Y:S01]  /*a980*/  MUFU.EX2 R44, R33 ;  /* 0x00000021002c7308 */ /* 0x0009620000000800 */
[----:B-1----:R-:W-:Y:S01]  /*a990*/  FFMA.RM R39, R28, R88, 12582913 ;  /* 0x4b4000011c277423 */ /* 0x002fe20000004058 */
[----:B------:R-:W-:Y:S01]  /*a9a0*/  FFMA.SAT R28, -R32, R55, 0.5 ;  /* 0x3f000000201c7423 */ /* 0x000fe20000002137 */
[----:B------:R-:W-:Y:S01]  /*a9b0*/  FFMA R45, -R30, 1.925963033500011079e-08, R45 ;  /* 0x32a570601e2d7823 */ /* 0x000fe2000000012d */
[----:B------:R-:W-:-:S02]  /*a9c0*/  HADD2.F32 R52, -RZ, R7.H1_H1 ;  /* 0x30000007ff347230 */ /* 0x000fc40000004100 */
[----:B------:R-:W-:Y:S01]  /*a9d0*/  FFMA R134, R155, R48, R134 ;  /* 0x000000309b867223 */ /* 0x000fe20000000086 */
[-C--:B------:R-:W-:Y:S01]  /*a9e0*/  FFMA.RM R47, R28, R88.reuse, 12582913 ;  /* 0x4b4000011c2f7423 */ /* 0x080fe20000004058 */
[----:B------:R-:W-:Y:S01]  /*a9f0*/  FFMA.SAT R28, -R0, R55, 0.5 ;  /* 0x3f000000001c7423 */ /* 0x000fe20000002137 */
[----:B------:R1:W5:Y:S01]  /*aa00*/  MUFU.EX2 R46, R13 ;  /* 0x0000000d002e7308 */ /* 0x0003620000000800 */
[----:B----4-:R-:W-:Y:S01]  /*aa10*/  FADD R33, R39, -12583039 ;  /* 0xcb40007f27217421 */ /* 0x010fe20000000000 */
[----:B------:R-:W-:Y:S01]  /*aa20*/  FADD R49, R47, -12583039 ;  /* 0xcb40007f2f317421 */ /* 0x000fe20000000000 */
[----:B------:R-:W-:Y:S01]  /*aa30*/  FFMA.RM R50, R28, R88, 12582913 ;  /* 0x4b4000011c327423 */ /* 0x000fe20000004058 */
[----:B------:R-:W-:Y:S01]  /*aa40*/  FMUL R28, R154, R135 ;  /* 0x000000879a1c7220 */ /* 0x000fe20000400000 */
[----:B------:R-:W-:Y:S01]  /*aa50*/  FFMA R33, -R128, 1.4426950216293334961, -R33 ;  /* 0x3fb8aa3b80217823 */ /* 0x000fe20000000921 */
[-C--:B------:R-:W-:Y:S01]  /*aa60*/  FFMA.SAT R53, -R134, R55.reuse, 0.5 ;  /* 0x3f00000086357423 */ /* 0x080fe20000002137 */
[----:B------:R-:W-:Y:S01]  /*aa70*/  FADD R51, R50, -12583039 ;  /* 0xcb40007f32337421 */ /* 0x000fe20000000000 */
[----:B------:R4:W5:Y:S01]  /*aa80*/  MUFU.EX2 R30, R45 ;  /* 0x0000002d001e7308 */ /* 0x0009620000000800 */
[-C--:B-1----:R-:W-:Y:S01]  /*aa90*/  FFMA.SAT R13, -R130, R55.reuse, 0.5 ;  /* 0x3f000000820d7423 */ /* 0x082fe20000002137 */
[----:B------:R-:W-:Y:S01]  /*aaa0*/  FFMA R33, -R128, 1.925963033500011079e-08, R33 ;  /* 0x32a5706080217823 */ /* 0x000fe20000000121 */
[----:B------:R-:W-:Y:S01]  /*aab0*/  FFMA R28, R155, R52, R28 ;  /* 0x000000349b1c7223 */ /* 0x000fe2000000001c */
[-C--:B------:R-:W-:Y:S01]  /*aac0*/  FFMA.SAT R52, -R12, R55.reuse, 0.5 ;  /* 0x3f0000000c347423 */ /* 0x080fe20000002137 */
[-C--:B------:R-:W-:Y:S01]  /*aad0*/  FFMA.RM R13, R13, R88.reuse, 12582913 ;  /* 0x4b4000010d0d7423 */ /* 0x080fe20000004058 */
[----:B------:R-:W-:Y:S01]  /*aae0*/  FFMA R49, -R32, 1.4426950216293334961, -R49 ;  /* 0x3fb8aa3b20317823 */ /* 0x000fe20000000931 */
[----:B------:R-:W-:Y:S01]  /*aaf0*/  FFMA R51, -R0, 1.4426950216293334961, -R51 ;  /* 0x3fb8aa3b00337823 */ /* 0x000fe20000000933 */
[----:B------:R1:W5:Y:S01]  /*ab00*/  MUFU.EX2 R48, R33 ;  /* 0x0000002100307308 */ /* 0x0003620000000800 */
[----:B----4-:R-:W-:Y:S01]  /*ab10*/  FADD R45, R13, -12583039 ;  /* 0xcb40007f0d2d7421 */ /* 0x010fe20000000000 */
[-C--:B------:R-:W-:Y:S01]  /*ab20*/  FFMA.RM R52, R52, R88.reuse, 12582913 ;  /* 0x4b40000134347423 */ /* 0x080fe20000004058 */
[-C--:B------:R-:W-:Y:S01]  /*ab30*/  FFMA.RM R54, R53, R88.reuse, 12582913 ;  /* 0x4b40000135367423 */ /* 0x080fe20000004058 */
[----:B------:R-:W-:Y:S01]  /*ab40*/  FFMA R49, -R32, 1.925963033500011079e-08, R49 ;  /* 0x32a5706020317823 */ /* 0x000fe20000000131 */
[----:B------:R-:W-:Y:S01]  /*ab50*/  FFMA R45, -R130, 1.4426950216293334961, -R45 ;  /* 0x3fb8aa3b822d7823 */ /* 0x000fe2000000092d */
[----:B------:R-:W-:Y:S01]  /*ab60*/  FFMA R51, -R0, 1.925963033500011079e-08, R51 ;  /* 0x32a5706000337823 */ /* 0x000fe20000000133 */
[----:B------:R-:W-:Y:S01]  /*ab70*/  SHF.L.U32 R3, R3, 0x17, RZ ;  /* 0x0000001703037819 */ /* 0x000fe200000006ff */
[----:B------:R-:W-:Y:S01]  /*ab80*/  FADD R53, R52, -12583039 ;  /* 0xcb40007f34357421 */ /* 0x000fe20000000000 */
[-C--:B-1----:R-:W-:Y:S01]  /*ab90*/  FFMA.SAT R33, -R132, R55.reuse, 0.5 ;  /* 0x3f00000084217423 */ /* 0x082fe20000002137 */
[----:B------:R-:W-:Y:S01]  /*aba0*/  FFMA.SAT R55, -R28, R55, 0.5 ;  /* 0x3f0000001c377423 */ /* 0x000fe20000002137 */
[----:B------:R-:W-:Y:S01]  /*abb0*/  FFMA R45, -R130, 1.925963033500011079e-08, R45 ;  /* 0x32a57060822d7823 */ /* 0x000fe2000000012d */
[----:B------:R1:W4:Y:S01]  /*abc0*/  MUFU.EX2 R32, R49 ;  /* 0x0000003100207308 */ /* 0x0003220000000800 */
[-C--:B------:R-:W-:Y:S01]  /*abd0*/  FFMA.RM R33, R33, R88.reuse, 12582913 ;  /* 0x4b40000121217423 */ /* 0x080fe20000004058 */
[----:B------:R-:W-:Y:S01]  /*abe0*/  FFMA.RM R55, R55, R88, 12582913 ;  /* 0x4b40000137377423 */ /* 0x000fe20000004058 */
[----:B--2---:R-:W-:Y:S01]  /*abf0*/  FFMA R34, R3, R34, 1 ;  /* 0x3f80000003227423 */ /* 0x004fe20000000022 */
[----:B------:R-:W-:Y:S01]  /*ac00*/  FFMA R53, -R12, 1.4426950216293334961, -R53 ;  /* 0x3fb8aa3b0c357823 */ /* 0x000fe20000000935 */
[----:B------:R-:W-:Y:S01]  /*ac10*/  SHF.L.U32 R37, R37, 0x17, RZ ;  /* 0x0000001725257819 */ /* 0x000fe200000006ff */
[----:B------:R-:W-:Y:S01]  /*ac20*/  FADD R89, R55, -12583039 ;  /* 0xcb40007f37597421 */ /* 0x000fe20000000000 */
[----:B------:R-:W-:Y:S01]  /*ac30*/  SHF.L.U32 R35, R35, 0x17, RZ ;  /* 0x0000001723237819 */ /* 0x000fe200000006ff */
[----:B------:R2:W4:Y:S01]  /*ac40*/  MUFU.EX2 R0, R45 ;  /* 0x0000002d00007308 */ /* 0x0005220000000800 */
        /* <DEDUP_REMOVED lines=11> */
[----:B------:R-:W-:-:S02]  /*ad00*/  IMAD.SHL.U32 R27, R27, 0x800000, RZ ;  /* 0x008000001b1b7824 */ /* 0x000fc400078e00ff */
[C---:B------:R-:W-:Y:S01]  /*ad10*/  FFMA R45, -R134.reuse, 1.4426950216293334961, -R45 ;  /* 0x3fb8aa3b862d7823 */ /* 0x040fe2000000092d */
[----:B------:R-:W-:Y:S01]  /*ad20*/  SHF.L.U32 R31, R31, 0x17, RZ ;  /* 0x000000171f1f7819 */ /* 0x000fe200000006ff */
[----:B------:R-:W-:Y:S01]  /*ad30*/  BSSY B1, `(.L_x_280) ;  /* 0x000002a000017945 */ /* 0x000fe20003800000 */
[----:B------:R-:W2:Y:S01]  /*ad40*/  MUFU.EX2 R12, R49 ;  /* 0x00000031000c7308 */ /* 0x000ea20000000800 */
[----:B------:R-:W-:Y:S01]  /*ad50*/  FFMA R45, -R134, 1.925963033500011079e-08, R45 ;  /* 0x32a57060862d7823 */ /* 0x000fe2000000012d */
[----:B------:R-:W-:Y:S01]  /*ad60*/  ISETP.GT.U32.AND P2, PT, R3, 0x1ffffff, PT ;  /* 0x01ffffff0300780c */ /* 0x000fe20003f44070 */
[----:B---3--:R-:W-:Y:S01]  /*ad70*/  FFMA R42, R37, R42, 1 ;  /* 0x3f800000252a7423 */ /* 0x008fe2000000002a */
[----:B------:R-:W-:Y:S01]  /*ad80*/  SHF.L.U32 R41, R41, 0x17, RZ ;  /* 0x0000001729297819 */ /* 0x000fe200000006ff */
[----:B------:R-:W-:Y:S01]  /*ad90*/  FFMA R35, R35, R40, 1 ;  /* 0x3f80000023237423 */ /* 0x000fe20000000028 */
[----:B------:R-:W-:Y:S01]  /*ada0*/  SHF.L.U32 R43, R43, 0x17, RZ ;  /* 0x000000172b2b7819 */ /* 0x000fe200000006ff */
[----:B-----5:R-:W-:Y:S01]  /*adb0*/  FFMA R37, R29, R44, 1 ;  /* 0x3f8000001d257423 */ /* 0x020fe2000000002c */
[----:B------:R-:W3:Y:S01]  /*adc0*/  MUFU.EX2 R53, R53 ;  /* 0x0000003500357308 */ /* 0x000ee20000000800 */
[----:B------:R-:W-:Y:S01]  /*add0*/  SHF.L.U32 R39, R39, 0x17, RZ ;  /* 0x0000001727277819 */ /* 0x000fe200000006ff */
[----:B------:R-:W-:Y:S01]  /*ade0*/  FFMA R91, R27, R36, 1 ;  /* 0x3f8000001b5b7423 */ /* 0x000fe20000000024 */
[----:B------:R-:W-:Y:S01]  /*adf0*/  SHF.L.U32 R47, R47, 0x17, RZ ;  /* 0x000000172f2f7819 */ /* 0x000fe200000006ff */
[----:B------:R-:W-:Y:S01]  /*ae00*/  FFMA R38, R31, R38, 1 ;  /* 0x3f8000001f267423 */ /* 0x000fe20000000026 */
[----:B------:R-:W-:Y:S01]  /*ae10*/  SHF.L.U32 R13, R13, 0x17, RZ ;  /* 0x000000170d0d7819 */ /* 0x000fe200000006ff */
[----:B------:R-:W-:Y:S01]  /*ae20*/  FFMA R46, R41, R46, 1 ;  /* 0x3f800000292e7423 */ /* 0x000fe2000000002e */
[----:B------:R-:W-:Y:S01]  /*ae30*/  SHF.L.U32 R50, R50, 0x17, RZ ;  /* 0x0000001732327819 */ /* 0x000fe200000006ff */
[----:B------:R-:W5:Y:S01]  /*ae40*/  MUFU.EX2 R45, R45 ;  /* 0x0000002d002d7308 */ /* 0x000f620000000800 */
[----:B------:R-:W-:Y:S01]  /*ae50*/  SHF.L.U32 R33, R33, 0x17, RZ ;  /* 0x0000001721217819 */ /* 0x000fe200000006ff */
[----:B------:R-:W-:Y:S01]  /*ae60*/  FFMA R43, R43, R30, 1 ;  /* 0x3f8000002b2b7423 */ /* 0x000fe2000000001e */
[----:B------:R-:W-:Y:S01]  /*ae70*/  SHF.L.U32 R52, R52, 0x17, RZ ;  /* 0x0000001734347819 */ /* 0x000fe200000006ff */
[----:B------:R-:W-:Y:S01]  /*ae80*/  FFMA R48, R39, R48, 1 ;  /* 0x3f80000027307423 */ /* 0x000fe20000000030 */
[----:B------:R-:W-:Y:S01]  /*ae90*/  SHF.L.U32 R54, R54, 0x17, RZ ;  /* 0x0000001736367819 */ /* 0x000fe200000006ff */
[----:B----4-:R-:W-:Y:S01]  /*aea0*/  FFMA R47, R47, R32, 1 ;  /* 0x3f8000002f2f7423 */ /* 0x010fe20000000020 */
[----:B------:R-:W-:Y:S01]  /*aeb0*/  SHF.L.U32 R55, R55, 0x17, RZ ;  /* 0x0000001737377819 */ /* 0x000fe200000006ff */
[----:B------:R-:W4:Y:S01]  /*aec0*/  MUFU.EX2 R28, R89 ;  /* 0x00000059001c7308 */ /* 0x000f220000000800 */
[----:B------:R-:W-:Y:S01]  /*aed0*/  FFMA R40, R13, R0, 1 ;  /* 0x3f8000000d287423 */ /* 0x000fe20000000000 */
[----:B-1----:R-:W-:Y:S01]  /*aee0*/  FFMA R51, R50, R51, 1 ;  /* 0x3f80000032337423 */ /* 0x002fe20000000033 */
[----:B--2---:R-:W-:Y:S01]  /*aef0*/  FFMA R44, R33, R12, 1 ;  /* 0x3f800000212c7423 */ /* 0x004fe2000000000c */
[----:B---3--:R-:W-:Y:S01]  /*af00*/  FFMA R53, R52, R53, 1 ;  /* 0x3f80000034357423 */ /* 0x008fe20000000035 */
[----:B-----5:R-:W-:Y:S01]  /*af10*/  FFMA R54, R54, R45, 1 ;  /* 0x3f80000036367423 */ /* 0x020fe2000000002d */
[----:B----4-:R-:W-:Y:S01]  /*af20*/  FFMA R55, R55, R28, 1 ;  /* 0x3f80000037377423 */ /* 0x010fe2000000001c */
[----:B------:R-:W-:Y:S06]  /*af30*/  @P2 BRA `(.L_x_281) ;  /* 0x0000000000142947 */ /* 0x000fec0003800000 */
[----:B------:R-:W-:Y:S02]  /*af40*/  MOV R0, R34 ;  /* 0x0000002200007202 */ /* 0x000fe40000000f00 */
[----:B------:R-:W-:-:S07]  /*af50*/  MOV R12, 0xaf70 ;  /* 0x0000af70000c7802 */ /* 0x000fce0000000f00 */
[----:B------:R-:W-:Y:S05]  /*af60*/  CALL.REL.NOINC `($__internal_0_$__cuda_sm20_rcp_rn_f32_slowpath) ;  /* 0x000000ac003c7944 */ /* 0x000fea0003c00000 */
[----:B------:R-:W-:Y:S01]  /*af70*/  MOV R27, R0 ;  /* 0x00000000001b7202 */ /* 0x000fe20000000f00 */
[----:B------:R-:W-:Y:S06]  /*af80*/  BRA `(.L_x_282) ;  /* 0x0000000000107947 */ /* 0x000fec0003800000 */
.L_x_281:
[----:B------:R-:W1:Y:S02]  /*af90*/  MUFU.RCP R27, R34 ;  /* 0x00000022001b7308 */ /* 0x000e640000001000 */
[----:B-1----:R-:W-:-:S04]  /*afa0*/  FFMA R0, R34, R27, -1 ;  /* 0xbf80000022007423 */ /* 0x002fc8000000001b */
[----:B------:R-:W-:-:S04]  /*afb0*/  FADD.FTZ R0, -R0, -RZ ;  /* 0x800000ff00007221 */ /* 0x000fc80000010100 */
[----:B------:R-:W-:-:S07]  /*afc0*/  FFMA R27, R27, R0, R27 ;  /* 0x000000001b1b7223 */ /* 0x000fce000000001b */
.L_x_282:
[----:B------:R-:W-:Y:S05]  /*afd0*/  BSYNC B1 ;  /* 0x0000000000017941 */ /* 0x000fea0003800000 */
.L_x_280:
        /* <DEDUP_REMOVED lines=10> */
.L_x_284:
[----:B------:R-:W1:Y:S02]  /*b080*/  MUFU.RCP R28, R91 ;  /* 0x0000005b001c7308 */ /* 0x000e640000001000 */
[----:B-1----:R-:W-:-:S04]  /*b090*/  FFMA R0, R91, R28, -1 ;  /* 0xbf8000005b007423 */ /* 0x002fc8000000001c */
[----:B------:R-:W-:-:S04]  /*b0a0*/  FADD.FTZ R3, -R0, -RZ ;  /* 0x800000ff00037221 */ /* 0x000fc80000010100 */
[----:B------:R-:W-:-:S07]  /*b0b0*/  FFMA R28, R28, R3, R28 ;  /* 0x000000031c1c7223 */ /* 0x000fce000000001c */
.L_x_285:
[----:B------:R-:W-:Y:S05]  /*b0c0*/  BSYNC B1 ;  /* 0x0000000000017941 */ /* 0x000fea0003800000 */
.L_x_283:
        /* <DEDUP_REMOVED lines=10> */
.L_x_287:
[----:B------:R-:W1:Y:S02]  /*b170*/  MUFU.RCP R29, R38 ;  /* 0x00000026001d7308 */ /* 0x000e640000001000 */
[----:B-1----:R-:W-:-:S04]  /*b180*/  FFMA R0, R38, R29, -1 ;  /* 0xbf80000026007423 */ /* 0x002fc8000000001d */
[----:B------:R-:W-:-:S04]  /*b190*/  FADD.FTZ R0, -R0, -RZ ;  /* 0x800000ff00007221 */ /* 0x000fc80000010100 */
[----:B------:R-:W-:-:S07]  /*b1a0*/  FFMA R29, R29, R0, R29 ;  /* 0x000000001d1d7223 */ /* 0x000fce000000001d */
.L_x_288:
[----:B------:R-:W-:Y:S05]  /*b1b0*/  BSYNC B1 ;  /* 0x0000000000017941 */ /* 0x000fea0003800000 */
.L_x_286:
        /* <DEDUP_REMOVED lines=10> */
.L_x_290:
[----:B------:R-:W1:Y:S02]  /*b260*/  MUFU.RCP R30, R35 ;  /* 0x00000023001e7308 */ /* 0x000e640000001000 */
[----:B-1----:R-:W-:-:S04]  /*b270*/  FFMA R0, R35, R30, -1 ;  /* 0xbf80000023007423 */ /* 0x002fc8000000001e */
[----:B------:R-:W-:-:S04]  /*b280*/  FADD.FTZ R3, -R0, -RZ ;  /* 0x800000ff00037221 */ /* 0x000fc80000010100 */
[----:B------:R-:W-:-:S07]  /*b290*/  FFMA R30, R30, R3, R30 ;  /* 0x000000031e1e7223 */ /* 0x000fce000000001e */
.L_x_291:
[----:B------:R-:W-:Y:S05]  /*b2a0*/  BSYNC B1 ;  /* 0x0000000000017941 */ /* 0x000fea0003800000 */
.L_x_289:
        /* <DEDUP_REMOVED lines=10> */
.L_x_293:
[----:B------:R-:W1:Y:S02]  /*b350*/  MUFU.RCP R31, R42 ;  /* 0x0000002a001f7308 */ /* 0x000e640000001000 */
[----:B-1----:R-:W-:-:S04]  /*b360*/  FFMA R0, R42, R31, -1 ;  /* 0xbf8000002a007423 */ /* 0x002fc8000000001f */
[----:B------:R-:W-:-:S04]  /*b370*/  FADD.FTZ R0, -R0, -RZ ;  /* 0x800000ff00007221 */ /* 0x000fc80000010100 */
[----:B------:R-:W-:-:S07]  /*b380*/  FFMA R31, R31, R0, R31 ;  /* 0x000000001f1f7223 */ /* 0x000fce000000001f */
.L_x_294:
[----:B------:R-:W-:Y:S05]  /*b390*/  BSYNC B1 ;  /* 0x0000000000017941 */ /* 0x000fea0003800000 */
.L_x_292:
        /* <DEDUP_REMOVED lines=10> */
.L_x_296:
[----:B------:R-:W1:Y:S02]  /*b440*/  MUFU.RCP R32, R37 ;  /* 0x0000002500207308 */ /* 0x000e640000001000 */
[----:B-1----:R-:W-:-:S04]  /*b450*/  FFMA R0, R37, R32, -1 ;  /* 0xbf80000025007423 */ /* 0x002fc80000000020 */
[----:B------:R-:W-:-:S04]  /*b460*/  FADD.FTZ R3, -R0, -RZ ;  /* 0x800000ff00037221 */ /* 0x000fc80000010100 */
[----:B------:R-:W-:-:S07]  /*b470*/  FFMA R32, R32, R3, R32 ;  /* 0x0000000320207223 */ /* 0x000fce0000000020 */
.L_x_297:
[----:B------:R-:W-:Y:S05]  /*b480*/  BSYNC B1 ;  /* 0x0000000000017941 */ /* 0x000fea0003800000 */
.L_x_295:
        /* <DEDUP_REMOVED lines=10> */
.L_x_299:
[----:B------:R-:W1:Y:S02]  /*b530*/  MUFU.RCP R33, R46 ;  /* 0x0000002e00217308 */ /* 0x000e640000001000 */
[----:B-1----:R-:W-:-:S04]  /*b540*/  FFMA R0, R46, R33, -1 ;  /* 0xbf8000002e007423 */ /* 0x002fc80000000021 */
[----:B------:R-:W-:-:S04]  /*b550*/  FADD.FTZ R0, -R0, -RZ ;  /* 0x800000ff00007221 */ /* 0x000fc80000010100 */
[----:B------:R-:W-:-:S07]  /*b560*/  FFMA R33, R33, R0, R33 ;  /* 0x0000000021217223 */ /* 0x000fce0000000021 */
.L_x_300:
[----:B------:R-:W-:Y:S05]  /*b570*/  BSYNC B1 ;  /* 0x0000000000017941 */ /* 0x000fea0003800000 */
.L_x_298:
        /* <DEDUP_REMOVED lines=10> */
.L_x_302:
[----:B------:R-:W1:Y:S02]  /*b620*/  MUFU.RCP R34, R43 ;  /* 0x0000002b00227308 */ /* 0x000e640000001000 */
[----:B-1----:R-:W-:-:S04]  /*b630*/  FFMA R0, R43, R34, -1 ;  /* 0xbf8000002b007423 */ /* 0x002fc80000000022 */
[----:B------:R-:W-:-:S04]  /*b640*/  FADD.FTZ R3, -R0, -RZ ;  /* 0x800000ff00037221 */ /* 0x000fc80000010100 */
[----:B------:R-:W-:-:S07]  /*b650*/  FFMA R34, R34, R3, R34 ;  /* 0x0000000322227223 */ /* 0x000fce0000000022 */
.L_x_303:
[----:B------:R-:W-:Y:S05]  /*b660*/  BSYNC B1 ;  /* 0x0000000000017941 */ /* 0x000fea0003800000 */
.L_x_301:
        /* <DEDUP_REMOVED lines=10> */
.L_x_305:
[----:B------:R-:W1:Y:S02]  /*b710*/  MUFU.RCP R35, R48 ;  /* 0x0000003000237308 */ /* 0x000e640000001000 */
[----:B-1----:R-:W-:-:S04]  /*b720*/  FFMA R0, R48, R35, -1 ;  /* 0xbf80000030007423 */ /* 0x002fc80000000023 */
[----:B------:R-:W-:-:S04]  /*b730*/  FADD.FTZ R0, -R0, -RZ ;  /* 0x800000ff00007221 */ /* 0x000fc80000010100 */
[----:B------:R-:W-:-:S07]  /*b740*/  FFMA R35, R35, R0, R35 ;  /* 0x0000000023237223 */ /* 0x000fce0000000023 */
.L_x_306:
[----:B------:R-:W-:Y:S05]  /*b750*/  BSYNC B1 ;  /* 0x0000000000017941 */ /* 0x000fea0003800000 */
.L_x_304:
        /* <DEDUP_REMOVED lines=10> */
.L_x_308:
[----:B------:R-:W1:Y:S02]  /*b800*/  MUFU.RCP R36, R47 ;  /* 0x0000002f00247308 */ /* 0x000e640000001000 */
[----:B-1----:R-:W-:-:S04]  /*b810*/  FFMA R0, R47, R36, -1 ;  /* 0xbf8000002f007423 */ /* 0x002fc80000000024 */
[----:B------:R-:W-:-:S04]  /*b820*/  FADD.FTZ R3, -R0, -RZ ;  /* 0x800000ff00037221 */ /* 0x000fc80000010100 */
[----:B------:R-:W-:-:S07]  /*b830*/  FFMA R36, R36, R3, R36 ;  /* 0x0000000324247223 */ /* 0x000fce0000000024 */
.L_x_309:
[----:B------:R-:W-:Y:S05]  /*b840*/  BSYNC B1 ;  /* 0x0000000000017941 */ /* 0x000fea0003800000 */
.L_x_307:
        /* <DEDUP_REMOVED lines=10> */
.L_x_311:
[----:B------:R-:W1:Y:S02]  /*b8f0*/  MUFU.RCP R37, R40 ;  /* 0x0000002800257308 */ /* 0x000e640000001000 */
[----:B-1----:R-:W-:-:S04]  /*b900*/  FFMA R0, R40, R37, -1 ;  /* 0xbf80000028007423 */ /* 0x002fc80000000025 */
[----:B------:R-:W-:-:S04]  /*b910*/  FADD.FTZ R0, -R0, -RZ ;  /* 0x800000ff00007221 */ /* 0x000fc80000010100 */
[----:B------:R-:W-:-:S07]  /*b920*/  FFMA R37, R37, R0, R37 ;  /* 0x0000000025257223 */ /* 0x000fce0000000025 */
.L_x_312:
[----:B------:R-:W-:Y:S05]  /*b930*/  BSYNC B1 ;  /* 0x0000000000017941 */ /* 0x000fea0003800000 */
.L_x_310:
        /* <DEDUP_REMOVED lines=10> */
.L_x_314:
[----:B------:R-:W1:Y:S02]  /*b9e0*/  MUFU.RCP R38, R51 ;  /* 0x0000003300267308 */ /* 0x000e640000001000 */
[----:B-1----:R-:W-:-:S04]  /*b9f0*/  FFMA R0, R51, R38, -1 ;  /* 0xbf80000033007423 */ /* 0x002fc80000000026 */
[----:B------:R-:W-:-:S04]  /*ba00*/  FADD.FTZ R3, -R0, -RZ ;  /* 0x800000ff00037221 */ /* 0x000fc80000010100 */
[----:B------:R-:W-:-:S07]  /*ba10*/  FFMA R38, R38, R3, R38 ;  /* 0x0000000326267223 */ /* 0x000fce0000000026 */
.L_x_315:
[----:B------:R-:W-:Y:S05]  /*ba20*/  BSYNC B1 ;  /* 0x0000000000017941 */ /* 0x000fea0003800000 */
.L_x_313:
        /* <DEDUP_REMOVED lines=10> */
.L_x_317:
[----:B------:R-:W1:Y:S02]  /*bad0*/  MUFU.RCP R39, R44 ;  /* 0x0000002c00277308 */ /* 0x000e640000001000 */
[----:B-1----:R-:W-:-:S04]  /*bae0*/  FFMA R0, R44, R39, -1 ;  /* 0xbf8000002c007423 */ /* 0x002fc80000000027 */
[----:B------:R-:W-:-:S04]  /*baf0*/  FADD.FTZ R0, -R0, -RZ ;  /* 0x800000ff00007221 */ /* 0x000fc80000010100 */
[----:B------:R-:W-:-:S07]  /*bb00*/  FFMA R39, R39, R0, R39 ;  /* 0x0000000027277223 */ /* 0x000fce0000000027 */
.L_x_318:
[----:B------:R-:W-:Y:S05]  /*bb10*/  BSYNC B1 ;  /* 0x0000000000017941 */ /* 0x000fea0003800000 */
.L_x_316:
        /* <DEDUP_REMOVED lines=10> */
.L_x_320:
[----:B------:R-:W1:Y:S02]  /*bbc0*/  MUFU.RCP R40, R53 ;  /* 0x0000003500287308 */ /* 0x000e640000001000 */
[----:B-1----:R-:W-:-:S04]  /*bbd0*/  FFMA R0, R53, R40, -1 ;  /* 0xbf80000035007423 */ /* 0x002fc80000000028 */
[----:B------:R-:W-:-:S04]  /*bbe0*/  FADD.FTZ R3, -R0, -RZ ;  /* 0x800000ff00037221 */ /* 0x000fc80000010100 */
[----:B------:R-:W-:-:S07]  /*bbf0*/  FFMA R40, R40, R3, R40 ;  /* 0x0000000328287223 */ /* 0x000fce0000000028 */
.L_x_321:
[----:B------:R-:W-:Y:S05]  /*bc00*/  BSYNC B1 ;  /* 0x0000000000017941 */ /* 0x000fea0003800000 */
.L_x_319:
        /* <DEDUP_REMOVED lines=10> */
.L_x_323:
[----:B------:R-:W1:Y:S02]  /*bcb0*/  MUFU.RCP R41, R54 ;  /* 0x0000003600297308 */ /* 0x000e640000001000 */
[----:B-1----:R-:W-:-:S04]  /*bcc0*/  FFMA R0, R54, R41, -1 ;  /* 0xbf80000036007423 */ /* 0x002fc80000000029 */
[----:B------:R-:W-:-:S04]  /*bcd0*/  FADD.FTZ R0, -R0, -RZ ;  /* 0x800000ff00007221 */ /* 0x000fc80000010100 */
[----:B------:R-:W-:-:S07]  /*bce0*/  FFMA R41, R41, R0, R41 ;  /* 0x0000000029297223 */ /* 0x000fce0000000029 */
.L_x_324:
[----:B------:R-:W-:Y:S05]  /*bcf0*/  BSYNC B1 ;  /* 0x0000000000017941 */ /* 0x000fea0003800000 */
.L_x_322:
        /* <DEDUP_REMOVED lines=8> */
.L_x_325:
[----:B------:R-:W1:Y:S02]  /*bd80*/  MUFU.RCP R0, R55 ;  /* 0x0000003700007308 */ /* 0x000e640000001000 */
[----:B-1----:R-:W-:-:S04]  /*bd90*/  FFMA R3, R55, R0, -1 ;  /* 0xbf80000037037423 */ /* 0x002fc80000000000 */
[----:B------:R-:W-:-:S04]  /*bda0*/  FADD.FTZ R3, -R3, -RZ ;  /* 0x800000ff03037221 */ /* 0x000fc80000010100 */
[----:B------:R-:W-:-:S07]  /*bdb0*/  FFMA R0, R0, R3, R0 ;  /* 0x0000000300007223 */ /* 0x000fce0000000000 */
.L_x_326:
        /* <DEDUP_REMOVED lines=8> */
[----:B------:R-:W-:Y:S01]  /*be40*/  F2FP.F16.F32.PACK_AB R36, R36, R35 ;  /* 0x000000232424723e */ /* 0x000fe200000000ff */
[----:B------:R1:W-:Y:S01]  /*be50*/  STSM.16.M88.4 [R20+0x200], R28 ;  /* 0x0002001c14007844 */ /* 0x0003e20000000200 */
[----:B------:R-:W-:-:S05]  /*be60*/  F2FP.F16.F32.PACK_AB R39, R0, R41 ;  /* 0x000000290027723e */ /* 0x000fca00000000ff */
[----:B------:R1:W-:Y:S01]  /*be70*/  STSM.16.M88.4 [R21], R36 ;  /* 0x0000002415007844 */ /* 0x0003e20000000200 */
        /* <DEDUP_REMOVED lines=17> */
.L_x_328:
[----:B------:R-:W-:Y:S05]  /*bf90*/  BSYNC B0 ;  /* 0x0000000000007941 */ /* 0x000fea0003800000 */
.L_x_327:
[----:B------:R-:W-:Y:S06]  /*bfa0*/  BAR.SYNC.DEFER_BLOCKING 0x1, 0x100 ;  /* 0x0044000000007b1d */ /* 0x000fec0000010000 */
[----:B------:R-:W-:Y:S04]  /*bfb0*/  BSSY B0, `(.L_x_329) ;  /* 0x0000009000007945 */ /* 0x000fe80003800000 */
[----:B------:R-:W-:Y:S05]  /*bfc0*/  @P0 BRA `(.L_x_330) ;  /* 0x00000000001c0947 */ /* 0x000fea0003800000 */
[----:B------:R-:W-:-:S13]  /*bfd0*/  ISETP.NE.AND P2, PT, R156, 0x3, PT ;  /* 0x000000039c00780c */ /* 0x000fda0003f45270 */
[----:B------:R-:W-:Y:S05]  /*bfe0*/  @!P2 BRA `(.L_x_331) ;  /* 0x000000000004a947 */ /* 0x000fea0003800000 */
[----:B------:R-:W-:Y:S01]  /*bff0*/  BPT.TRAP 0x1 ;  /* 0x000000040000795c */ /* 0x000fe20000300000 */
.L_x_331:
[----:B------:R-:W-:-:S04]  /*c000*/  ULEA UR4, UR5, UR52, 0x3 ;  /* 0x0000003405047291 */ /* 0x000fc8000f8e183f */
[----:B------:R-:W-:-:S04]  /*c010*/  UIADD3 UR4, UR4, 0x60, URZ ;  /* 0x0000006004047890 */ /* 0x000fc8000fffe03f */
[----:B------:R-:W-:-:S09]  /*c020*/  UPRMT UR4, UR51, 0x654, UR4 ;  /* 0x0000065433047896 */ /* 0x000fd20008000004 */
[----:B------:R-:W-:Y:S03]  /*c030*/  SYNCS.ARRIVE.TRANS64.RED.A1T0 RZ, [UR4], RZ ;  /* 0x000000ffffff79a7 */ /* 0x000fe60008100404 */
.L_x_330:
[----:B------:R-:W-:Y:S05]  /*c040*/  BSYNC B0 ;  /* 0x0000000000007941 */ /* 0x000fea0003800000 */
.L_x_329:
        /* <DEDUP_REMOVED lines=8> */
.L_x_334:
[----:B------:R-:W-:Y:S01]  /*c0d0*/  LEA R0, R14, UR52, 0x3 ;  /* 0x000000340e007c11 */ /* 0x000fe2000f8e18ff */
[----:B------:R-:W-:Y:S01]  /*c0e0*/  BSSY B1, `(.L_x_335) ;  /* 0x0000006000017945 */ /* 0x000fe20003800000 */
[----:B------:R-:W-:Y:S02]  /*c0f0*/  SHF.L.U32 R3, R24, 0x1f, RZ ;  /* 0x0000001f18037819 */ /* 0x000fe400000006ff */
[----:B------:R-:W-:Y:S02]  /*c100*/  @!P1 LEA R12, R14, R15, 0xd ;  /* 0x0000000f0e0c9211 */ /* 0x000fe400078e68ff */
[----:B------:R-:W2:Y:S02]  /*c110*/  SYNCS.PHASECHK.TRANS64.TRYWAIT P2, [R0+URZ+0x40], R3 ;  /* 0x00004003000075a7 */ /* 0x000ea4000804017f */
[----:B------:R-:W-:Y:S01]  /*c120*/  @!P1 LEA R13, R153, R12, 0x1 ;  /* 0x0000000c990d9211 */ /* 0x000fe200078e08ff */
[----:B--2---:R-:W-:Y:S06]  /*c130*/  @!P2 BRA `(.L_x_336) ;  /* 0x0000009000e8a947 */ /* 0x004fec0003800000 */
.L_x_609:
[----:B------:R-:W-:Y:S05]  /*c140*/  BSYNC B1 ;  /* 0x0000000000017941 */ /* 0x000fea0003800000 */
.L_x_335:
[----:B------:R-:W-:Y:S05]  /*c150*/  @!P1 WARPSYNC.ALL ;  /* 0x0000000000009948 */ /* 0x000fea0003800000 */
[----:B------:R3:W4:Y:S01]  /*c160*/  @!P1 LDSM.16.M88.4 R8, [R12] ;  /* 0x000000000c08983b */ /* 0x0007220000000200 */
[----:B------:R-:W-:-:S03]  /*c170*/  IADD3 R14, R14, 0x1, RZ ;  /* 0x000000010e0e7810 */ /* 0x000fc60007ffe0ff */
[----:B------:R3:W1:Y:S01]  /*c180*/  @!P1 LDSM.16.M88.4 R4, [R13] ;  /* 0x000000000d04983b */ /* 0x0006620000000200 */
[----:B------:R-:W-:-:S04]  /*c190*/  ISETP.NE.AND P2, PT, R14, 0x4, PT ;  /* 0x000000040e00780c */ /* 0x000fc80003f45270 */
[----:B--2---:R-:W-:Y:S02]  /*c1a0*/  SEL R3, RZ, 0x1, P2 ;  /* 0x00000001ff037807 */ /* 0x004fe40001000000 */
[----:B------:R-:W-:Y:S02]  /*c1b0*/  SEL R14, R14, RZ, P2 ;  /* 0x000000ff0e0e7207 */ /* 0x000fe40001000000 */
[----:B---3--:R-:W-:-:S07]  /*c1c0*/  LOP3.LUT R24, R24, R3, RZ, 0x3c, !PT ;  /* 0x0000000318187212 */ /* 0x008fce00078e3cff */
.L_x_333:
[----:B------:R-:W-:Y:S05]  /*c1d0*/  BSYNC B0 ;  /* 0x0000000000007941 */ /* 0x000fea0003800000 */
.L_x_332:
[----:B-1--4-:R-:W-:Y:S02]  /*c1e0*/  HADD2.F32 R21, -RZ, R9.H0_H0 ;  /* 0x20000009ff157230 */ /* 0x012fe40000004100 */
        /* <DEDUP_REMOVED lines=21> */
[----:B------:R-:W-:Y:S02]  /*c340*/  HADD2.F32 R27, -RZ, R4.H0_H0 ;  /* 0x20000004ff1b7230 */ /* 0x000fe40000004100 */
        /* <DEDUP_REMOVED lines=19> */
[----:B------:R-:W-:Y:S01]  /*c480*/  FFMA.RM R29, R29, R57, 12582913 ;  /* 0x4b4000011d1d7423 */ /* 0x000fe20000004039 */
[----:B------:R-:W-:Y:S01]  /*c490*/  FFMA R13, -R56, 1.925963033500011079e-08, R13 ;  /* 0x32a57060380d7823 */ /* 0x000fe2000000010d */
[----:B------:R-:W-:Y:S01]  /*c4a0*/  FFMA R32, R155, R31, R32 ;  /* 0x0000001f9b207223 */ /* 0x000fe20000000020 */
[----:B------:R-:W-:Y:S01]  /*c4b0*/  FFMA.RM R33, R0, R57, 12582913 ;  /* 0x4b40000100217423 */ /* 0x000fe20000004039 */
[----:B------:R-:W-:Y:S01]  /*c4c0*/  FADD R31, R29, -12583039 ;  /* 0xcb40007f1d1f7421 */ /* 0x000fe20000000000 */
[----:B------:R1:W2:Y:S01]  /*c4d0*/  MUFU.EX2 R34, R13 ;  /* 0x0000000d00227308 */ /* 0x0002a20000000800 */
[----:B------:R-:W-:-:S02]  /*c4e0*/  HADD2.F32 R35, -RZ, R5.H0_H0 ;  /* 0x20000005ff237230 */ /* 0x000fc40000004100 */
[----:B------:R-:W-:Y:S01]  /*c4f0*/  FMUL R66, R154, R66 ;  /* 0x000000429a427220 */ /* 0x000fe20000400000 */
[----:B------:R-:W-:Y:S01]  /*c500*/  FFMA.SAT R0, -R60, R55, 0.5 ;  /* 0x3f0000003c007423 */ /* 0x000fe20000002137 */
[----:B------:R-:W-:Y:S01]  /*c510*/  FFMA R31, -R58, 1.4426950216293334961, -R31 ;  /* 0x3fb8aa3b3a1f7823 */ /* 0x000fe2000000091f */
[----:B------:R-:W-:Y:S02]  /*c520*/  HADD2.F32 R39, -RZ, R5.H1_H1 ;  /* 0x30000005ff277230 */ /* 0x000fe40000004100 */
[----:B------:R-:W-:Y:S01]  /*c530*/  FFMA R66, R155, R35, R66 ;  /* 0x000000239b427223 */ /* 0x000fe20000000042 */
[----:B------:R-:W-:Y:S01]  /*c540*/  FFMA.RM R35, R0, R57, 12582913 ;  /* 0x4b40000100237423 */ /* 0x000fe20000004039 */
[----:B------:R3:W-:Y:S01]  /*c550*/  MUFU.EX2 R36, R27 ;  /* 0x0000001b00247308 */ /* 0x0007e20000000800 */
[----:B-1----:R-:W-:Y:S01]  /*c560*/  FADD R13, R33, -12583039 ;  /* 0xcb40007f210d7421 */ /* 0x002fe20000000000 */
[----:B------:R-:W-:Y:S01]  /*c570*/  FFMA R31, -R58, 1.925963033500011079e-08, R31 ;  /* 0x32a570603a1f7823 */ /* 0x000fe2000000011f */
        /* <DEDUP_REMOVED lines=9> */
[----:B------:R-:W-:Y:S01]  /*c610*/  FMUL R68, R154, R68 ;  /* 0x000000449a447220 */ /* 0x000fe20000400000 */
[-C--:B------:R-:W-:Y:S01]  /*c620*/  FFMA.RM R27, R27, R57.reuse, 12582913 ;  /* 0x4b4000011b1b7423 */ /* 0x080fe20000004039 */
[----:B------:R-:W-:Y:S01]  /*c630*/  FFMA R37, -R60, 1.4426950216293334961, -R37 ;  /* 0x3fb8aa3b3c257823 */ /* 0x000fe20000000925 */
[----:B------:R-:W-:Y:S01]  /*c640*/  FFMA.RM R39, R12, R57, 12582913 ;  /* 0x4b4000010c277423 */ /* 0x000fe20000004039 */
[----:B------:R3:W-:Y:S01]  /*c650*/  MUFU.EX2 R40, R13 ;  /* 0x0000000d00287308 */ /* 0x0007e20000000800 */
[----:B-1----:R-:W-:Y:S01]  /*c660*/  FADD R31, R27, -12583039 ;  /* 0xcb40007f1b1f7421 */ /* 0x002fe20000000000 */
[----:B------:R-:W-:Y:S01]  /*c670*/  FFMA.SAT R12, -R30, R55, 0.5 ;  /* 0x3f0000001e0c7423 */ /* 0x000fe20000002137 */
[----:B------:R-:W-:Y:S01]  /*c680*/  FFMA R68, R155, R41, R68 ;  /* 0x000000299b447223 */ /* 0x000fe20000000044 */
[----:B------:R-:W-:Y:S01]  /*c690*/  FFMA R37, -R60, 1.925963033500011079e-08, R37 ;  /* 0x32a570603c257823 */ /* 0x000fe20000000125 */
[----:B------:R-:W-:Y:S01]  /*c6a0*/  FFMA R31, -R28, 1.4426950216293334961, -R31 ;  /* 0x3fb8aa3b1c1f7823 */ /* 0x000fe2000000091f */
[----:B------:R-:W-:Y:S01]  /*c6b0*/  FFMA.RM R41, R12, R57, 12582913 ;  /* 0x4b4000010c297423 */ /* 0x000fe20000004039 */
[----:B------:R-:W-:Y:S01]  /*c6c0*/  HADD2.F32 R45, -RZ, R6.H1_H1 ;  /* 0x30000006ff2d7230 */ /* 0x000fe20000004100 */
[----:B------:R1:W4:Y:S01]  /*c6d0*/  MUFU.EX2 R42, R37 ;  /* 0x00000025002a7308 */ /* 0x0003220000000800 */
[----:B---3--:R-:W-:Y:S01]  /*c6e0*/  FADD R13, R39, -12583039 ;  /* 0xcb40007f270d7421 */ /* 0x008fe20000000000 */
[----:B------:R-:W-:Y:S01]  /*c6f0*/  FFMA R31, -R28, 1.925963033500011079e-08, R31 ;  /* 0x32a570601c1f7823 */ /* 0x000fe2000000011f */
[----:B------:R-:W-:Y:S01]  /*c700*/  FFMA.SAT R28, -R64, R55, 0.5 ;  /* 0x3f000000401c7423 */ /* 0x000fe20000002137 */
[----:B------:R-:W-:Y:S01]  /*c710*/  FADD R43, R41, -12583039 ;  /* 0xcb40007f292b7421 */ /* 0x000fe20000000000 */
[----:B------:R-:W-:Y:S01]  /*c720*/  FFMA R13, -R62, 1.4426950216293334961, -R13 ;  /* 0x3fb8aa3b3e0d7823 */ /* 0x000fe2000000090d */
[----:B------:R-:W-:Y:S01]  /*c730*/  FMUL R12, R154, R69 ;  /* 0x000000459a0c7220 */ /* 0x000fe20000400000 */
[----:B------:R-:W-:-:S02]  /*c740*/  HADD2.F32 R47, -RZ, R7.H0_H0 ;  /* 0x20000007ff2f7230 */ /* 0x000fc40000004100 */
[----:B------:R-:W-:Y:S01]  /*c750*/  FFMA R43, -R30, 1.4426950216293334961, -R43 ;  /* 0x3fb8aa3b1e2b7823 */ /* 0x000fe2000000092b */
[----:B------:R-:W-:Y:S01]  /*c760*/  FFMA R13, -R62, 1.925963033500011079e-08, R13 ;  /* 0x32a570603e0d7823 */ /* 0x000fe2000000010d */
[----:B-1----:R-:W-:Y:S01]  /*c770*/  FFMA.RM R37, R28, R57, 12582913 ;  /* 0x4b4000011c257423 */ /* 0x002fe20000004039 */
[----:B------:R-:W-:Y:S01]  /*c780*/  FFMA.SAT R28, -R32, R55, 0.5 ;  /* 0x3f000000201c7423 */ /* 0x000fe20000002137 */
[----:B------:R1:W3:Y:S01]  /*c790*/  MUFU.EX2 R44, R31 ;  /* 0x0000001f002c7308 */ /* 0x0002e20000000800 */
[----:B------:R-:W-:Y:S01]  /*c7a0*/  FFMA R12, R155, R45, R12 ;  /* 0x0000002d9b0c7223 */ /* 0x000fe2000000000c */
[----:B------:R-:W-:Y:S01]  /*c7b0*/  FFMA R43, -R30, 1.925963033500011079e-08, R43 ;  /* 0x32a570601e2b7823 */ /* 0x000fe2000000012b */
[----:B------:R-:W-:Y:S01]  /*c7c0*/  FFMA.RM R45, R28, R57, 12582913 ;  /* 0x4b4000011c2d7423 */ /* 0x000fe20000004039 */
[----:B------:R-:W-:Y:S01]  /*c7d0*/  FFMA.SAT R28, -R0, R55, 0.5 ;  /* 0x3f000000001c7423 */ /* 0x000fe20000002137 */
[----:B------:R-:W-:Y:S01]  /*c7e0*/  FMUL R70, R154, R70 ;  /* 0x000000469a467220 */ /* 0x000fe20000400000 */
[----:B------:R-:W-:Y:S01]  /*c7f0*/  HADD2.F32 R50, -RZ, R7.H1_H1 ;  /* 0x30000007ff327230 */ /* 0x000fe20000004100 */
[----:B------:R-:W-:Y:S01]  /*c800*/  SHF.L.U32 R3, R3, 0x17, RZ ;  /* 0x0000001703037819 */ /* 0x000fe200000006ff */
[----:B------:R5:W3:Y:S01]  /*c810*/  MUFU.EX2 R46, R13 ;  /* 0x0000000d002e7308 */ /* 0x000ae20000000800 */
[----:B-1----:R-:W-:Y:S01]  /*c820*/  FADD R31, R37, -12583039 ;  /* 0xcb40007f251f7421 */ /* 0x002fe20000000000 */
[----:B------:R-:W-:Y:S01]  /*c830*/  FFMA.RM R49, R28, R57, 12582913 ;  /* 0x4b4000011c317423 */ /* 0x000fe20000004039 */
[----:B------:R-:W-:Y:S01]  /*c840*/  FMUL R28, R154, R71 ;  /* 0x000000479a1c7220 */ /* 0x000fe20000400000 */
[----:B------:R-:W-:Y:S01]  /*c850*/  FFMA R70, R155, R47, R70 ;  /* 0x0000002f9b467223 */ /* 0x000fe20000000046 */
[----:B------:R-:W-:Y:S01]  /*c860*/  FFMA R31, -R64, 1.4426950216293334961, -R31 ;  /* 0x3fb8aa3b401f7823 */ /* 0x000fe2000000091f */
[----:B------:R-:W-:Y:S01]  /*c870*/  FADD R47, R45, -12583039 ;  /* 0xcb40007f2d2f7421 */ /* 0x000fe20000000000 */
[----:B------:R-:W-:Y:S01]  /*c880*/  FADD R51, R49, -12583039 ;  /* 0xcb40007f31337421 */ /* 0x000fe20000000000 */
[----:B------:R1:W3:Y:S01]  /*c890*/  MUFU.EX2 R30, R43 ;  /* 0x0000002b001e7308 */ /* 0x0002e20000000800 */
[-C--:B-----5:R-:W-:Y:S01]  /*c8a0*/  FFMA.SAT R13, -R66, R55.reuse, 0.5 ;  /* 0x3f000000420d7423 */ /* 0x0a0fe20000002137 */
[----:B------:R-:W-:Y:S01]  /*c8b0*/  FFMA R31, -R64, 1.925963033500011079e-08, R31 ;  /* 0x32a57060401f7823 */ /* 0x000fe2000000011f */
[----:B------:R-:W-:Y:S01]  /*c8c0*/  FFMA R28, R155, R50, R28 ;  /* 0x000000329b1c7223 */ /* 0x000fe2000000001c */
[----:B------:R-:W-:Y:S01]  /*c8d0*/  FFMA.SAT R50, -R12, R55, 0.5 ;  /* 0x3f0000000c327423 */ /* 0x000fe20000002137 */
[----:B------:R-:W-:Y:S01]  /*c8e0*/  FFMA.RM R13, R13, R57, 12582913 ;  /* 0x4b4000010d0d7423 */ /* 0x000fe20000004039 */
[----:B------:R-:W-:Y:S01]  /*c8f0*/  FFMA.SAT R53, -R70, R55, 0.5 ;  /* 0x3f00000046357423 */ /* 0x000fe20000002137 */
[----:B------:R-:W-:Y:S01]  /*c900*/  FFMA R47, -R32, 1.4426950216293334961, -R47 ;  /* 0x3fb8aa3b202f7823 */ /* 0x000fe2000000092f */
[----:B------:R5:W3:Y:S01]  /*c910*/  MUFU.EX2 R48, R31 ;  /* 0x0000001f00307308 */ /* 0x000ae20000000800 */
[----:B-1----:R-:W-:Y:S01]  /*c920*/  FADD R43, R13, -12583039 ;  /* 0xcb40007f0d2b7421 */ /* 0x002fe20000000000 */
[----:B------:R-:W-:Y:S01]  /*c930*/  FFMA R51, -R0, 1.4426950216293334961, -R51 ;  /* 0x3fb8aa3b00337823 */ /* 0x000fe20000000933 */
[-C--:B------:R-:W-:Y:S01]  /*c940*/  FFMA.RM R52, R50, R57.reuse, 12582913 ;  /* 0x4b40000132347423 */ /* 0x080fe20000004039 */
[----:B------:R-:W-:Y:S01]  /*c950*/  FFMA.RM R54, R53, R57, 12582913 ;  /* 0x4b40000135367423 */ /* 0x000fe20000004039 */
[----:B------:R-:W-:Y:S01]  /*c960*/  FFMA R43, -R66, 1.4426950216293334961, -R43 ;  /* 0x3fb8aa3b422b7823 */ /* 0x000fe2000000092b */
[----:B------:R-:W-:Y:S01]  /*c970*/  FFMA R47, -R32, 1.925963033500011079e-08, R47 ;  /* 0x32a57060202f7823 */ /* 0x000fe2000000012f */
[----:B------:R-:W-:Y:S01]  /*c980*/  FFMA R51, -R0, 1.925963033500011079e-08, R51 ;  /* 0x32a5706000337823 */ /* 0x000fe20000000133 */
[----:B------:R-:W-:Y:S01]  /*c990*/  FADD R53, R52, -12583039 ;  /* 0xcb40007f34357421 */ /* 0x000fe20000000000 */
[-C--:B-----5:R-:W-:Y:S01]  /*c9a0*/  FFMA.SAT R31, -R68, R55.reuse, 0.5 ;  /* 0x3f000000441f7423 */ /* 0x0a0fe20000002137 */
[----:B------:R-:W-:Y:S01]  /*c9b0*/  FFMA.SAT R55, -R28, R55, 0.5 ;  /* 0x3f0000001c377423 */ /* 0x000fe20000002137 */
[----:B------:R-:W-:Y:S01]  /*c9c0*/  FFMA R43, -R66, 1.925963033500011079e-08, R43 ;  /* 0x32a57060422b7823 */ /* 0x000fe2000000012b */
[----:B------:R1:W5:Y:S01]  /*c9d0*/  MUFU.EX2 R32, R47 ;  /* 0x0000002f00207308 */ /* 0x0003620000000800 */
[-C--:B------:R-:W-:Y:S01]  /*c9e0*/  FFMA.RM R31, R31, R57.reuse, 12582913 ;  /* 0x4b4000011f1f7423 */ /* 0x080fe20000004039 */
[----:B------:R-:W-:Y:S01]  /*c9f0*/  FFMA.RM R55, R55, R57, 12582913 ;  /* 0x4b40000137377423 */ /* 0x000fe20000004039 */
[----:B--2---:R-:W-:Y:S01]  /*ca00*/  FFMA R34, R3, R34, 1 ;  /* 0x3f80000003227423 */ /* 0x004fe20000000022 */
[----:B------:R-:W-:Y:S01]  /*ca10*/  FFMA R53, -R12, 1.4426950216293334961, -R53 ;  /* 0x3fb8aa3b0c357823 */ /* 0x000fe20000000935 */
[----:B------:R-:W-:Y:S01]  /*ca20*/  SHF.L.U32 R35, R35, 0x17, RZ ;  /* 0x0000001723237819 */ /* 0x000fe200000006ff */
[----:B------:R-:W-:Y:S01]  /*ca30*/  FADD R57, R55, -12583039 ;  /* 0xcb40007f37397421 */ /* 0x000fe20000000000 */
[----:B------:R-:W-:Y:S01]  /*ca40*/  SHF.L.U32 R33, R33, 0x17, RZ ;  /* 0x0000001721217819 */ /* 0x000fe200000006ff */
[----:B------:R2:W5:Y:S01]  /*ca50*/  MUFU.EX2 R0, R43 ;  /* 0x0000002b00007308 */ /* 0x0005620000000800 */
[----:B-1----:R-:W-:Y:S01]  /*ca60*/  FADD R47, R31, -12583039 ;  /* 0xcb40007f1f2f7421 */ /* 0x002fe20000000000 */
[----:B------:R-:W-:Y:S01]  /*ca70*/  FFMA R57, -R28, 1.4426950216293334961, -R57 ;  /* 0x3fb8aa3b1c397823 */ /* 0x000fe20000000939 */
[----:B------:R-:W-:Y:S01]  /*ca80*/  FFMA R53, -R12, 1.925963033500011079e-08, R53 ;  /* 0x32a570600c357823 */ /* 0x000fe20000000135 */
[----:B------:R-:W-:Y:S01]  /*ca90*/  IADD3 R3, R34, 0x1800000, RZ ;  /* 0x0180000022037810 */ /* 0x000fe20007ffe0ff */
[----:B------:R-:W-:Y:S01]  /*caa0*/  FFMA R47, -R68, 1.4426950216293334961, -R47 ;  /* 0x3fb8aa3b442f7823 */ /* 0x000fe2000000092f */
[----:B------:R-:W-:Y:S01]  /*cab0*/  FFMA R57, -R28, 1.925963033500011079e-08, R57 ;  /* 0x32a570601c397823 */ /* 0x000fe20000000139 */
[----:B------:R-:W-:Y:S01]  /*cac0*/  SHF.L.U32 R21, R21, 0x17, RZ ;  /* 0x0000001715157819 */ /* 0x000fe200000006ff */
[----:B------:R1:W5:Y:S01]  /*cad0*/  MUFU.EX2 R50, R51 ;  /* 0x0000003300327308 */ /* 0x0003620000000800 */
        /* <DEDUP_REMOVED lines=10> */
[----:B----4-:R-:W-:Y:S01]  /*cb80*/  FFMA R42, R35, R42, 1 ;  /* 0x3f800000232a7423 */ /* 0x010fe2000000002a */
[----:B------:R-:W-:Y:S01]  /*cb90*/  SHF.L.U32 R39, R39, 0x17, RZ ;  /* 0x0000001727277819 */ /* 0x000fe200000006ff */
[----:B------:R-:W-:Y:S01]  /*cba0*/  FFMA R33, R33, R40, 1 ;  /* 0x3f80000021217423 */ /* 0x000fe20000000028 */
[----:B------:R-:W-:Y:S01]  /*cbb0*/  SHF.L.U32 R41, R41, 0x17, RZ ;  /* 0x0000001729297819 */ /* 0x000fe200000006ff */
[----:B---3--:R-:W-:Y:S01]  /*cbc0*/  FFMA R35, R27, R44, 1 ;  /* 0x3f8000001b237423 */ /* 0x008fe2000000002c */
[----:B------:R-:W3:Y:S01]  /*cbd0*/  MUFU.EX2 R53, R53 ;  /* 0x0000003500357308 */ /* 0x000ee20000000800 */
        /* <DEDUP_REMOVED lines=13> */
[----:B-----5:R-:W-:Y:S01]  /*ccb0*/  FFMA R45, R45, R32, 1 ;  /* 0x3f8000002d2d7423 */ /* 0x020fe20000000020 */
[----:B------:R-:W-:Y:S01]  /*ccc0*/  SHF.L.U32 R55, R55, 0x17, RZ ;  /* 0x0000001737377819 */ /* 0x000fe200000006ff */
[----:B------:R-:W4:Y:S01]  /*ccd0*/  MUFU.EX2 R28, R57 ;  /* 0x00000039001c7308 */ /* 0x000f220000000800 */
[----:B------:R-:W-:Y:S01]  /*cce0*/  FFMA R40, R13, R0, 1 ;  /* 0x3f8000000d287423 */ /* 0x000fe20000000000 */
[----:B------:R-:W-:Y:S01]  /*ccf0*/  FFMA R49, R49, R50, 1 ;  /* 0x3f80000031317423 */ /* 0x000fe20000000032 */
[----:B--2---:R-:W-:Y:S01]  /*cd00*/  FFMA R44, R31, R12, 1 ;  /* 0x3f8000001f2c7423 */ /* 0x004fe2000000000c */
[----:B---3--:R-:W-:Y:S01]  /*cd10*/  FFMA R53, R52, R53, 1 ;  /* 0x3f80000034357423 */ /* 0x008fe20000000035 */
[----:B-1----:R-:W-:Y:S01]  /*cd20*/  FFMA R54, R54, R43, 1 ;  /* 0x3f80000036367423 */ /* 0x002fe2000000002b */
[----:B----4-:R-:W-:Y:S01]  /*cd30*/  FFMA R55, R55, R28, 1 ;  /* 0x3f80000037377423 */ /* 0x010fe2000000001c */
[----:B------:R-:W-:Y:S06]  /*cd40*/  @P2 BRA `(.L_x_338) ;  /* 0x0000000000142947 */ /* 0x000fec0003800000 */
[----:B------:R-:W-:Y:S02]  /*cd50*/  MOV R0, R34 ;  /* 0x0000002200007202 */ /* 0x000fe40000000f00 */
[----:B------:R-:W-:-:S07]  /*cd60*/  MOV R12, 0xcd80 ;  /* 0x0000cd80000c7802 */ /* 0x000fce0000000f00 */
[----:B------:R-:W-:Y:S05]  /*cd70*/  CALL.REL.NOINC `($__internal_0_$__cuda_sm20_rcp_rn_f32_slowpath) ;  /* 0x0000008c00b87944 */ /* 0x000fea0003c00000 */
[----:B------:R-:W-:Y:S01]  /*cd80*/  MOV R21, R0 ;  /* 0x0000000000157202 */ /* 0x000fe20000000f00 */
[----:B------:R-:W-:Y:S06]  /*cd90*/  BRA `(.L_x_339) ;  /* 0x0000000000107947 */ /* 0x000fec0003800000 */
.L_x_338:
[----:B------:R-:W1:Y:S02]  /*cda0*/  MUFU.RCP R21, R34 ;  /* 0x0000002200157308 */ /* 0x000e640000001000 */
[----:B-1----:R-:W-:-:S04]  /*cdb0*/  FFMA R0, R34, R21, -1 ;  /* 0xbf80000022007423 */ /* 0x002fc80000000015 */
[----:B------:R-:W-:-:S04]  /*cdc0*/  FADD.FTZ R0, -R0, -RZ ;  /* 0x800000ff00007221 */ /* 0x000fc80000010100 */
[----:B------:R-:W-:-:S07]  /*cdd0*/  FFMA R21, R21, R0, R21 ;  /* 0x0000000015157223 */ /* 0x000fce0000000015 */
.L_x_339:
[----:B------:R-:W-:Y:S05]  /*cde0*/  BSYNC B1 ;  /* 0x0000000000017941 */ /* 0x000fea0003800000 */
.L_x_337:
        /* <DEDUP_REMOVED lines=10> */
.L_x_341:
[----:B------:R-:W1:Y:S02]  /*ce90*/  MUFU.RCP R28, R51 ;  /* 0x00000033001c7308 */ /* 0x000e640000001000 */
[----:B-1----:R-:W-:-:S04]  /*cea0*/  FFMA R0, R51, R28, -1 ;  /* 0xbf80000033007423 */ /* 0x002fc8000000001c */
[----:B------:R-:W-:-:S04]  /*ceb0*/  FADD.FTZ R3, -R0, -RZ ;  /* 0x800000ff00037221 */ /* 0x000fc80000010100 */
[----:B------:R-:W-:-:S07]  /*cec0*/  FFMA R28, R28, R3, R28 ;  /* 0x000000031c1c7223 */ /* 0x000fce000000001c */
.L_x_342:
[----:B------:R-:W-:Y:S05]  /*ced0*/  BSYNC B1 ;  /* 0x0000000000017941 */ /* 0x000fea0003800000 */
.L_x_340:
        /* <DEDUP_REMOVED lines=10> */
.L_x_344:
[----:B------:R-:W1:Y:S02]  /*cf80*/  MUFU.RCP R27, R38 ;  /* 0x00000026001b7308 */ /* 0x000e640000001000 */
[----:B-1----:R-:W-:-:S04]  /*cf90*/  FFMA R0, R38, R27, -1 ;  /* 0xbf80000026007423 */ /* 0x002fc8000000001b */
[----:B------:R-:W-:-:S04]  /*cfa0*/  FADD.FTZ R0, -R0, -RZ ;  /* 0x800000ff00007221 */ /* 0x000fc80000010100 */
[----:B------:R-:W-:-:S07]  /*cfb0*/  FFMA R27, R27, R0, R27 ;  /* 0x000000001b1b7223 */ /* 0x000fce000000001b */
.L_x_345:
[----:B------:R-:W-:Y:S05]  /*cfc0*/  BSYNC B1 ;  /* 0x0000000000017941 */ /* 0x000fea0003800000 */
.L_x_343:
        /* <DEDUP_REMOVED lines=10> */
.L_x_347:
[----:B------:R-:W1:Y:S02]  /*d070*/  MUFU.RCP R30, R33 ;  /* 0x00000021001e7308 */ /* 0x000e640000001000 */
[----:B-1----:R-:W-:-:S04]  /*d080*/  FFMA R0, R33, R30, -1 ;  /* 0xbf80000021007423 */ /* 0x002fc8000000001e */
[----:B------:R-:W-:-:S04]  /*d090*/  FADD.FTZ R3, -R0, -RZ ;  /* 0x800000ff00037221 */ /* 0x000fc80000010100 */
[----:B------:R-:W-:-:S07]  /*d0a0*/  FFMA R30, R30, R3, R30 ;  /* 0x000000031e1e7223 */ /* 0x000fce000000001e */
.L_x_348:
[----:B------:R-:W-:Y:S05]  /*d0b0*/  BSYNC B1 ;  /* 0x0000000000017941 */ /* 0x000fea0003800000 */
.L_x_346:
        /* <DEDUP_REMOVED lines=10> */
.L_x_350:
[----:B------:R-:W1:Y:S02]  /*d160*/  MUFU.RCP R29, R42 ;  /* 0x0000002a001d7308 */ /* 0x000e640000001000 */
[----:B-1----:R-:W-:-:S04]  /*d170*/  FFMA R0, R42, R29, -1 ;  /* 0xbf8000002a007423 */ /* 0x002fc8000000001d */
[----:B------:R-:W-:-:S04]  /*d180*/  FADD.FTZ R0, -R0, -RZ ;  /* 0x800000ff00007221 */ /* 0x000fc80000010100 */
[----:B------:R-:W-:-:S07]  /*d190*/  FFMA R29, R29, R0, R29 ;  /* 0x000000001d1d7223 */ /* 0x000fce000000001d */
.L_x_351:
[----:B------:R-:W-:Y:S05]  /*d1a0*/  BSYNC B1 ;  /* 0x0000000000017941 */ /* 0x000fea0003800000 */
.L_x_349:
        /* <DEDUP_REMOVED lines=10> */
.L_x_353:
[----:B------:R-:W1:Y:S02]  /*d250*/  MUFU.RCP R32, R35 ;  /* 0x0000002300207308 */ /* 0x000e640000001000 */
[----:B-1----:R-:W-:-:S04]  /*d260*/  FFMA R0, R35, R32, -1 ;  /* 0xbf80000023007423 */ /* 0x002fc80000000020 */
[----:B------:R-:W-:-:S04]  /*d270*/  FADD.FTZ R3, -R0, -RZ ;  /* 0x800000ff00037221 */ /* 0x000fc80000010100 */
[----:B------:R-:W-:-:S07]  /*d280*/  FFMA R32, R32, R3, R32 ;  /* 0x0000000320207223 */ /* 0x000fce0000000020 */
.L_x_354:
[----:B------:R-:W-:Y:S05]  /*d290*/  BSYNC B1 ;  /* 0x0000000000017941 */ /* 0x000fea0003800000 */
.L_x_352:
        /* <DEDUP_REMOVED lines=10> */
.L_x_356:
[----:B------:R-:W1:Y:S02]  /*d340*/  MUFU.RCP R31, R46 ;  /* 0x0000002e001f7308 */ /* 0x000e640000001000 */
[----:B-1----:R-:W-:-:S04]  /*d350*/  FFMA R0, R46, R31, -1 ;  /* 0xbf8000002e007423 */ /* 0x002fc8000000001f */
[----:B------:R-:W-:-:S04]  /*d360*/  FADD.FTZ R0, -R0, -RZ ;  /* 0x800000ff00007221 */ /* 0x000fc80000010100 */
[----:B------:R-:W-:-:S07]  /*d370*/  FFMA R31, R31, R0, R31 ;  /* 0x000000001f1f7223 */ /* 0x000fce000000001f */
.L_x_357:
[----:B------:R-:W-:Y:S05]  /*d380*/  BSYNC B1 ;  /* 0x0000000000017941 */ /* 0x000fea0003800000 */
.L_x_355:
        /* <DEDUP_REMOVED lines=10> */
.L_x_359:
[----:B------:R-:W1:Y:S02]  /*d430*/  MUFU.RCP R34, R41 ;  /* 0x0000002900227308 */ /* 0x000e640000001000 */
[----:B-1----:R-:W-:-:S04]  /*d440*/  FFMA R0, R41, R34, -1 ;  /* 0xbf80000029007423 */ /* 0x002fc80000000022 */
[----:B------:R-:W-:-:S04]  /*d450*/  FADD.FTZ R3, -R0, -RZ ;  /* 0x800000ff00037221 */ /* 0x000fc80000010100 */
[----:B------:R-:W-:-:S07]  /*d460*/  FFMA R34, R34, R3, R34 ;  /* 0x0000000322227223 */ /* 0x000fce0000000022 */
.L_x_360:
[----:B------:R-:W-:Y:S05]  /*d470*/  BSYNC B1 ;  /* 0x0000000000017941 */ /* 0x000fea0003800000 */
.L_x_358:
        /* <DEDUP_REMOVED lines=10> */
.L_x_362:
[----:B------:R-:W1:Y:S02]  /*d520*/  MUFU.RCP R33, R48 ;  /* 0x0000003000217308 */ /* 0x000e640000001000 */
[----:B-1----:R-:W-:-:S04]  /*d530*/  FFMA R0, R48, R33, -1 ;  /* 0xbf80000030007423 */ /* 0x002fc80000000021 */
[----:B------:R-:W-:-:S04]  /*d540*/  FADD.FTZ R0, -R0, -RZ ;  /* 0x800000ff00007221 */ /* 0x000fc80000010100 */
[----:B------:R-:W-:-:S07]  /*d550*/  FFMA R33, R33, R0, R33 ;  /* 0x0000000021217223 */ /* 0x000fce0000000021 */
.L_x_363:
[----:B------:R-:W-:Y:S05]  /*d560*/  BSYNC B1 ;  /* 0x0000000000017941 */ /* 0x000fea0003800000 */
.L_x_361:
        /* <DEDUP_REMOVED lines=10> */
.L_x_365:
[----:B------:R-:W1:Y:S02]  /*d610*/  MUFU.RCP R36, R45 ;  /* 0x0000002d00247308 */ /* 0x000e640000001000 */
[----:B-1----:R-:W-:-:S04]  /*d620*/  FFMA R0, R45, R36, -1 ;  /* 0xbf8000002d007423 */ /* 0x002fc80000000024 */
[----:B------:R-:W-:-:S04]  /*d630*/  FADD.FTZ R3, -R0, -RZ ;  /* 0x800000ff00037221 */ /* 0x000fc80000010100 */
[----:B------:R-:W-:-:S07]  /*d640*/  FFMA R36, R36, R3, R36 ;  /* 0x0000000324247223 */ /* 0x000fce0000000024 */
.L_x_366:
[----:B------:R-:W-:Y:S05]  /*d650*/  BSYNC B1 ;  /* 0x0000000000017941 */ /* 0x000fea0003800000 */
.L_x_364:
        /* <DEDUP_REMOVED lines=10> */
.L_x_368:
[----:B------:R-:W1:Y:S02]  /*d700*/  MUFU.RCP R35, R40 ;  /* 0x0000002800237308 */ /* 0x000e640000001000 */
[----:B-1----:R-:W-:-:S04]  /*d710*/  FFMA R0, R40, R35, -1 ;  /* 0xbf80000028007423 */ /* 0x002fc80000000023 */
[----:B------:R-:W-:-:S04]  /*d720*/  FADD.FTZ R0, -R0, -RZ ;  /* 0x800000ff00007221 */ /* 0x000fc80000010100 */
[----:B------:R-:W-:-:S07]  /*d730*/  FFMA R35, R35, R0, R35 ;  /* 0x0000000023237223 */ /* 0x000fce0000000023 */
.L_x_369:
[----:B------:R-:W-:Y:S05]  /*d740*/  BSYNC B1 ;  /* 0x0000000000017941 */ /* 0x000fea0003800000 */
.L_x_367:
        /* <DEDUP_REMOVED lines=10> */
.L_x_371:
[----:B------:R-:W1:Y:S02]  /*d7f0*/  MUFU.RCP R38, R49 ;  /* 0x0000003100267308 */ /* 0x000e640000001000 */
[----:B-1----:R-:W-:-:S04]  /*d800*/  FFMA R0, R49, R38, -1 ;  /* 0xbf80000031007423 */ /* 0x002fc80000000026 */
[----:B------:R-:W-:-:S04]  /*d810*/  FADD.FTZ R3, -R0, -RZ ;  /* 0x800000ff00037221 */ /* 0x000fc80000010100 */
[----:B------:R-:W-:-:S07]  /*d820*/  FFMA R38, R38, R3, R38 ;  /* 0x0000000326267223 */ /* 0x000fce0000000026 */
.L_x_372:
[----:B------:R-:W-:Y:S05]  /*d830*/  BSYNC B1 ;  /* 0x0000000000017941 */ /* 0x000fea0003800000 */
.L_x_370:
        /* <DEDUP_REMOVED lines=10> */
.L_x_374:
[----:B------:R-:W1:Y:S02]  /*d8e0*/  MUFU.RCP R37, R44 ;  /* 0x0000002c00257308 */ /* 0x000e640000001000 */
[----:B-1----:R-:W-:-:S04]  /*d8f0*/  FFMA R0, R44, R37, -1 ;  /* 0xbf8000002c007423 */ /* 0x002fc80000000025 */
[----:B------:R-:W-:-:S04]  /*d900*/  FADD.FTZ R0, -R0, -RZ ;  /* 0x800000ff00007221 */ /* 0x000fc80000010100 */
[----:B------:R-:W-:-:S07]  /*d910*/  FFMA R37, R37, R0, R37 ;  /* 0x0000000025257223 */ /* 0x000fce0000000025 */
.L_x_375:
[----:B------:R-:W-:Y:S05]  /*d920*/  BSYNC B1 ;  /* 0x0000000000017941 */ /* 0x000fea0003800000 */
.L_x_373:
        /* <DEDUP_REMOVED lines=10> */
.L_x_377:
[----:B------:R-:W1:Y:S02]  /*d9d0*/  MUFU.RCP R40, R53 ;  /* 0x0000003500287308 */ /* 0x000e640000001000 */
[----:B-1----:R-:W-:-:S04]  /*d9e0*/  FFMA R0, R53, R40, -1 ;  /* 0xbf80000035007423 */ /* 0x002fc80000000028 */
[----:B------:R-:W-:-:S04]  /*d9f0*/  FADD.FTZ R3, -R0, -RZ ;  /* 0x800000ff00037221 */ /* 0x000fc80000010100 */
[----:B------:R-:W-:-:S07]  /*da00*/  FFMA R40, R40, R3, R40 ;  /* 0x0000000328287223 */ /* 0x000fce0000000028 */
.L_x_378:
[----:B------:R-:W-:Y:S05]  /*da10*/  BSYNC B1 ;  /* 0x0000000000017941 */ /* 0x000fea0003800000 */
.L_x_376:
        /* <DEDUP_REMOVED lines=10> */
.L_x_380:
[----:B------:R-:W1:Y:S02]  /*dac0*/  MUFU.RCP R39, R54 ;  /* 0x0000003600277308 */ /* 0x000e640000001000 */
[----:B-1----:R-:W-:-:S04]  /*dad0*/  FFMA R0, R54, R39, -1 ;  /* 0xbf80000036007423 */ /* 0x002fc80000000027 */
[----:B------:R-:W-:-:S04]  /*dae0*/  FADD.FTZ R0, -R0, -RZ ;  /* 0x800000ff00007221 */ /* 0x000fc80000010100 */
[----:B------:R-:W-:-:S07]  /*daf0*/  FFMA R39, R39, R0, R39 ;  /* 0x0000000027277223 */ /* 0x000fce0000000027 */
.L_x_381:
[----:B------:R-:W-:Y:S05]  /*db00*/  BSYNC B1 ;  /* 0x0000000000017941 */ /* 0x000fea0003800000 */
.L_x_379:
        /* <DEDUP_REMOVED lines=8> */
.L_x_382:
[----:B------:R-:W1:Y:S02]  /*db90*/  MUFU.RCP R0, R55 ;  /* 0x0000003700007308 */ /* 0x000e640000001000 */
[----:B-1----:R-:W-:-:S04]  /*dba0*/  FFMA R3, R55, R0, -1 ;  /* 0xbf80000037037423 */ /* 0x002fc80000000000 */
[----:B------:R-:W-:-:S04]  /*dbb0*/  FADD.FTZ R3, -R3, -RZ ;  /* 0x800000ff03037221 */ /* 0x000fc80000010100 */
[----:B------:R-:W-:-:S07]  /*dbc0*/  FFMA R0, R0, R3, R0 ;  /* 0x0000000300007223 */ /* 0x000fce0000000000 */
.L_x_383:
        /* <DEDUP_REMOVED lines=29> */
.L_x_385:
[----:B------:R-:W-:Y:S05]  /*dda0*/  BSYNC B0 ;  /* 0x0000000000007941 */ /* 0x000fea0003800000 */
.L_x_384:
[----:B------:R-:W-:Y:S06]  /*ddb0*/  BAR.SYNC.DEFER_BLOCKING 0x1, 0x100 ;  /* 0x0044000000007b1d */ /* 0x000fec0000010000 */
[----:B------:R-:W-:Y:S04]  /*ddc0*/  BSSY B0, `(.L_x_386) ;  /* 0x0000009000007945 */ /* 0x000fe80003800000 */
[----:B------:R-:W-:Y:S05]  /*ddd0*/  @P0 BRA `(.L_x_387) ;  /* 0x00000000001c0947 */ /* 0x000fea0003800000 */
[----:B------:R-:W-:-:S13]  /*dde0*/  ISETP.NE.AND P2, PT, R156, 0x3, PT ;  /* 0x000000039c00780c */ /* 0x000fda0003f45270 */
[----:B------:R-:W-:Y:S05]  /*ddf0*/  @!P2 BRA `(.L_x_388) ;  /* 0x000000000004a947 */ /* 0x000fea0003800000 */
[----:B------:R-:W-:Y:S01]  /*de00*/  BPT.TRAP 0x1 ;  /* 0x000000040000795c */ /* 0x000fe20000300000 */
.L_x_388:
[----:B------:R-:W-:-:S04]  /*de10*/  ULEA UR4, UR5, UR52, 0x3 ;  /* 0x0000003405047291 */ /* 0x000fc8000f8e183f */
[----:B------:R-:W-:-:S04]  /*de20*/  UIADD3 UR4, UR4, 0x60, URZ ;  /* 0x0000006004047890 */ /* 0x000fc8000fffe03f */
[----:B------:R-:W-:-:S09]  /*de30*/  UPRMT UR4, UR51, 0x654, UR4 ;  /* 0x0000065433047896 */ /* 0x000fd20008000004 */
[----:B------:R-:W-:Y:S03]  /*de40*/  SYNCS.ARRIVE.TRANS64.RED.A1T0 RZ, [UR4], RZ ;  /* 0x000000ffffff79a7 */ /* 0x000fe60008100404 */
.L_x_387:
[----:B------:R-:W-:Y:S05]  /*de50*/  BSYNC B0 ;  /* 0x0000000000007941 */ /* 0x000fea0003800000 */
.L_x_386:
        /* <DEDUP_REMOVED lines=8> */
.L_x_391:
[----:B------:R-:W-:Y:S01]  /*dee0*/  LEA R0, R14, UR52, 0x3 ;  /* 0x000000340e007c11 */ /* 0x000fe2000f8e18ff */
[----:B------:R-:W-:Y:S01]  /*def0*/  BSSY B1, `(.L_x_392) ;  /* 0x0000006000017945 */ /* 0x000fe20003800000 */
[----:B------:R-:W-:Y:S02]  /*df00*/  SHF.L.U32 R3, R24, 0x1f, RZ ;  /* 0x0000001f18037819 */ /* 0x000fe400000006ff */
[----:B------:R-:W-:Y:S02]  /*df10*/  @!P1 LEA R12, R14, R15, 0xd ;  /* 0x0000000f0e0c9211 */ /* 0x000fe400078e68ff */
[----:B------:R-:W2:Y:S02]  /*df20*/  SYNCS.PHASECHK.TRANS64.TRYWAIT P2, [R0+URZ+0x40], R3 ;  /* 0x00004003000075a7 */ /* 0x000ea4000804017f */
[----:B------:R-:W-:Y:S01]  /*df30*/  @!P1 LEA R13, R153, R12, 0x1 ;  /* 0x0000000c990d9211 */ /* 0x000fe200078e08ff */
[----:B--2---:R-:W-:Y:S06]  /*df40*/  @!P2 BRA `(.L_x_393) ;  /* 0x000000740078a947 */ /* 0x004fec0003800000 */
.L_x_610:
[----:B------:R-:W-:Y:S05]  /*df50*/  BSYNC B1 ;  /* 0x0000000000017941 */ /* 0x000fea0003800000 */
.L_x_392:
        /* <DEDUP_REMOVED lines=8> */
.L_x_390:
[----:B------:R-:W-:Y:S05]  /*dfe0*/  BSYNC B0 ;  /* 0x0000000000007941 */ /* 0x000fea0003800000 */
.L_x_389:
[--C-:B----4-:R-:W-:Y:S02]  /*dff0*/  HADD2.F32 R3, -RZ, R8.reuse.H0_H0 ;  /* 0x20000008ff037230 */ /* 0x110fe40000004100 */
[C---:B------:R-:W-:Y:S01]  /*e000*/  FMUL R136, R154.reuse, R136 ;  /* 0x000000889a887220 */ /* 0x040fe20000400000 */
[----:B------:R-:W-:Y:S01]  /*e010*/  MOV R53, 0x3bbb989d ;  /* 0x3bbb989d00357802 */ /* 0x000fe20000000f00 */
[----:B------:R-:W-:Y:S01]  /*e020*/  HADD2.F32 R13, -RZ, R8.H1_H1 ;  /* 0x30000008ff0d7230 */ /* 0x000fe20000004100 */
[----:B------:R-:W-:Y:S01]  /*e030*/  MOV R56, 0x437c0000 ;  /* 0x437c000000387802 */ /* 0x000fe20000000f00 */
[C---:B------:R-:W-:Y:S01]  /*e040*/  FFMA R136, R155.reuse, R3, R136 ;  /* 0x000000039b887223 */ /* 0x040fe20000000088 */
[C---:B------:R-:W-:Y:S01]  /*e050*/  FMUL R0, R154.reuse, R137 ;  /* 0x000000899a007220 */ /* 0x040fe20000400000 */
[--C-:B-1----:R-:W-:Y:S02]  /*e060*/  HADD2.F32 R23, -RZ, R9.reuse.H1_H1 ;  /* 0x30000009ff177230 */ /* 0x102fe40000004100 */
[----:B------:R-:W-:Y:S01]  /*e070*/  FMUL R12, R154, R139 ;  /* 0x0000008b9a0c7220 */ /* 0x000fe20000400000 */
[----:B------:R-:W-:Y:S01]  /*e080*/  FFMA.SAT R3, -R136, R53, 0.5 ;  /* 0x3f00000088037423 */ /* 0x000fe20000002135 */
[----:B------:R-:W-:Y:S01]  /*e090*/  FFMA R0, R155, R13, R0 ;  /* 0x0000000d9b007223 */ /* 0x000fe20000000000 */
[----:B------:R-:W-:-:S02]  /*e0a0*/  HADD2.F32 R21, -RZ, R9.H0_H0 ;  /* 0x20000009ff157230 */ /* 0x000fc40000004100 */
[----:B------:R-:W-:Y:S01]  /*e0b0*/  FFMA R12, R155, R23, R12 ;  /* 0x000000179b0c7223 */ /* 0x000fe2000000000c */
[----:B------:R-:W-:Y:S01]  /*e0c0*/  FFMA.RM R3, R3, R56, 12582913 ;  /* 0x4b40000103037423 */ /* 0x000fe20000004038 */
[C---:B------:R-:W-:Y:S01]  /*e0d0*/  FMUL R138, R154.reuse, R138 ;  /* 0x0000008a9a8a7220 */ /* 0x040fe20000400000 */
[--C-:B------:R-:W-:Y:S02]  /*e0e0*/  HADD2.F32 R29, -RZ, R10.reuse.H1_H1 ;  /* 0x3000000aff1d7230 */ /* 0x100fe40000004100 */
[C---:B------:R-:W-:Y:S01]  /*e0f0*/  FMUL R28, R154.reuse, R141 ;  /* 0x0000008d9a1c7220 */ /* 0x040fe20000400000 */
[----:B------:R-:W-:Y:S01]  /*e100*/  FADD R13, R3, -12583039 ;  /* 0xcb40007f030d7421 */ /* 0x000fe20000000000 */
[----:B------:R-:W-:Y:S02]  /*e110*/  HADD2.F32 R27, -RZ, R10.H0_H0 ;  /* 0x2000000aff1b7230 */ /* 0x000fe40000004100 */
[----:B------:R-:W-:Y:S01]  /*e120*/  FMUL R140, R154, R140 ;  /* 0x0000008c9a8c7220 */ /* 0x000fe20000400000 */
[----:B------:R-:W-:Y:S01]  /*e130*/  FFMA.SAT R31, -R12, R53, 0.5 ;  /* 0x3f0000000c1f7423 */ /* 0x000fe20000002135 */
[----:B------:R-:W-:Y:S01]  /*e140*/  FFMA R13, -R136, 1.4426950216293334961, -R13 ;  /* 0x3fb8aa3b880d7823 */ /* 0x000fe2000000090d */
[----:B------:R-:W-:Y:S01]  /*e150*/  FFMA R138, R155, R21, R138 ;  /* 0x000000159b8a7223 */ /* 0x000fe2000000008a */
[----:B------:R-:W-:Y:S01]  /*e160*/  FFMA.SAT R21, -R0, R53, 0.5 ;  /* 0x3f00000000157423 */ /* 0x000fe20000002135 */
[----:B------:R-:W-:-:S02]  /*e170*/  HADD2.F32 R33, -RZ, R11.H1_H1 ;  /* 0x3000000bff217230 */ /* 0x000fc40000004100 */
[----:B------:R-:W-:Y:S01]  /*e180*/  FMUL R30, R154, R143 ;  /* 0x0000008f9a1e7220 */ /* 0x000fe20000400000 */
[C---:B------:R-:W-:Y:S01]  /*e190*/  FFMA R28, R155.reuse, R29, R28 ;  /* 0x0000001d9b1c7223 */ /* 0x040fe2000000001c */
[----:B------:R-:W-:Y:S01]  /*e1a0*/  FFMA R13, -R136, 1.925963033500011079e-08, R13 ;  /* 0x32a57060880d7823 */ /* 0x000fe2000000010d */
[----:B------:R-:W-:Y:S01]  /*e1b0*/  FFMA R140, R155, R27, R140 ;  /* 0x0000001b9b8c7223 */ /* 0x000fe2000000008c */
[----:B------:R-:W-:Y:S02]  /*e1c0*/  HADD2.F32 R29, -RZ, R11.H0_H0 ;  /* 0x2000000bff1d7230 */ /* 0x000fe40000004100 */
[----:B------:R-:W-:Y:S01]  /*e1d0*/  FFMA.RM R31, R31, R56, 12582913 ;  /* 0x4b4000011f1f7423 */ /* 0x000fe20000004038 */
[----:B------:R-:W-:Y:S01]  /*e1e0*/  FMUL R142, R154, R142 ;  /* 0x0000008e9a8e7220 */ /* 0x000fe20000400000 */
[----:B------:R-:W-:Y:S01]  /*e1f0*/  FFMA.RM R21, R21, R56, 12582913 ;  /* 0x4b40000115157423 */ /* 0x000fe20000004038 */
[----:B------:R1:W2:Y:S01]  /*e200*/  MUFU.EX2 R40, R13 ;  /* 0x0000000d00287308 */ /* 0x0002a20000000800 */
[----:B------:R-:W-:Y:S01]  /*e210*/  FFMA R30, R155, R33, R30 ;  /* 0x000000219b1e7223 */ /* 0x000fe2000000001e */
[----:B------:R-:W-:-:S02]  /*e220*/  HADD2.F32 R37, -RZ, R4.H0_H0 ;  /* 0x20000004ff257230 */ /* 0x000fc40000004100 */
[----:B------:R-:W-:Y:S01]  /*e230*/  FMUL R144, R154, R144 ;  /* 0x000000909a907220 */ /* 0x000fe20000400000 */
[----:B------:R-:W-:Y:S01]  /*e240*/  FFMA.SAT R33, -R140, R53, 0.5 ;  /* 0x3f0000008c217423 */ /* 0x000fe20000002135 */
[----:B------:R-:W-:Y:S01]  /*e250*/  FFMA R142, R155, R29, R142 ;  /* 0x0000001d9b8e7223 */ /* 0x000fe2000000008e */
[----:B------:R-:W-:Y:S02]  /*e260*/  HADD2.F32 R39, -RZ, R4.H1_H1 ;  /* 0x30000004ff277230 */ /* 0x000fe40000004100 */
[----:B------:R-:W-:Y:S01]  /*e270*/  FMUL R32, R154, R145 ;  /* 0x000000919a207220 */ /* 0x000fe20000400000 */
[----:B------:R-:W-:Y:S01]  /*e280*/  FFMA.SAT R27, -R138, R53, 0.5 ;  /* 0x3f0000008a1b7423 */ /* 0x000fe20000002135 */
[----:B-1----:R-:W-:Y:S01]  /*e290*/  FADD R13, R31, -12583039 ;  /* 0xcb40007f1f0d7421 */ /* 0x002fe20000000000 */
[----:B------:R-:W-:Y:S01]  /*e2a0*/  FADD R23, R21, -12583039 ;  /* 0xcb40007f15177421 */ /* 0x000fe20000000000 */
[-C--:B------:R-:W-:Y:S01]  /*e2b0*/  FFMA.RM R33, R33, R56.reuse, 12582913 ;  /* 0x4b40000121217423 */ /* 0x080fe20000004038 */
[----:B------:R-:W-:Y:S01]  /*e2c0*/  FFMA R144, R155, R37, R144 ;  /* 0x000000259b907223 */ /* 0x000fe20000000090 */
[----:B------:R-:W-:Y:S01]  /*e2d0*/  FFMA R13, -R12, 1.4426950216293334961, -R13 ;  /* 0x3fb8aa3b0c0d7823 */ /* 0x000fe2000000090d */
[----:B------:R-:W-:Y:S01]  /*e2e0*/  FFMA.SAT R37, -R142, R53, 0.5 ;  /* 0x3f0000008e257423 */ /* 0x000fe20000002135 */
[----:B------:R-:W-:Y:S01]  /*e2f0*/  FFMA.RM R27, R27, R56, 12582913 ;  /* 0x4b4000011b1b7423 */ /* 0x000fe20000004038 */
[----:B------:R-:W-:Y:S01]  /*e300*/  FFMA R23, -R0, 1.4426950216293334961, -R23 ;  /* 0x3fb8aa3b00177823 */ /* 0x000fe20000000917 */
[----:B------:R-:W-:Y:S01]  /*e310*/  FFMA R32, R155, R39, R32 ;  /* 0x000000279b207223 */ /* 0x000fe20000000020 */
[----:B------:R-:W-:-:S02]  /*e320*/  HADD2.F32 R39, -RZ, R5.H0_H0 ;  /* 0x20000005ff277230 */ /* 0x000fc40000004100 */
[----:B------:R-:W-:Y:S01]  /*e330*/  FMUL R146, R154, R146 ;  /* 0x000000929a927220 */ /* 0x000fe20000400000 */
[----:B------:R-:W-:Y:S01]  /*e340*/  FADD R35, R33, -12583039 ;  /* 0xcb40007f21237421 */ /* 0x000fe20000000000 */
[----:B------:R-:W-:Y:S01]  /*e350*/  FFMA R13, -R12, 1.925963033500011079e-08, R13 ;  /* 0x32a570600c0d7823 */ /* 0x000fe2000000010d */
[----:B------:R-:W-:Y:S01]  /*e360*/  FFMA.RM R37, R37, R56, 12582913 ;  /* 0x4b40000125257423 */ /* 0x000fe20000004038 */
[----:B------:R-:W-:Y:S01]  /*e370*/  FADD R29, R27, -12583039 ;  /* 0xcb40007f1b1d7421 */ /* 0x000fe20000000000 */
[----:B------:R-:W-:Y:S01]  /*e380*/  FFMA R23, -R0, 1.925963033500011079e-08, R23 ;  /* 0x32a5706000177823 */ /* 0x000fe20000000117 */
[----:B------:R-:W-:Y:S01]  /*e390*/  FFMA R35, -R140, 1.4426950216293334961, -R35 ;  /* 0x3fb8aa3b8c237823 */ /* 0x000fe20000000923 */
[----:B------:R1:W-:Y:S01]  /*e3a0*/  MUFU.EX2 R12, R13 ;  /* 0x0000000d000c7308 */ /* 0x0003e20000000800 */
[----:B------:R-:W-:Y:S01]  /*e3b0*/  FFMA R146, R155, R39, R146 ;  /* 0x000000279b927223 */ /* 0x000fe20000000092 */
[----:B------:R-:W-:Y:S01]  /*e3c0*/  FADD R39, R37, -12583039 ;  /* 0xcb40007f25277421 */ /* 0x000fe20000000000 */
[----:B------:R-:W-:Y:S01]  /*e3d0*/  FFMA R29, -R138, 1.4426950216293334961, -R29 ;  /* 0x3fb8aa3b8a1d7823 */ /* 0x000fe2000000091d */
[----:B------:R-:W-:-:S02]  /*e3e0*/  HADD2.F32 R41, -RZ, R5.H1_H1 ;  /* 0x30000005ff297230 */ /* 0x000fc40000004100 */
[----:B------:R-:W-:Y:S01]  /*e3f0*/  FMUL R34, R154, R147 ;  /* 0x000000939a227220 */ /* 0x000fe20000400000 */
[----:B------:R-:W-:Y:S01]  /*e400*/  FFMA R35, -R140, 1.925963033500011079e-08, R35 ;  /* 0x32a570608c237823 */ /* 0x000fe20000000123 */
[----:B------:R-:W-:Y:S01]  /*e410*/  FFMA R39, -R142, 1.4426950216293334961, -R39 ;  /* 0x3fb8aa3b8e277823 */ /* 0x000fe20000000927 */
[----:B------:R3:W-:Y:S01]  /*e420*/  MUFU.EX2 R0, R23 ;  /* 0x0000001700007308 */ /* 0x0007e20000000800 */
[----:B-1----:R-:W-:Y:S01]  /*e430*/  FFMA.SAT R13, -R30, R53, 0.5 ;  /* 0x3f0000001e0d7423 */ /* 0x002fe20000002135 */
[----:B------:R-:W-:Y:S01]  /*e440*/  FFMA R29, -R138, 1.925963033500011079e-08, R29 ;  /* 0x32a570608a1d7823 */ /* 0x000fe2000000011d */
[----:B------:R-:W-:Y:S01]  /*e450*/  FFMA R34, R155, R41, R34 ;  /* 0x000000299b227223 */ /* 0x000fe20000000022 */
[-C--:B------:R-:W-:Y:S01]  /*e460*/  FFMA.SAT R41, -R144, R53.reuse, 0.5 ;  /* 0x3f00000090297423 */ /* 0x080fe20000002135 */
[----:B------:R-:W-:Y:S01]  /*e470*/  FFMA.RM R13, R13, R56, 12582913 ;  /* 0x4b4000010d0d7423 */ /* 0x000fe20000004038 */
[----:B------:R-:W-:Y:S01]  /*e480*/  FFMA R39, -R142, 1.925963033500011079e-08, R39 ;  /* 0x32a570608e277823 */ /* 0x000fe20000000127 */
[----:B------:R-:W-:Y:S01]  /*e490*/  HADD2.F32 R47, -RZ, R6.H0_H0 ;  /* 0x20000006ff2f7230 */ /* 0x000fe20000004100 */
[----:B------:R1:W4:Y:S01]  /*e4a0*/  MUFU.EX2 R44, R35 ;  /* 0x00000023002c7308 */ /* 0x0003220000000800 */
[-C--:B---3--:R-:W-:Y:S01]  /*e4b0*/  FFMA.SAT R23, -R28, R53.reuse, 0.5 ;  /* 0x3f0000001c177423 */ /* 0x088fe20000002135 */
[----:B------:R-:W-:Y:S01]  /*e4c0*/  FMUL R148, R154, R148 ;  /* 0x000000949a947220 */ /* 0x000fe20000400000 */
[-C--:B------:R-:W-:Y:S01]  /*e4d0*/  FFMA.RM R41, R41, R56.reuse, 12582913 ;  /* 0x4b40000129297423 */ /* 0x080fe20000004038 */
[----:B------:R-:W-:Y:S01]  /*e4e0*/  FFMA.SAT R45, -R32, R53, 0.5 ;  /* 0x3f000000202d7423 */ /* 0x000fe20000002135 */
[----:B------:R-:W-:Y:S01]  /*e4f0*/  FFMA.RM R23, R23, R56, 12582913 ;  /* 0x4b40000117177423 */ /* 0x000fe20000004038 */
[----:B------:R-:W-:Y:S01]  /*e500*/  FFMA R148, R155, R47, R148 ;  /* 0x0000002f9b947223 */ /* 0x000fe20000000094 */
[----:B------:R-:W-:Y:S01]  /*e510*/  FADD R43, R41, -12583039 ;  /* 0xcb40007f292b7421 */ /* 0x000fe20000000000 */
[----:B------:R3:W5:Y:S01]  /*e520*/  MUFU.EX2 R42, R29 ;  /* 0x0000001d002a7308 */ /* 0x0007620000000800 */
[----:B-1----:R-:W-:Y:S01]  /*e530*/  FADD R35, R13, -12583039 ;  /* 0xcb40007f0d237421 */ /* 0x002fe20000000000 */
[----:B------:R-:W-:Y:S01]  /*e540*/  FFMA.SAT R47, -R34, R53, 0.5 ;  /* 0x3f000000222f7423 */ /* 0x000fe20000002135 */
[----:B------:R-:W-:-:S02]  /*e550*/  HADD2.F32 R50, -RZ, R7.H0_H0 ;  /* 0x20000007ff327230 */ /* 0x000fc40000004100 */
[----:B------:R-:W-:Y:S01]  /*e560*/  FMUL R150, R154, R150 ;  /* 0x000000969a967220 */ /* 0x000fe20000400000 */
[----:B------:R-:W-:Y:S01]  /*e570*/  FFMA R35, -R30, 1.4426950216293334961, -R35 ;  /* 0x3fb8aa3b1e237823 */ /* 0x000fe20000000923 */
[----:B------:R-:W-:Y:S02]  /*e580*/  HADD2.F32 R51, -RZ, R7.H1_H1 ;  /* 0x30000007ff337230 */ /* 0x000fe40000004100 */
[----:B------:R-:W-:Y:S01]  /*e590*/  FMUL R38, R154, R151 ;  /* 0x000000979a267220 */ /* 0x000fe20000400000 */
[----:B------:R1:W-:Y:S01]  /*e5a0*/  MUFU.EX2 R46, R39 ;  /* 0x00000027002e7308 */ /* 0x0003e20000000800 */
[----:B---3--:R-:W-:Y:S01]  /*e5b0*/  FADD R29, R23, -12583039 ;  /* 0xcb40007f171d7421 */ /* 0x008fe20000000000 */
[----:B------:R-:W-:Y:S01]  /*e5c0*/  FFMA R35, -R30, 1.925963033500011079e-08, R35 ;  /* 0x32a570601e237823 */ /* 0x000fe20000000123 */
[----:B------:R-:W-:Y:S02]  /*e5d0*/  HADD2.F32 R48, -RZ, R6.H1_H1 ;  /* 0x30000006ff307230 */ /* 0x000fe40000004100 */
[----:B------:R-:W-:Y:S01]  /*e5e0*/  FFMA R43, -R144, 1.4426950216293334961, -R43 ;  /* 0x3fb8aa3b902b7823 */ /* 0x000fe2000000092b */
[----:B------:R-:W-:Y:S01]  /*e5f0*/  FFMA R29, -R28, 1.4426950216293334961, -R29 ;  /* 0x3fb8aa3b1c1d7823 */ /* 0x000fe2000000091d */
[-C--:B------:R-:W-:Y:S01]  /*e600*/  FFMA.RM R45, R45, R56.reuse, 12582913 ;  /* 0x4b4000012d2d7423 */ /* 0x080fe20000004038 */
[----:B------:R-:W-:Y:S01]  /*e610*/  FMUL R36, R154, R149 ;  /* 0x000000959a247220 */ /* 0x000fe20000400000 */
[----:B------:R3:W-:Y:S01]  /*e620*/  MUFU.EX2 R30, R35 ;  /* 0x00000023001e7308 */ /* 0x0007e20000000800 */
[----:B-1----:R-:W-:Y:S01]  /*e630*/  FFMA.SAT R39, -R146, R53, 0.5 ;  /* 0x3f00000092277423 */ /* 0x002fe20000002135 */
[----:B------:R-:W-:Y:S01]  /*e640*/  FFMA R29, -R28, 1.925963033500011079e-08, R29 ;  /* 0x32a570601c1d7823 */ /* 0x000fe2000000011d */
[----:B------:R-:W-:Y:S01]  /*e650*/  FFMA.RM R47, R47, R56, 12582913 ;  /* 0x4b4000012f2f7423 */ /* 0x000fe20000004038 */
[----:B------:R-:W-:Y:S01]  /*e660*/  FFMA R150, R155, R50, R150 ;  /* 0x000000329b967223 */ /* 0x000fe20000000096 */
[----:B------:R-:W-:Y:S01]  /*e670*/  FFMA.RM R39, R39, R56, 12582913 ;  /* 0x4b40000127277423 */ /* 0x000fe20000004038 */
[----:B------:R-:W-:Y:S01]  /*e680*/  FFMA R38, R155, R51, R38 ;  /* 0x000000339b267223 */ /* 0x000fe20000000026 */
[----:B------:R-:W-:Y:S01]  /*e690*/  FFMA R43, -R144, 1.925963033500011079e-08, R43 ;  /* 0x32a57060902b7823 */ /* 0x000fe2000000012b */
[----:B------:R1:W-:Y:S01]  /*e6a0*/  MUFU.EX2 R28, R29 ;  /* 0x0000001d001c7308 */ /* 0x0003e20000000800 */
[----:B---3--:R-:W-:Y:S01]  /*e6b0*/  FADD R35, R39, -12583039 ;  /* 0xcb40007f27237421 */ /* 0x008fe20000000000 */
[----:B------:R-:W-:Y:S01]  /*e6c0*/  FFMA R36, R155, R48, R36 ;  /* 0x000000309b247223 */ /* 0x000fe20000000024 */
[----:B------:R-:W-:Y:S01]  /*e6d0*/  FADD R49, R47, -12583039 ;  /* 0xcb40007f2f317421 */ /* 0x000fe20000000000 */
[-C--:B------:R-:W-:Y:S01]  /*e6e0*/  FFMA.SAT R52, -R150, R53.reuse, 0.5 ;  /* 0x3f00000096347423 */ /* 0x080fe20000002135 */
[----:B------:R-:W-:Y:S01]  /*e6f0*/  FFMA R35, -R146, 1.4426950216293334961, -R35 ;  /* 0x3fb8aa3b92237823 */ /* 0x000fe20000000923 */
[-C--:B------:R-:W-:Y:S01]  /*e700*/  FFMA.SAT R54, -R38, R53.reuse, 0.5 ;  /* 0x3f00000026367423 */ /* 0x080fe20000002135 */
[----:B------:R-:W-:Y:S01]  /*e710*/  FFMA R49, -R34, 1.4426950216293334961, -R49 ;  /* 0x3fb8aa3b22317823 */ /* 0x000fe20000000931 */
[----:B------:R3:W-:Y:S01]  /*e720*/  MUFU.EX2 R48, R43 ;  /* 0x0000002b00307308 */ /* 0x0007e20000000800 */
[----:B-1----:R-:W-:Y:S01]  /*e730*/  FADD R29, R45, -12583039 ;  /* 0xcb40007f2d1d7421 */ /* 0x002fe20000000000 */
[-C--:B------:R-:W-:Y:S01]  /*e740*/  FFMA.SAT R50, -R36, R53.reuse, 0.5 ;  /* 0x3f00000024327423 */ /* 0x080fe20000002135 */
[----:B------:R-:W-:Y:S01]  /*e750*/  FFMA R35, -R146, 1.925963033500011079e-08, R35 ;  /* 0x32a5706092237823 */ /* 0x000fe20000000123 */
[-C--:B------:R-:W-:Y:S01]  /*e760*/  FFMA.RM R52, R52, R56.reuse, 12582913 ;  /* 0x4b40000134347423 */ /* 0x080fe20000004038 */
[----:B------:R-:W-:Y:S01]  /*e770*/  FFMA R29, -R32, 1.4426950216293334961, -R29 ;  /* 0x3fb8aa3b201d7823 */ /* 0x000fe2000000091d */
[-C--:B------:R-:W-:Y:S01]  /*e780*/  FFMA.RM R54, R54, R56.reuse, 12582913 ;  /* 0x4b40000136367423 */ /* 0x080fe20000004038 */
[----:B------:R-:W-:Y:S01]  /*e790*/  FFMA R49, -R34, 1.925963033500011079e-08, R49 ;  /* 0x32a5706022317823 */ /* 0x000fe20000000131 */
[-C--:B------:R-:W-:Y:S01]  /*e7a0*/  FFMA.RM R51, R50, R56.reuse, 12582913 ;  /* 0x4b40000132337423 */ /* 0x080fe20000004038 */
[----:B---3--:R-:W-:Y:S01]  /*e7b0*/  FFMA.SAT R43, -R148, R53, 0.5 ;  /* 0x3f000000942b7423 */ /* 0x008fe20000002135 */
[----:B------:R-:W-:Y:S01]  /*e7c0*/  FFMA R29, -R32, 1.925963033500011079e-08, R29 ;  /* 0x32a57060201d7823 */ /* 0x000fe2000000011d */
[----:B------:R-:W-:Y:S01]  /*e7d0*/  SHF.L.U32 R3, R3, 0x17, RZ ;  /* 0x0000001703037819 */ /* 0x000fe200000006ff */
[----:B------:R1:W-:Y:S01]  /*e7e0*/  MUFU.EX2 R34, R35 ;  /* 0x0000002300227308 */ /* 0x0003e20000000800 */
[----:B------:R-:W-:Y:S01]  /*e7f0*/  FFMA.RM R43, R43, R56, 12582913 ;  /* 0x4b4000012b2b7423 */ /* 0x000fe20000004038 */
[----:B------:R-:W-:Y:S01]  /*e800*/  FADD R55, R54, -12583039 ;  /* 0xcb40007f36377421 */ /* 0x000fe20000000000 */
[----:B------:R-:W-:Y:S01]  /*e810*/  FADD R53, R51, -12583039 ;  /* 0xcb40007f33357421 */ /* 0x000fe20000000000 */
[----:B------:R-:W-:Y:S01]  /*e820*/  SHF.L.U32 R21, R21, 0x17, RZ ;  /* 0x0000001715157819 */ /* 0x000fe200000006ff */
[----:B--2---:R-:W-:Y:S01]  /*e830*/  FFMA R40, R3, R40, 1 ;  /* 0x3f80000003287423 */ /* 0x004fe20000000028 */
[----:B------:R-:W-:Y:S01]  /*e840*/  FFMA R55, -R38, 1.4426950216293334961, -R55 ;  /* 0x3fb8aa3b26377823 */ /* 0x000fe20000000937 */
[----:B------:R-:W-:Y:S01]  /*e850*/  FFMA R53, -R36, 1.4426950216293334961, -R53 ;  /* 0x3fb8aa3b24357823 */ /* 0x000fe20000000935 */
[----:B------:R2:W-:Y:S01]  /*e860*/  MUFU.EX2 R32, R29 ;  /* 0x0000001d00207308 */ /* 0x0005e20000000800 */
[----:B-1----:R-:W-:Y:S01]  /*e870*/  FADD R35, R52, -12583039 ;  /* 0xcb40007f34237421 */ /* 0x002fe20000000000 */
[----:B------:R-:W-:Y:S01]  /*e880*/  FFMA R55, -R38, 1.925963033500011079e-08, R55 ;  /* 0x32a5706026377823 */ /* 0x000fe20000000137 */
[----:B------:R-:W-:Y:S01]  /*e890*/  FFMA R53, -R36, 1.925963033500011079e-08, R53 ;  /* 0x32a5706024357823 */ /* 0x000fe20000000135 */
[----:B------:R-:W-:Y:S01]  /*e8a0*/  SHF.L.U32 R33, R33, 0x17, RZ ;  /* 0x0000001721217819 */ /* 0x000fe200000006ff */
[C---:B------:R-:W-:Y:S01]  /*e8b0*/  FFMA R35, -R150.reuse, 1.4426950216293334961, -R35 ;  /* 0x3fb8aa3b96237823 */ /* 0x040fe20000000923 */
[----:B------:R-:W-:Y:S01]  /*e8c0*/  SHF.L.U32 R47, R47, 0x17, RZ ;  /* 0x000000172f2f7819 */ /* 0x000fe200000006ff */
[----:B------:R-:W-:Y:S01]  /*e8d0*/  IMAD.SHL.U32 R45, R45, 0x800000, RZ ;  /* 0x008000002d2d7824 */ /* 0x000fe200078e00ff */
[----:B------:R1:W3:Y:S01]  /*e8e0*/  MUFU.EX2 R50, R49 ;  /* 0x0000003100327308 */ /* 0x0002e20000000800 */
[----:B--2---:R-:W-:Y:S01]  /*e8f0*/  FADD R29, R43, -12583039 ;  /* 0xcb40007f2b1d7421 */ /* 0x004fe20000000000 */
[----:B------:R-:W-:Y:S01]  /*e900*/  FFMA R35, -R150, 1.925963033500011079e-08, R35 ;  /* 0x32a5706096237823 */ /* 0x000fe20000000123 */
[----:B------:R-:W-:Y:S01]  /*e910*/  SHF.L.U32 R27, R27, 0x17, RZ ;  /* 0x000000171b1b7819 */ /* 0x000fe200000006ff */
[----:B------:R-:W-:Y:S01]  /*e920*/  BSSY B1, `(.L_x_394) ;  /* 0x000002d000017945 */ /* 0x000fe20003800000 */
[----:B------:R-:W-:Y:S01]  /*e930*/  FFMA R29, -R148, 1.4426950216293334961, -R29 ;  /* 0x3fb8aa3b941d7823 */ /* 0x000fe2000000091d */
[----:B------:R-:W-:Y:S01]  /*e940*/  SHF.L.U32 R31, R31, 0x17, RZ ;  /* 0x000000171f1f7819 */ /* 0x000fe200000006ff */
[----:B----4-:R-:W-:Y:S01]  /*e950*/  FFMA R44, R33, R44, 1 ;  /* 0x3f800000212c7423 */ /* 0x010fe2000000002c */
[----:B------:R-:W-:Y:S01]  /*e960*/  MUFU.EX2 R38, R53 ;  /* 0x0000003500267308 */ /* 0x000fe20000000800 */
[----:B-1----:R-:W-:Y:S01]  /*e970*/  FFMA R49, R21, R0, 1 ;  /* 0x3f80000015317423 */ /* 0x002fe20000000000 */
[----:B------:R-:W-:Y:S01]  /*e980*/  IADD3 R0, R40, 0x1800000, RZ ;  /* 0x0180000028007810 */ /* 0x000fe20007ffe0ff */
[----:B------:R-:W-:Y:S01]  /*e990*/  FFMA R29, -R148, 1.925963033500011079e-08, R29 ;  /* 0x32a57060941d7823 */ /* 0x000fe2000000011d */
[----:B------:R-:W-:Y:S01]  /*e9a0*/  SHF.L.U32 R23, R23, 0x17, RZ ;  /* 0x0000001717177819 */ /* 0x000fe200000006ff */
[----:B-----5:R-:W-:Y:S01]  /*e9b0*/  FFMA R42, R27, R42, 1 ;  /* 0x3f8000001b2a7423 */ /* 0x020fe2000000002a */
[----:B------:R-:W-:Y:S01]  /*e9c0*/  LOP3.LUT R0, R0, 0x7f800000, RZ, 0xc0, !PT ;  /* 0x7f80000000007812 */ /* 0x000fe200078ec0ff */
[----:B------:R-:W-:Y:S01]  /*e9d0*/  FFMA R31, R31, R12, 1 ;  /* 0x3f8000001f1f7423 */ /* 0x000fe2000000000c */
[----:B------:R1:W2:Y:S01]  /*e9e0*/  MUFU.EX2 R36, R29 ;  /* 0x0000001d00247308 */ /* 0x0002a20000000800 */
[----:B------:R-:W-:Y:S01]  /*e9f0*/  SHF.L.U32 R37, R37, 0x17, RZ ;  /* 0x0000001725257819 */ /* 0x000fe200000006ff */
[----:B---3--:R-:W-:Y:S01]  /*ea00*/  FFMA R47, R47, R50, 1 ;  /* 0x3f8000002f2f7423 */ /* 0x008fe20000000032 */
[----:B------:R-:W-:Y:S01]  /*ea10*/  ISETP.GT.U32.AND P2, PT, R0, 0x1ffffff, PT ;  /* 0x01ffffff0000780c */ /* 0x000fe20003f44070 */
[----:B------:R-:W-:Y:S01]  /*ea20*/  FFMA R45, R45, R32, 1 ;  /* 0x3f8000002d2d7423 */ /* 0x000fe20000000020 */
[----:B------:R-:W-:Y:S01]  /*ea30*/  SHF.L.U32 R13, R13, 0x17, RZ ;  /* 0x000000170d0d7819 */ /* 0x000fe200000006ff */
[----:B------:R-:W-:Y:S01]  /*ea40*/  FFMA R46, R37, R46, 1 ;  /* 0x3f800000252e7423 */ /* 0x000fe2000000002e */
[----:B------:R-:W-:Y:S01]  /*ea50*/  SHF.L.U32 R41, R41, 0x17, RZ ;  /* 0x0000001729297819 */ /* 0x000fe200000006ff */
        /* <DEDUP_REMOVED lines=11> */
[----:B--2---:R-:W-:Y:S01]  /*eb10*/  FFMA R50, R43, R36, 1 ;  /* 0x3f8000002b327423 */ /* 0x004fe20000000024 */
[----:B------:R-:W-:Y:S01]  /*eb20*/  FFMA R51, R51, R38, 1 ;  /* 0x3f80000033337423 */ /* 0x000fe20000000026 */
[----:B---3--:R-:W-:Y:S01]  /*eb30*/  FFMA R52, R52, R35, 1 ;  /* 0x3f80000034347423 */ /* 0x008fe20000000023 */
[----:B-1----:R-:W-:Y:S01]  /*eb40*/  FFMA R55, R54, R55, 1 ;  /* 0x3f80000036377423 */ /* 0x002fe20000000037 */
[----:B------:R-:W-:Y:S06]  /*eb50*/  @P2 BRA `(.L_x_395) ;  /* 0x0000000000142947 */ /* 0x000fec0003800000 */
[----:B------:R-:W-:Y:S02]  /*eb60*/  MOV R0, R40 ;  /* 0x0000002800007202 */ /* 0x000fe40000000f00 */
[----:B------:R-:W-:-:S07]  /*eb70*/  MOV R12, 0xeb90 ;  /* 0x0000eb90000c7802 */ /* 0x000fce0000000f00 */
[----:B------:R-:W-:Y:S05]  /*eb80*/  CALL.REL.NOINC `($__internal_0_$__cuda_sm20_rcp_rn_f32_slowpath) ;  /* 0x0000007000347944 */ /* 0x000fea0003c00000 */
[----:B------:R-:W-:Y:S01]  /*eb90*/  MOV R21, R0 ;  /* 0x0000000000157202 */ /* 0x000fe20000000f00 */
[----:B------:R-:W-:Y:S06]  /*eba0*/  BRA `(.L_x_396) ;  /* 0x0000000000107947 */ /* 0x000fec0003800000 */
.L_x_395:
[----:B------:R-:W1:Y:S02]  /*ebb0*/  MUFU.RCP R21, R40 ;  /* 0x0000002800157308 */ /* 0x000e640000001000 */
[----:B-1----:R-:W-:-:S04]  /*ebc0*/  FFMA R0, R40, R21, -1 ;  /* 0xbf80000028007423 */ /* 0x002fc80000000015 */
[----:B------:R-:W-:-:S04]  /*ebd0*/  FADD.FTZ R0, -R0, -RZ ;  /* 0x800000ff00007221 */ /* 0x000fc80000010100 */
[----:B------:R-:W-:-:S07]  /*ebe0*/  FFMA R21, R21, R0, R21 ;  /* 0x0000000015157223 */ /* 0x000fce0000000015 */
.L_x_396:
[----:B------:R-:W-:Y:S05]  /*ebf0*/  BSYNC B1 ;  /* 0x0000000000017941 */ /* 0x000fea0003800000 */
.L_x_394:
        /* <DEDUP_REMOVED lines=10> */
.L_x_398:
[----:B------:R-:W1:Y:S02]  /*eca0*/  MUFU.RCP R28, R49 ;  /* 0x00000031001c7308 */ /* 0x000e640000001000 */
[----:B-1----:R-:W-:-:S04]  /*ecb0*/  FFMA R0, R49, R28, -1 ;  /* 0xbf80000031007423 */ /* 0x002fc8000000001c */
[----:B------:R-:W-:-:S04]  /*ecc0*/  FADD.FTZ R3, -R0, -RZ ;  /* 0x800000ff00037221 */ /* 0x000fc80000010100 */
[----:B------:R-:W-:-:S07]  /*ecd0*/  FFMA R28, R28, R3, R28 ;  /* 0x000000031c1c7223 */ /* 0x000fce000000001c */
.L_x_399:
[----:B------:R-:W-:Y:S05]  /*ece0*/  BSYNC B1 ;  /* 0x0000000000017941 */ /* 0x000fea0003800000 */
.L_x_397:
        /* <DEDUP_REMOVED lines=10> */
.L_x_401:
[----:B------:R-:W1:Y:S02]  /*ed90*/  MUFU.RCP R23, R42 ;  /* 0x0000002a00177308 */ /* 0x000e640000001000 */
[----:B-1----:R-:W-:-:S04]  /*eda0*/  FFMA R0, R42, R23, -1 ;  /* 0xbf8000002a007423 */ /* 0x002fc80000000017 */
[----:B------:R-:W-:-:S04]  /*edb0*/  FADD.FTZ R0, -R0, -RZ ;  /* 0x800000ff00007221 */ /* 0x000fc80000010100 */
[----:B------:R-:W-:-:S07]  /*edc0*/  FFMA R23, R23, R0, R23 ;  /* 0x0000000017177223 */ /* 0x000fce0000000017 */
.L_x_402:
[----:B------:R-:W-:Y:S05]  /*edd0*/  BSYNC B1 ;  /* 0x0000000000017941 */ /* 0x000fea0003800000 */
.L_x_400:
        /* <DEDUP_REMOVED lines=10> */
.L_x_404:
[----:B------:R-:W1:Y:S02]  /*ee80*/  MUFU.RCP R30, R31 ;  /* 0x0000001f001e7308 */ /* 0x000e640000001000 */
[----:B-1----:R-:W-:-:S04]  /*ee90*/  FFMA R0, R31, R30, -1 ;  /* 0xbf8000001f007423 */ /* 0x002fc8000000001e */
[----:B------:R-:W-:-:S04]  /*eea0*/  FADD.FTZ R3, -R0, -RZ ;  /* 0x800000ff00037221 */ /* 0x000fc80000010100 */
[----:B------:R-:W-:-:S07]  /*eeb0*/  FFMA R30, R30, R3, R30 ;  /* 0x000000031e1e7223 */ /* 0x000fce000000001e */
.L_x_405:
[----:B------:R-:W-:Y:S05]  /*eec0*/  BSYNC B1 ;  /* 0x0000000000017941 */ /* 0x000fea0003800000 */
.L_x_403:
        /* <DEDUP_REMOVED lines=10> */
.L_x_407:
[----:B------:R-:W1:Y:S02]  /*ef70*/  MUFU.RCP R27, R44 ;  /* 0x0000002c001b7308 */ /* 0x000e640000001000 */
[----:B-1----:R-:W-:-:S04]  /*ef80*/  FFMA R0, R44, R27, -1 ;  /* 0xbf8000002c007423 */ /* 0x002fc8000000001b */
[----:B------:R-:W-:-:S04]  /*ef90*/  FADD.FTZ R0, -R0, -RZ ;  /* 0x800000ff00007221 */ /* 0x000fc80000010100 */
[----:B------:R-:W-:-:S07]  /*efa0*/  FFMA R27, R27, R0, R27 ;  /* 0x000000001b1b7223 */ /* 0x000fce000000001b */
.L_x_408:
[----:B------:R-:W-:Y:S05]  /*efb0*/  BSYNC B1 ;  /* 0x0000000000017941 */ /* 0x000fea0003800000 */
.L_x_406:
        /* <DEDUP_REMOVED lines=10> */
.L_x_410:
[----:B------:R-:W1:Y:S02]  /*f060*/  MUFU.RCP R32, R29 ;  /* 0x0000001d00207308 */ /* 0x000e640000001000 */
[----:B-1----:R-:W-:-:S04]  /*f070*/  FFMA R0, R29, R32, -1 ;  /* 0xbf8000001d007423 */ /* 0x002fc80000000020 */
[----:B------:R-:W-:-:S04]  /*f080*/  FADD.FTZ R3, -R0, -RZ ;  /* 0x800000ff00037221 */ /* 0x000fc80000010100 */
[----:B------:R-:W-:-:S07]  /*f090*/  FFMA R32, R32, R3, R32 ;  /* 0x0000000320207223 */ /* 0x000fce0000000020 */
.L_x_411:
[----:B------:R-:W-:Y:S05]  /*f0a0*/  BSYNC B1 ;  /* 0x0000000000017941 */ /* 0x000fea0003800000 */
.L_x_409:
        /* <DEDUP_REMOVED lines=10> */
.L_x_413:
[----:B------:R-:W1:Y:S02]  /*f150*/  MUFU.RCP R29, R46 ;  /* 0x0000002e001d7308 */ /* 0x000e640000001000 */
[----:B-1----:R-:W-:-:S04]  /*f160*/  FFMA R0, R46, R29, -1 ;  /* 0xbf8000002e007423 */ /* 0x002fc8000000001d */
[----:B------:R-:W-:-:S04]  /*f170*/  FADD.FTZ R0, -R0, -RZ ;  /* 0x800000ff00007221 */ /* 0x000fc80000010100 */
[----:B------:R-:W-:-:S07]  /*f180*/  FFMA R29, R29, R0, R29 ;  /* 0x000000001d1d7223 */ /* 0x000fce000000001d */
.L_x_414:
[----:B------:R-:W-:Y:S05]  /*f190*/  BSYNC B1 ;  /* 0x0000000000017941 */ /* 0x000fea0003800000 */
.L_x_412:
        /* <DEDUP_REMOVED lines=10> */
.L_x_416:
[----:B------:R-:W1:Y:S02]  /*f240*/  MUFU.RCP R34, R33 ;  /* 0x0000002100227308 */ /* 0x000e640000001000 */
[----:B-1----:R-:W-:-:S04]  /*f250*/  FFMA R0, R33, R34, -1 ;  /* 0xbf80000021007423 */ /* 0x002fc80000000022 */
[----:B------:R-:W-:-:S04]  /*f260*/  FADD.FTZ R3, -R0, -RZ ;  /* 0x800000ff00037221 */ /* 0x000fc80000010100 */
[----:B------:R-:W-:-:S07]  /*f270*/  FFMA R34, R34, R3, R34 ;  /* 0x0000000322227223 */ /* 0x000fce0000000022 */
.L_x_417:
[----:B------:R-:W-:Y:S05]  /*f280*/  BSYNC B1 ;  /* 0x0000000000017941 */ /* 0x000fea0003800000 */
.L_x_415:
        /* <DEDUP_REMOVED lines=10> */
.L_x_419:
[----:B------:R-:W1:Y:S02]  /*f330*/  MUFU.RCP R31, R48 ;  /* 0x00000030001f7308 */ /* 0x000e640000001000 */
[----:B-1----:R-:W-:-:S04]  /*f340*/  FFMA R0, R48, R31, -1 ;  /* 0xbf80000030007423 */ /* 0x002fc8000000001f */
[----:B------:R-:W-:-:S04]  /*f350*/  FADD.FTZ R0, -R0, -RZ ;  /* 0x800000ff00007221 */ /* 0x000fc80000010100 */
[----:B------:R-:W-:-:S07]  /*f360*/  FFMA R31, R31, R0, R31 ;  /* 0x000000001f1f7223 */ /* 0x000fce000000001f */
.L_x_420:
[----:B------:R-:W-:Y:S05]  /*f370*/  BSYNC B1 ;  /* 0x0000000000017941 */ /* 0x000fea0003800000 */
.L_x_418:
        /* <DEDUP_REMOVED lines=10> */
.L_x_422:
[----:B------:R-:W1:Y:S02]  /*f420*/  MUFU.RCP R36, R45 ;  /* 0x0000002d00247308 */ /* 0x000e640000001000 */
[----:B-1----:R-:W-:-:S04]  /*f430*/  FFMA R0, R45, R36, -1 ;  /* 0xbf8000002d007423 */ /* 0x002fc80000000024 */
[----:B------:R-:W-:-:S04]  /*f440*/  FADD.FTZ R3, -R0, -RZ ;  /* 0x800000ff00037221 */ /* 0x000fc80000010100 */
[----:B------:R-:W-:-:S07]  /*f450*/  FFMA R36, R36, R3, R36 ;  /* 0x0000000324247223 */ /* 0x000fce0000000024 */
.L_x_423:
[----:B------:R-:W-:Y:S05]  /*f460*/  BSYNC B1 ;  /* 0x0000000000017941 */ /* 0x000fea0003800000 */
.L_x_421:
        /* <DEDUP_REMOVED lines=10> */
.L_x_425:
[----:B------:R-:W1:Y:S02]  /*f510*/  MUFU.RCP R33, R56 ;  /* 0x0000003800217308 */ /* 0x000e640000001000 */
[----:B-1----:R-:W-:-:S04]  /*f520*/  FFMA R0, R56, R33, -1 ;  /* 0xbf80000038007423 */ /* 0x002fc80000000021 */
[----:B------:R-:W-:-:S04]  /*f530*/  FADD.FTZ R0, -R0, -RZ ;  /* 0x800000ff00007221 */ /* 0x000fc80000010100 */
[----:B------:R-:W-:-:S07]  /*f540*/  FFMA R33, R33, R0, R33 ;  /* 0x0000000021217223 */ /* 0x000fce0000000021 */
.L_x_426:
[----:B------:R-:W-:Y:S05]  /*f550*/  BSYNC B1 ;  /* 0x0000000000017941 */ /* 0x000fea0003800000 */
.L_x_424:
        /* <DEDUP_REMOVED lines=10> */
.L_x_428:
[----:B------:R-:W1:Y:S02]  /*f600*/  MUFU.RCP R38, R47 ;  /* 0x0000002f00267308 */ /* 0x000e640000001000 */
[----:B-1----:R-:W-:-:S04]  /*f610*/  FFMA R0, R47, R38, -1 ;  /* 0xbf8000002f007423 */ /* 0x002fc80000000026 */
[----:B------:R-:W-:-:S04]  /*f620*/  FADD.FTZ R3, -R0, -RZ ;  /* 0x800000ff00037221 */ /* 0x000fc80000010100 */
[----:B------:R-:W-:-:S07]  /*f630*/  FFMA R38, R38, R3, R38 ;  /* 0x0000000326267223 */ /* 0x000fce0000000026 */
.L_x_429:
[----:B------:R-:W-:Y:S05]  /*f640*/  BSYNC B1 ;  /* 0x0000000000017941 */ /* 0x000fea0003800000 */
.L_x_427:
        /* <DEDUP_REMOVED lines=10> */
.L_x_431:
[----:B------:R-:W1:Y:S02]  /*f6f0*/  MUFU.RCP R35, R50 ;  /* 0x0000003200237308 */ /* 0x000e640000001000 */
[----:B-1----:R-:W-:-:S04]  /*f700*/  FFMA R0, R50, R35, -1 ;  /* 0xbf80000032007423 */ /* 0x002fc80000000023 */
[----:B------:R-:W-:-:S04]  /*f710*/  FADD.FTZ R0, -R0, -RZ ;  /* 0x800000ff00007221 */ /* 0x000fc80000010100 */
[----:B------:R-:W-:-:S07]  /*f720*/  FFMA R35, R35, R0, R35 ;  /* 0x0000000023237223 */ /* 0x000fce0000000023 */
.L_x_432:
[----:B------:R-:W-:Y:S05]  /*f730*/  BSYNC B1 ;  /* 0x0000000000017941 */ /* 0x000fea0003800000 */
.L_x_430:
        /* <DEDUP_REMOVED lines=10> */
.L_x_434:
[----:B------:R-:W1:Y:S02]  /*f7e0*/  MUFU.RCP R40, R51 ;  /* 0x0000003300287308 */ /* 0x000e640000001000 */
[----:B-1----:R-:W-:-:S04]  /*f7f0*/  FFMA R0, R51, R40, -1 ;  /* 0xbf80000033007423 */ /* 0x002fc80000000028 */
[----:B------:R-:W-:-:S04]  /*f800*/  FADD.FTZ R3, -R0, -RZ ;  /* 0x800000ff00037221 */ /* 0x000fc80000010100 */
[----:B------:R-:W-:-:S07]  /*f810*/  FFMA R40, R40, R3, R40 ;  /* 0x0000000328287223 */ /* 0x000fce0000000028 */
.L_x_435:
[----:B------:R-:W-:Y:S05]  /*f820*/  BSYNC B1 ;  /* 0x0000000000017941 */ /* 0x000fea0003800000 */
.L_x_433:
        /* <DEDUP_REMOVED lines=10> */
.L_x_437:
[----:B------:R-:W1:Y:S02]  /*f8d0*/  MUFU.RCP R37, R52 ;  /* 0x0000003400257308 */ /* 0x000e640000001000 */
[----:B-1----:R-:W-:-:S04]  /*f8e0*/  FFMA R0, R52, R37, -1 ;  /* 0xbf80000034007423 */ /* 0x002fc80000000025 */
[----:B------:R-:W-:-:S04]  /*f8f0*/  FADD.FTZ R0, -R0, -RZ ;  /* 0x800000ff00007221 */ /* 0x000fc80000010100 */
[----:B------:R-:W-:-:S07]  /*f900*/  FFMA R37, R37, R0, R37 ;  /* 0x0000000025257223 */ /* 0x000fce0000000025 */
.L_x_438:
[----:B------:R-:W-:Y:S05]  /*f910*/  BSYNC B1 ;  /* 0x0000000000017941 */ /* 0x000fea0003800000 */
.L_x_436:
        /* <DEDUP_REMOVED lines=8> */
.L_x_439:
[----:B------:R-:W1:Y:S02]  /*f9a0*/  MUFU.RCP R0, R55 ;  /* 0x0000003700007308 */ /* 0x000e640000001000 */
[----:B-1----:R-:W-:-:S04]  /*f9b0*/  FFMA R3, R55, R0, -1 ;  /* 0xbf80000037037423 */ /* 0x002fc80000000000 */
[----:B------:R-:W-:-:S04]  /*f9c0*/  FADD.FTZ R3, -R3, -RZ ;  /* 0x800000ff03037221 */ /* 0x000fc80000010100 */
[----:B------:R-:W-:-:S07]  /*f9d0*/  FFMA R0, R0, R3, R0 ;  /* 0x0000000300007223 */ /* 0x000fce0000000000 */
.L_x_440:
        /* <DEDUP_REMOVED lines=29> */
.L_x_442:
[----:B------:R-:W-:Y:S05]  /*fbb0*/  BSYNC B0 ;  /* 0x0000000000007941 */ /* 0x000fea0003800000 */
.L_x_441:
[----:B------:R-:W-:Y:S06]  /*fbc0*/  BAR.SYNC.DEFER_BLOCKING 0x1, 0x100 ;  /* 0x0044000000007b1d */ /* 0x000fec0000010000 */
[----:B------:R-:W-:Y:S04]  /*fbd0*/  BSSY B0, `(.L_x_443) ;  /* 0x0000009000007945 */ /* 0x000fe80003800000 */
[----:B------:R-:W-:Y:S05]  /*fbe0*/  @P0 BRA `(.L_x_444) ;  /* 0x00000000001c0947 */ /* 0x000fea0003800000 */
[----:B------:R-:W-:-:S13]  /*fbf0*/  ISETP.NE.AND P2, PT, R156, 0x3, PT ;  /* 0x000000039c00780c */ /* 0x000fda0003f45270 */
[----:B------:R-:W-:Y:S05]  /*fc00*/  @!P2 BRA `(.L_x_445) ;  /* 0x000000000004a947 */ /* 0x000fea0003800000 */
[----:B------:R-:W-:Y:S01]  /*fc10*/  BPT.TRAP 0x1 ;  /* 0x000000040000795c */ /* 0x000fe20000300000 */
.L_x_445:
[----:B------:R-:W-:-:S04]  /*fc20*/  ULEA UR4, UR5, UR52, 0x3 ;  /* 0x0000003405047291 */ /* 0x000fc8000f8e183f */
[----:B------:R-:W-:-:S04]  /*fc30*/  UIADD3 UR4, UR4, 0x60, URZ ;  /* 0x0000006004047890 */ /* 0x000fc8000fffe03f */
[----:B------:R-:W-:-:S09]  /*fc40*/  UPRMT UR4, UR51, 0x654, UR4 ;  /* 0x0000065433047896 */ /* 0x000fd20008000004 */
[----:B------:R-:W-:Y:S03]  /*fc50*/  SYNCS.ARRIVE.TRANS64.RED.A1T0 RZ, [UR4], RZ ;  /* 0x000000ffffff79a7 */ /* 0x000fe60008100404 */
.L_x_444:
[----:B------:R-:W-:Y:S05]  /*fc60*/  BSYNC B0 ;  /* 0x0000000000007941 */ /* 0x000fea0003800000 */
.L_x_443:
        /* <DEDUP_REMOVED lines=8> */
.L_x_448:
[----:B------:R-:W-:Y:S01]  /*fcf0*/  SHF.L.U32 R24, R24, 0x1f, RZ ;  /* 0x0000001f18187819 */ /* 0x000fe200000006ff */
[----:B------:R-:W-:Y:S01]  /*fd00*/  BSSY B1, `(.L_x_449) ;  /* 0x0000006000017945 */ /* 0x000fe20003800000 */
[C---:B------:R-:W-:Y:S01]  /*fd10*/  LEA R3, R14.reuse, UR52, 0x3 ;  /* 0x000000340e037c11 */ /* 0x040fe2000f8e18ff */
[----:B------:R-:W-:-:S03]  /*fd20*/  @!P1 IMAD R14, R14, 0x2000, R15 ;  /* 0x000020000e0e9824 */ /* 0x000fc600078e020f */
[----:B------:R-:W2:Y:S02]  /*fd30*/  SYNCS.PHASECHK.TRANS64.TRYWAIT P2, [R3+URZ+0x40], R24 ;  /* 0x00004018030075a7 */ /* 0x000ea4000804017f */
[----:B------:R-:W-:Y:S01]  /*fd40*/  @!P1 LEA R0, R153, R14, 0x1 ;  /* 0x0000000e99009211 */ /* 0x000fe200078e08ff */
[----:B--2---:R-:W-:Y:S06]  /*fd50*/  @!P2 BRA `(.L_x_450) ;  /* 0x000000580008a947 */ /* 0x004fec0003800000 */
.L_x_611:
[----:B------:R-:W-:Y:S05]  /*fd60*/  BSYNC B1 ;  /* 0x0000000000017941 */ /* 0x000fea0003800000 */
.L_x_449:
[----:B------:R-:W-:Y:S05]  /*fd70*/  @!P1 WARPSYNC.ALL ;  /* 0x0000000000009948 */ /* 0x000fea0003800000 */
[----:B------:R3:W4:Y:S04]  /*fd80*/  @!P1 LDSM.16.M88.4 R8, [R14] ;  /* 0x000000000e08983b */ /* 0x0007280000000200 */
[----:B------:R3:W1:Y:S02]  /*fd90*/  @!P1 LDSM.16.M88.4 R4, [R0] ;  /* 0x000000000004983b */ /* 0x0006640000000200 */
.L_x_447:
[----:B------:R-:W-:Y:S05]  /*fda0*/  BSYNC B0 ;  /* 0x0000000000007941 */ /* 0x000fea0003800000 */
.L_x_446:
[--C-:B---34-:R-:W-:Y:S02]  /*fdb0*/  HADD2.F32 R0, -RZ, R8.reuse.H0_H0 ;  /* 0x20000008ff007230 */ /* 0x118fe40000004100 */
[C---:B------:R-:W-:Y:S01]  /*fdc0*/  FMUL R72, R154.reuse, R72 ;  /* 0x000000489a487220 */ /* 0x040fe20000400000 */
[----:B------:R-:W-:Y:S01]  /*fdd0*/  MOV R41, 0x3bbb989d ;  /* 0x3bbb989d00297802 */ /* 0x000fe20000000f00 */
[----:B------:R-:W-:Y:S02]  /*fde0*/  HADD2.F32 R8, -RZ, R8.H1_H1 ;  /* 0x30000008ff087230 */ /* 0x000fe40000004100 */
[----:B------:R-:W-:Y:S01]  /*fdf0*/  FMUL R73, R154, R73 ;  /* 0x000000499a497220 */ /* 0x000fe20000400000 */
[----:B------:R-:W-:Y:S01]  /*fe00*/  FFMA R0, R155, R0, R72 ;  /* 0x000000009b007223 */ /* 0x000fe20000000048 */
[--C-:B------:R-:W-:Y:S01]  /*fe10*/  HADD2.F32 R12, -RZ, R9.reuse.H0_H0 ;  /* 0x20000009ff0c7230 */ /* 0x100fe20000004100 */
[----:B------:R-:W-:Y:S01]  /*fe20*/  MOV R50, 0x437c0000 ;  /* 0x437c000000327802 */ /* 0x000fe20000000f00 */
[----:B------:R-:W-:-:S02]  /*fe30*/  HADD2.F32 R14, -RZ, R9.H1_H1 ;  /* 0x30000009ff0e7230 */ /* 0x000fc40000004100 */
[----:B--2---:R-:W-:Y:S01]  /*fe40*/  FMUL R3, R154, R74 ;  /* 0x0000004a9a037220 */ /* 0x004fe20000400000 */
[----:B------:R-:W-:Y:S01]  /*fe50*/  FFMA.SAT R9, -R0, R41, 0.5 ;  /* 0x3f00000000097423 */ /* 0x000fe20000002129 */
[C---:B------:R-:W-:Y:S01]  /*fe60*/  FFMA R8, R155.reuse, R8, R73 ;  /* 0x000000089b087223 */ /* 0x040fe20000000049 */
[--C-:B------:R-:W-:Y:S02]  /*fe70*/  HADD2.F32 R28, -RZ, R11.reuse.H0_H0 ;  /* 0x2000000bff1c7230 */ /* 0x100fe40000004100 */
[----:B------:R-:W-:Y:S01]  /*fe80*/  FFMA R3, R155, R12, R3 ;  /* 0x0000000c9b037223 */ /* 0x000fe20000000003 */
[----:B------:R-:W-:Y:S01]  /*fe90*/  FFMA.RM R9, R9, R50, 12582913 ;  /* 0x4b40000109097423 */ /* 0x000fe20000004032 */
[----:B------:R-:W-:Y:S01]  /*fea0*/  FMUL R12, R154, R75 ;  /* 0x0000004b9a0c7220 */ /* 0x000fe20000400000 */
[-C--:B------:R-:W-:Y:S01]  /*feb0*/  FFMA.SAT R13, -R8, R41.reuse, 0.5 ;  /* 0x3f000000080d7423 */ /* 0x080fe20000002129 */
[----:B------:R-:W-:Y:S02]  /*fec0*/  HADD2.F32 R30, -RZ, R11.H1_H1 ;  /* 0x3000000bff1e7230 */ /* 0x000fe40000004100 */
[----:B------:R-:W-:Y:S01]  /*fed0*/  FADD R11, R9, -12583039 ;  /* 0xcb40007f090b7421 */ /* 0x000fe20000000000 */
[----:B------:R-:W-:Y:S01]  /*fee0*/  FFMA.SAT R15, -R3, R41, 0.5 ;  /* 0x3f000000030f7423 */ /* 0x000fe20000002129 */
[----:B------:R-:W-:Y:S01]  /*fef0*/  FFMA R12, R155, R14, R12 ;  /* 0x0000000e9b0c7223 */ /* 0x000fe2000000000c */
[----:B------:R-:W-:Y:S01]  /*ff00*/  FFMA.RM R13, R13, R50, 12582913 ;  /* 0x4b4000010d0d7423 */ /* 0x000fe20000004032 */
[----:B------:R-:W-:-:S02]  /*ff10*/  HADD2.F32 R24, -RZ, R10.H0_H0 ;  /* 0x2000000aff187230 */ /* 0x000fc40000004100 */
[----:B------:R-:W-:Y:S01]  /*ff20*/  FFMA R11, -R0, 1.4426950216293334961, -R11 ;  /* 0x3fb8aa3b000b7823 */ /* 0x000fe2000000090b */
[----:B------:R-:W-:Y:S02]  /*ff30*/  HADD2.F32 R10, -RZ, R10.H1_H1 ;  /* 0x3000000aff0a7230 */ /* 0x000fe40000004100 */
[----:B------:R-:W-:Y:S01]  /*ff40*/  FFMA.RM R21, R15, R50, 12582913 ;  /* 0x4b4000010f157423 */ /* 0x000fe20000004032 */
[----:B------:R-:W-:Y:S01]  /*ff50*/  FFMA.SAT R14, -R12, R41, 0.5 ;  /* 0x3f0000000c0e7423 */ /* 0x000fe20000002129 */
[C---:B-1----:R-:W-:Y:S01]  /*ff60*/  FMUL R32, R154.reuse, R77 ;  /* 0x0000004d9a207220 */ /* 0x042fe20000400000 */
[----:B------:R-:W-:Y:S01]  /*ff70*/  FADD R15, R13, -12583039 ;  /* 0xcb40007f0d0f7421 */ /* 0x000fe20000000000 */
[----:B------:R-:W-:Y:S01]  /*ff80*/  FMUL R76, R154, R76 ;  /* 0x0000004c9a4c7220 */ /* 0x000fe20000400000 */
[----:B------:R-:W-:Y:S01]  /*ff90*/  FFMA R11, -R0, 1.925963033500011079e-08, R11 ;  /* 0x32a57060000b7823 */ /* 0x000fe2000000010b */
[----:B------:R-:W-:Y:S01]  /*ffa0*/  FFMA.RM R23, R14, R50, 12582913 ;  /* 0x4b4000010e177423 */ /* 0x000fe20000004032 */
[----:B------:R-:W-:Y:S01]  /*ffb0*/  FADD R0, R21, -12583039 ;  /* 0xcb40007f15007421 */ /* 0x000fe20000000000 */
[----:B------:R-:W-:Y:S01]  /*ffc0*/  FFMA R15, -R8, 1.4426950216293334961, -R15 ;  /* 0x3fb8aa3b080f7823 */ /* 0x000fe2000000090f */
[C---:B------:R-:W-:Y:S01]  /*ffd0*/  FFMA R10, R155.reuse, R10, R32 ;  /* 0x0000000a9b0a7223 */ /* 0x040fe20000000020 */
[----:B------:R-:W-:Y:S01]  /*ffe0*/  FFMA R24, R155, R24, R76 ;  /* 0x000000189b187223 */ /* 0x000fe2000000004c */
[----:B------:R1:W2:Y:S01]  /*fff0*/  MUFU.EX2 R44, R11 ;  /* 0x0000000b002c7308 */ /* 0x0002a20000000800 */
[----:B------:R-:W-:Y:S01]  /*10000*/  FMUL R34, R154, R79 ;  /* 0x0000004f9a227220 */ /* 0x000fe20000400000 */
[C---:B------:R-:W-:Y:S01]  /*10010*/  FFMA R0, -R3.reuse, 1.4426950216293334961, -R0 ;  /* 0x3fb8aa3b03007823 */ /* 0x040fe20000000900 */
[----:B------:R-:W-:Y:S01]  /*10020*/  FFMA R15, -R8, 1.925963033500011079e-08, R15 ;  /* 0x32a57060080f7823 */ /* 0x000fe2000000010f */
[-C--:B------:R-:W-:Y:S01]  /*10030*/  FFMA.SAT R14, -R10, R41.reuse, 0.5 ;  /* 0x3f0000000a0e7423 */ /* 0x080fe20000002129 */
[----:B------:R-:W-:Y:S01]  /*10040*/  FFMA.SAT R8, -R24, R41, 0.5 ;  /* 0x3f00000018087423 */ /* 0x000fe20000002129 */
[----:B------:R-:W-:Y:S01]  /*10050*/  FMUL R78, R154, R78 ;  /* 0x0000004e9a4e7220 */ /* 0x000fe20000400000 */
[----:B------:R-:W-:Y:S01]  /*10060*/  FFMA R3, -R3, 1.925963033500011079e-08, R0 ;  /* 0x32a5706003037823 */ /* 0x000fe20000000100 */
[----:B------:R-:W-:Y:S01]  /*10070*/  FFMA.RM R29, R14, R50, 12582913 ;  /* 0x4b4000010e1d7423 */ /* 0x000fe20000004032 */
[----:B-1----:R-:W-:Y:S01]  /*10080*/  FADD R11, R23, -12583039 ;  /* 0xcb40007f170b7421 */ /* 0x002fe20000000000 */
[----:B------:R-:W-:Y:S01]  /*10090*/  FFMA R30, R155, R30, R34 ;  /* 0x0000001e9b1e7223 */ /* 0x000fe20000000022 */
[----:B------:R-:W-:-:S02]  /*100a0*/  HADD2.F32 R0, -RZ, R4.H0_H0 ;  /* 0x20000004ff007230 */ /* 0x000fc40000004100 */
[----:B------:R-:W-:Y:S01]  /*100b0*/  FFMA.RM R25, R8, R50, 12582913 ;  /* 0x4b40000108197423 */ /* 0x000fe20000004032 */
[----:B------:R-:W-:Y:S01]  /*100c0*/  FFMA R11, -R12, 1.4426950216293334961, -R11 ;  /* 0x3fb8aa3b0c0b7823 */ /* 0x000fe2000000090b */
[----:B------:R-:W-:Y:S01]  /*100d0*/  FMUL R80, R154, R80 ;  /* 0x000000509a507220 */ /* 0x000fe20000400000 */
[----:B------:R-:W-:Y:S01]  /*100e0*/  FFMA R28, R155, R28, R78 ;  /* 0x0000001c9b1c7223 */ /* 0x000fe2000000004e */
[----:B------:R-:W-:Y:S01]  /*100f0*/  FADD R31, R29, -12583039 ;  /* 0xcb40007f1d1f7421 */ /* 0x000fe20000000000 */
[----:B------:R-:W-:Y:S01]  /*10100*/  FFMA R11, -R12, 1.925963033500011079e-08, R11 ;  /* 0x32a570600c0b7823 */ /* 0x000fe2000000010b */
[--C-:B------:R-:W-:Y:S02]  /*10110*/  HADD2.F32 R8, -RZ, R5.reuse.H1_H1 ;  /* 0x30000005ff087230 */ /* 0x100fe40000004100 */
[----:B------:R-:W-:Y:S01]  /*10120*/  FFMA.SAT R14, -R30, R41, 0.5 ;  /* 0x3f0000001e0e7423 */ /* 0x000fe20000002129 */
[----:B------:R-:W-:Y:S01]  /*10130*/  FMUL R38, R154, R83 ;  /* 0x000000539a267220 */ /* 0x000fe20000400000 */
[----:B------:R1:W-:Y:S01]  /*10140*/  MUFU.EX2 R46, R3 ;  /* 0x00000003002e7308 */ /* 0x0003e20000000800 */
[----:B------:R-:W-:Y:S01]  /*10150*/  FADD R27, R25, -12583039 ;  /* 0xcb40007f191b7421 */ /* 0x000fe20000000000 */
[----:B------:R-:W-:Y:S01]  /*10160*/  FFMA R80, R155, R0, R80 ;  /* 0x000000009b507223 */ /* 0x000fe20000000050 */
[----:B------:R-:W-:Y:S01]  /*10170*/  FFMA R31, -R10, 1.4426950216293334961, -R31 ;  /* 0x3fb8aa3b0a1f7823 */ /* 0x000fe2000000091f */
[----:B------:R-:W-:-:S02]  /*10180*/  HADD2.F32 R0, -RZ, R5.H0_H0 ;  /* 0x20000005ff007230 */ /* 0x000fc40000004100 */
[----:B------:R-:W-:Y:S01]  /*10190*/  FMUL R82, R154, R82 ;  /* 0x000000529a527220 */ /* 0x000fe20000400000 */
[----:B------:R-:W-:Y:S01]  /*101a0*/  FFMA R27, -R24, 1.4426950216293334961, -R27 ;  /* 0x3fb8aa3b181b7823 */ /* 0x000fe2000000091b */
[----:B------:R-:W-:Y:S01]  /*101b0*/  FFMA R8, R155, R8, R38 ;  /* 0x000000089b087223 */ /* 0x000fe20000000026 */
[----:B------:R3:W4:Y:S01]  /*101c0*/  MUFU.EX2 R34, R11 ;  /* 0x0000000b00227308 */ /* 0x0007220000000800 */
[----:B-1----:R-:W-:Y:S01]  /*101d0*/  FFMA.SAT R3, -R28, R41, 0.5 ;  /* 0x3f0000001c037423 */ /* 0x002fe20000002129 */
[----:B------:R-:W-:Y:S02]  /*101e0*/  HADD2.F32 R4, -RZ, R4.H1_H1 ;  /* 0x30000004ff047230 */ /* 0x000fe40000004100 */
[----:B------:R-:W-:Y:S01]  /*101f0*/  FMUL R36, R154, R81 ;  /* 0x000000519a247220 */ /* 0x000fe20000400000 */
[--C-:B------:R-:W-:Y:S02]  /*10200*/  HADD2.F32 R12, -RZ, R7.reuse.H0_H0 ;  /* 0x20000007ff0c7230 */ /* 0x100fe40000004100 */
[-C--:B------:R-:W-:Y:S01]  /*10210*/  FFMA.RM R3, R3, R50.reuse, 12582913 ;  /* 0x4b40000103037423 */ /* 0x080fe20000004032 */
[----:B------:R-:W-:Y:S01]  /*10220*/  FFMA R31, -R10, 1.925963033500011079e-08, R31 ;  /* 0x32a570600a1f7823 */ /* 0x000fe2000000011f */
[----:B------:R-:W-:Y:S01]  /*10230*/  FFMA R27, -R24, 1.925963033500011079e-08, R27 ;  /* 0x32a57060181b7823 */ /* 0x000fe2000000011b */
[----:B------:R1:W-:Y:S01]  /*10240*/  MUFU.EX2 R32, R15 ;  /* 0x0000000f00207308 */ /* 0x0003e20000000800 */
[----:B---3--:R-:W-:Y:S01]  /*10250*/  FFMA.RM R11, R14, R50, 12582913 ;  /* 0x4b4000010e0b7423 */ /* 0x008fe20000004032 */
[----:B------:R-:W-:-:S02]  /*10260*/  HADD2.F32 R14, -RZ, R7.H1_H1 ;  /* 0x30000007ff0e7230 */ /* 0x000fc40000004100 */
[----:B------:R-:W-:Y:S01]  /*10270*/  FFMA R0, R155, R0, R82 ;  /* 0x000000009b007223 */ /* 0x000fe20000000052 */
[-C--:B------:R-:W-:Y:S01]  /*10280*/  FFMA.SAT R35, -R8, R41.reuse, 0.5 ;  /* 0x3f00000008237423 */ /* 0x080fe20000002129 */
[----:B------:R-:W-:Y:S01]  /*10290*/  FADD R7, R11, -12583039 ;  /* 0xcb40007f0b077421 */ /* 0x000fe20000000000 */
[----:B------:R-:W-:Y:S01]  /*102a0*/  FADD R5, R3, -12583039 ;  /* 0xcb40007f03057421 */ /* 0x000fe20000000000 */
[----:B------:R-:W-:Y:S01]  /*102b0*/  FFMA R4, R155, R4, R36 ;  /* 0x000000049b047223 */ /* 0x000fe20000000024 */
[----:B------:R3:W-:Y:S01]  /*102c0*/  MUFU.EX2 R48, R31 ;  /* 0x0000001f00307308 */ /* 0x0007e20000000800 */
[-C--:B-1----:R-:W-:Y:S01]  /*102d0*/  FFMA.SAT R15, -R80, R41.reuse, 0.5 ;  /* 0x3f000000500f7423 */ /* 0x082fe20000002129 */
[----:B------:R-:W-:Y:S01]  /*102e0*/  FFMA R7, -R30, 1.4426950216293334961, -R7 ;  /* 0x3fb8aa3b1e077823 */ /* 0x000fe20000000907 */
[-C--:B------:R-:W-:Y:S01]  /*102f0*/  FFMA.RM R35, R35, R50.reuse, 12582913 ;  /* 0x4b40000123237423 */ /* 0x080fe20000004032 */
[----:B------:R-:W-:Y:S01]  /*10300*/  FFMA R5, -R28, 1.4426950216293334961, -R5 ;  /* 0x3fb8aa3b1c057823 */ /* 0x000fe20000000905 */
[----:B------:R-:W-:Y:S01]  /*10310*/  FFMA.RM R15, R15, R50, 12582913 ;  /* 0x4b4000010f0f7423 */ /* 0x000fe20000004032 */
[-C--:B------:R-:W-:Y:S01]  /*10320*/  FFMA.SAT R33, -R4, R41.reuse, 0.5 ;  /* 0x3f00000004217423 */ /* 0x080fe20000002129 */
[--C-:B------:R-:W-:Y:S01]  /*10330*/  HADD2.F32 R10, -RZ, R6.reuse.H0_H0 ;  /* 0x20000006ff0a7230 */ /* 0x100fe20000004100 */
[----:B------:R1:W-:Y:S01]  /*10340*/  MUFU.EX2 R24, R27 ;  /* 0x0000001b00187308 */ /* 0x0003e20000000800 */
[----:B---3--:R-:W-:Y:S01]  /*10350*/  FFMA.SAT R31, -R0, R41, 0.5 ;  /* 0x3f000000001f7423 */ /* 0x008fe20000002129 */
[----:B------:R-:W-:Y:S01]  /*10360*/  FFMA R7, -R30, 1.925963033500011079e-08, R7 ;  /* 0x32a570601e077823 */ /* 0x000fe20000000107 */
[----:B------:R-:W-:-:S02]  /*10370*/  HADD2.F32 R6, -RZ, R6.H1_H1 ;  /* 0x30000006ff067230 */ /* 0x000fc40000004100 */
[----:B------:R-:W-:Y:S01]  /*10380*/  FADD R37, R35, -12583039 ;  /* 0xcb40007f23257421 */ /* 0x000fe20000000000 */
[----:B------:R-:W-:Y:S01]  /*10390*/  FFMA.RM R31, R31, R50, 12582913 ;  /* 0x4b4000011f1f7423 */ /* 0x000fe20000004032 */
[C---:B------:R-:W-:Y:S01]  /*103a0*/  FMUL R40, R154.reuse, R85 ;  /* 0x000000559a287220 */ /* 0x040fe20000400000 */
[----:B------:R-:W-:Y:S01]  /*103b0*/  FMUL R86, R154, R86 ;  /* 0x000000569a567220 */ /* 0x000fe20000400000 */
[----:B------:R-:W-:Y:S01]  /*103c0*/  FFMA R5, -R28, 1.925963033500011079e-08, R5 ;  /* 0x32a570601c057823 */ /* 0x000fe20000000105 */
[----:B-1----:R-:W-:Y:S01]  /*103d0*/  FADD R27, R15, -12583039 ;  /* 0xcb40007f0f1b7421 */ /* 0x002fe20000000000 */
[C---:B------:R-:W-:Y:S01]  /*103e0*/  FMUL R84, R154.reuse, R84 ;  /* 0x000000549a547220 */ /* 0x040fe20000400000 */
[----:B------:R-:W-:Y:S01]  /*103f0*/  FFMA.RM R33, R33, R50, 12582913 ;  /* 0x4b40000121217423 */ /* 0x000fe20000004032 */
[----:B------:R-:W-:Y:S01]  /*10400*/  FMUL R42, R154, R87 ;  /* 0x000000579a2a7220 */ /* 0x000fe20000400000 */
[----:B------:R-:W-:Y:S01]  /*10410*/  FFMA R27, -R80, 1.4426950216293334961, -R27 ;  /* 0x3fb8aa3b501b7823 */ /* 0x000fe2000000091b */
[----:B------:R1:W-:Y:S01]  /*10420*/  MUFU.EX2 R30, R7 ;  /* 0x00000007001e7308 */ /* 0x0003e20000000800 */
[----:B------:R-:W-:Y:S01]  /*10430*/  FFMA R37, -R8, 1.4426950216293334961, -R37 ;  /* 0x3fb8aa3b08257823 */ /* 0x000fe20000000925 */
[C---:B------:R-:W-:Y:S01]  /*10440*/  FFMA R6, R155.reuse, R6, R40 ;  /* 0x000000069b067223 */ /* 0x040fe20000000028 */
[----:B------:R-:W-:Y:S01]  /*10450*/  FFMA R27, -R80, 1.925963033500011079e-08, R27 ;  /* 0x32a57060501b7823 */ /* 0x000fe2000000011b */
[C---:B------:R-:W-:Y:S01]  /*10460*/  FFMA R12, R155.reuse, R12, R86 ;  /* 0x0000000c9b0c7223 */ /* 0x040fe20000000056 */
[C---:B------:R-:W-:Y:S01]  /*10470*/  FFMA R10, R155.reuse, R10, R84 ;  /* 0x0000000a9b0a7223 */ /* 0x040fe20000000054 */
[----:B------:R-:W-:Y:S01]  /*10480*/  FFMA R14, R155, R14, R42 ;  /* 0x0000000e9b0e7223 */ /* 0x000fe2000000002a */
[----:B------:R-:W-:Y:S01]  /*10490*/  FFMA R37, -R8, 1.925963033500011079e-08, R37 ;  /* 0x32a5706008257823 */ /* 0x000fe20000000125 */
[----:B------:R3:W5:Y:S01]  /*104a0*/  MUFU.EX2 R28, R5 ;  /* 0x00000005001c7308 */ /* 0x0007620000000800 */
[----:B-1----:R-:W-:Y:S01]  /*104b0*/  FADD R7, R31, -12583039 ;  /* 0xcb40007f1f077421 */ /* 0x002fe20000000000 */
[-C--:B------:R-:W-:Y:S01]  /*104c0*/  FFMA.SAT R8, -R6, R41.reuse, 0.5 ;  /* 0x3f00000006087423 */ /* 0x080fe20000002129 */
[-C--:B------:R-:W-:Y:S01]  /*104d0*/  FFMA.SAT R39, -R12, R41.reuse, 0.5 ;  /* 0x3f0000000c277423 */ /* 0x080fe20000002129 */
[----:B------:R-:W-:Y:S01]  /*104e0*/  SHF.L.U32 R9, R9, 0x17, RZ ;  /* 0x0000001709097819 */ /* 0x000fe200000006ff */
[----:B------:R-:W-:Y:S01]  /*104f0*/  FFMA R7, -R0, 1.4426950216293334961, -R7 ;  /* 0x3fb8aa3b00077823 */ /* 0x000fe20000000907 */
[-C--:B------:R-:W-:Y:S01]  /*10500*/  FFMA.RM R38, R8, R50.reuse, 12582913 ;  /* 0x4b40000108267423 */ /* 0x080fe20000004032 */
[----:B------:R-:W-:Y:S01]  /*10510*/  FFMA.RM R40, R39, R50, 12582913 ;  /* 0x4b40000127287423 */ /* 0x000fe20000004032 */
[----:B------:R1:W5:Y:S01]  /*10520*/  MUFU.EX2 R36, R27 ;  /* 0x0000001b00247308 */ /* 0x0003620000000800 */
[----:B---3--:R-:W-:Y:S01]  /*10530*/  FADD R5, R33, -12583039 ;  /* 0xcb40007f21057421 */ /* 0x008fe20000000000 */
[----:B------:R-:W-:Y:S01]  /*10540*/  FFMA R7, -R0, 1.925963033500011079e-08, R7 ;  /* 0x32a5706000077823 */ /* 0x000fe20000000107 */
[----:B------:R-:W-:Y:S01]  /*10550*/  FADD R39, R38, -12583039 ;  /* 0xcb40007f26277421 */ /* 0x000fe20000000000 */
[----:B------:R-:W-:Y:S01]  /*10560*/  SHF.L.U32 R23, R23, 0x17, RZ ;  /* 0x0000001717177819 */ /* 0x000fe200000006ff */
[----:B------:R-:W-:Y:S01]  /*10570*/  FFMA R5, -R4, 1.4426950216293334961, -R5 ;  /* 0x3fb8aa3b04057823 */ /* 0x000fe20000000905 */
[----:B------:R-:W-:Y:S01]  /*10580*/  SHF.L.U32 R3, R3, 0x17, RZ ;  /* 0x0000001703037819 */ /* 0x000fe200000006ff */
[----:B--2---:R-:W-:Y:S01]  /*10590*/  FFMA R9, R9, R44, 1 ;  /* 0x3f80000009097423 */ /* 0x004fe2000000002c */
[----:B------:R2:W-:Y:S01]  /*105a0*/  MUFU.EX2 R0, R7 ;  /* 0x0000000700007308 */ /* 0x0005e20000000800 */
[-C--:B-1----:R-:W-:Y:S01]  /*105b0*/  FFMA.SAT R27, -R10, R41.reuse, 0.5 ;  /* 0x3f0000000a1b7423 */ /* 0x082fe20000002129 */
[----:B------:R-:W-:Y:S01]  /*105c0*/  FFMA.SAT R41, -R14, R41, 0.5 ;  /* 0x3f0000000e297423 */ /* 0x000fe20000002129 */
[----:B------:R-:W-:Y:S01]  /*105d0*/  FFMA R5, -R4, 1.925963033500011079e-08, R5 ;  /* 0x32a5706004057823 */ /* 0x000fe20000000105 */
[----:B------:R-:W-:Y:S01]  /*105e0*/  FFMA R39, -R6, 1.4426950216293334961, -R39 ;  /* 0x3fb8aa3b06277823 */ /* 0x000fe20000000927 */
[-C--:B------:R-:W-:Y:S01]  /*105f0*/  FFMA.RM R27, R27, R50.reuse, 12582913 ;  /* 0x4b4000011b1b7423 */ /* 0x080fe20000004032 */
[----:B------:R-:W-:Y:S01]  /*10600*/  FFMA.RM R41, R41, R50, 12582913 ;  /* 0x4b40000129297423 */ /* 0x000fe20000004032 */
[----:B----4-:R-:W-:Y:S01]  /*10610*/  FFMA R34, R23, R34, 1 ;  /* 0x3f80000017227423 */ /* 0x010fe20000000022 */
[----:B------:R1:W3:Y:S01]  /*10620*/  MUFU.EX2 R4, R5 ;  /* 0x0000000500047308 */ /* 0x0002e20000000800 */
[----:B--2---:R-:W-:Y:S01]  /*10630*/  FADD R7, R40, -12583039 ;  /* 0xcb40007f28077421 */ /* 0x004fe20000000000 */
[----:B------:R-:W-:Y:S01]  /*10640*/  FADD R43, R41, -12583039 ;  /* 0xcb40007f292b7421 */ /* 0x000fe20000000000 */
[----:B-----5:R-:W-:Y:S01]  /*10650*/  FFMA R23, R3, R28, 1 ;  /* 0x3f80000003177423 */ /* 0x020fe2000000001c */
[----:B------:R-:W-:Y:S01]  /*10660*/  FFMA R39, -R6, 1.925963033500011079e-08, R39 ;  /* 0x32a5706006277823 */ /* 0x000fe20000000127 */
[----:B------:R-:W-:Y:S01]  /*10670*/  FFMA R7, -R12, 1.4426950216293334961, -R7 ;  /* 0x3fb8aa3b0c077823 */ /* 0x000fe20000000907 */
[----:B------:R-:W-:Y:S01]  /*10680*/  FFMA R43, -R14, 1.4426950216293334961, -R43 ;  /* 0x3fb8aa3b0e2b7823 */ /* 0x000fe2000000092b */
[----:B------:R-:W-:Y:S01]  /*10690*/  IADD3 R3, R9, 0x1800000, RZ ;  /* 0x0180000009037810 */ /* 0x000fe20007ffe0ff */
[----:B------:R-:W2:Y:S01]  /*106a0*/  MUFU.EX2 R8, R37 ;  /* 0x0000002500087308 */ /* 0x000ea20000000800 */
[----:B-1----:R-:W-:Y:S01]  /*106b0*/  FADD R5, R27, -12583039 ;  /* 0xcb40007f1b057421 */ /* 0x002fe20000000000 */
[----:B------:R-:W-:Y:S01]  /*106c0*/  FFMA R7, -R12, 1.925963033500011079e-08, R7 ;  /* 0x32a570600c077823 */ /* 0x000fe20000000107 */
[----:B------:R-:W-:Y:S01]  /*106d0*/  FFMA R43, -R14, 1.925963033500011079e-08, R43 ;  /* 0x32a570600e2b7823 */ /* 0x000fe2000000012b */
[----:B------:R-:W-:Y:S01]  /*106e0*/  LOP3.LUT R3, R3, 0x7f800000, RZ, 0xc0, !PT ;  /* 0x7f80000003037812 */ /* 0x000fe200078ec0ff */
[----:B------:R-:W-:Y:S01]  /*106f0*/  FFMA R5, -R10, 1.4426950216293334961, -R5 ;  /* 0x3fb8aa3b0a057823 */ /* 0x000fe20000000905 */
[----:B------:R-:W-:Y:S01]  /*10700*/  SHF.L.U32 R25, R25, 0x17, RZ ;  /* 0x0000001719197819 */ /* 0x000fe200000006ff */
[----:B------:R-:W-:Y:S01]  /*10710*/  IMAD.SHL.U32 R38, R38, 0x800000, RZ ;  /* 0x0080000026267824 */ /* 0x000fe200078e00ff */
[----:B------:R-:W-:Y:S01]  /*10720*/  MUFU.EX2 R39, R39 ;  /* 0x0000002700277308 */ /* 0x000fe20000000800 */
[----:B------:R-:W-:Y:S01]  /*10730*/  FFMA R5, -R10, 1.925963033500011079e-08, R5 ;  /* 0x32a570600a057823 */ /* 0x000fe20000000105 */
[----:B------:R-:W-:Y:S01]  /*10740*/  ISETP.GT.U32.AND P1, PT, R3, 0x1ffffff, PT ;  /* 0x01ffffff0300780c */ /* 0x000fe20003f24070 */
[----:B------:R-:W-:Y:S01]  /*10750*/  BSSY B1, `(.L_x_451) ;  /* 0x0000026000017945 */ /* 0x000fe20003800000 */
[----:B------:R-:W-:Y:S01]  /*10760*/  SHF.L.U32 R15, R15, 0x17, RZ ;  /* 0x000000170f0f7819 */ /* 0x000fe200000006ff */
[----:B------:R-:W-:Y:S01]  /*10770*/  FFMA R25, R25, R24, 1 ;  /* 0x3f80000019197423 */ /* 0x000fe20000000018 */
[----:B------:R-:W-:-:S02]  /*10780*/  SHF.L.U32 R13, R13, 0x17, RZ ;  /* 0x000000170d0d7819 */ /* 0x000fc400000006ff */
        /* <DEDUP_REMOVED lines=10> */
[----:B------:R-:W-:Y:S01]  /*10830*/  FFMA R48, R29, R48, 1 ;  /* 0x3f8000001d307423 */ /* 0x000fe20000000030 */
[----:B------:R-:W-:Y:S01]  /*10840*/  SHF.L.U32 R35, R35, 0x17, RZ ;  /* 0x0000001723237819 */ /* 0x000fe200000006ff */
[----:B------:R-:W-:Y:S01]  /*10850*/  FFMA R30, R11, R30, 1 ;  /* 0x3f8000000b1e7423 */ /* 0x000fe2000000001e */
[----:B------:R-:W-:Y:S01]  /*10860*/  SHF.L.U32 R27, R27, 0x17, RZ ;  /* 0x000000171b1b7819 */ /* 0x000fe200000006ff */
[----:B---3--:R-:W-:Y:S01]  /*10870*/  FFMA R24, R33, R4, 1 ;  /* 0x3f80000021187423 */ /* 0x008fe20000000004 */
[----:B------:R-:W-:Y:S01]  /*10880*/  SHF.L.U32 R40, R40, 0x17, RZ ;  /* 0x0000001728287819 */ /* 0x000fe200000006ff */
[----:B------:R-:W3:Y:S01]  /*10890*/  MUFU.EX2 R10, R43 ;  /* 0x0000002b000a7308 */ /* 0x000ee20000000800 */
[----:B------:R-:W-:Y:S01]  /*108a0*/  SHF.L.U32 R41, R41, 0x17, RZ ;  /* 0x0000001729297819 */ /* 0x000fe200000006ff */
[----:B------:R-:W-:Y:S01]  /*108b0*/  FFMA R28, R31, R0, 1 ;  /* 0x3f8000001f1c7423 */ /* 0x000fe20000000000 */
[----:B--2---:R-:W-:Y:S01]  /*108c0*/  FFMA R35, R35, R8, 1 ;  /* 0x3f80000023237423 */ /* 0x004fe20000000008 */
[----:B-1----:R-:W-:Y:S01]  /*108d0*/  FFMA R36, R27, R6, 1 ;  /* 0x3f8000001b247423 */ /* 0x002fe20000000006 */
[----:B------:R-:W-:Y:S01]  /*108e0*/  FFMA R39, R38, R39, 1 ;  /* 0x3f80000026277423 */ /* 0x000fe20000000027 */
[----:B----4-:R-:W-:Y:S01]  /*108f0*/  FFMA R40, R40, R7, 1 ;  /* 0x3f80000028287423 */ /* 0x010fe20000000007 */
[----:B---3--:R-:W-:Y:S01]  /*10900*/  FFMA R41, R41, R10, 1 ;  /* 0x3f80000029297423 */ /* 0x008fe2000000000a */
[----:B------:R-:W-:Y:S06]  /*10910*/  @P1 BRA `(.L_x_452) ;  /* 0x0000000000141947 */ /* 0x000fec0003800000 */
[----:B------:R-:W-:Y:S02]  /*10920*/  MOV R0, R9 ;  /* 0x0000000900007202 */ /* 0x000fe40000000f00 */
[----:B------:R-:W-:-:S07]  /*10930*/  MOV R12, 0x10950 ;  /* 0x00010950000c7802 */ /* 0x000fce0000000f00 */
[----:B------:R-:W-:Y:S05]  /*10940*/  CALL.REL.NOINC `($__internal_0_$__cuda_sm20_rcp_rn_f32_slowpath) ;  /* 0x0000005000c47944 */ /* 0x000fea0003c00000 */
[----:B------:R-:W-:Y:S01]  /*10950*/  MOV R4, R0 ;  /* 0x0000000000047202 */ /* 0x000fe20000000f00 */
[----:B------:R-:W-:Y:S06]  /*10960*/  BRA `(.L_x_453) ;  /* 0x0000000000107947 */ /* 0x000fec0003800000 */
.L_x_452:
[----:B------:R-:W1:Y:S02]  /*10970*/  MUFU.RCP R4, R9 ;  /* 0x0000000900047308 */ /* 0x000e640000001000 */
[----:B-1----:R-:W-:-:S04]  /*10980*/  FFMA R0, R9, R4, -1 ;  /* 0xbf80000009007423 */ /* 0x002fc80000000004 */
[----:B------:R-:W-:-:S04]  /*10990*/  FADD.FTZ R3, -R0, -RZ ;  /* 0x800000ff00037221 */ /* 0x000fc80000010100 */
[----:B------:R-:W-:-:S07]  /*109a0*/  FFMA R4, R4, R3, R4 ;  /* 0x0000000304047223 */ /* 0x000fce0000000004 */
.L_x_453:
[----:B------:R-:W-:Y:S05]  /*109b0*/  BSYNC B1 ;  /* 0x0000000000017941 */ /* 0x000fea0003800000 */
.L_x_451:
        /* <DEDUP_REMOVED lines=10> */
.L_x_455:
[----:B------:R-:W1:Y:S02]  /*10a60*/  MUFU.RCP R5, R32 ;  /* 0x0000002000057308 */ /* 0x000e640000001000 */
[----:B-1----:R-:W-:-:S04]  /*10a70*/  FFMA R0, R32, R5, -1 ;  /* 0xbf80000020007423 */ /* 0x002fc80000000005 */
[----:B------:R-:W-:-:S04]  /*10a80*/  FADD.FTZ R0, -R0, -RZ ;  /* 0x800000ff00007221 */ /* 0x000fc80000010100 */
[----:B------:R-:W-:-:S07]  /*10a90*/  FFMA R5, R5, R0, R5 ;  /* 0x0000000005057223 */ /* 0x000fce0000000005 */
.L_x_456:
[----:B------:R-:W-:Y:S05]  /*10aa0*/  BSYNC B1 ;  /* 0x0000000000017941 */ /* 0x000fea0003800000 */
.L_x_454:
        /* <DEDUP_REMOVED lines=10> */
.L_x_458:
[----:B------:R-:W1:Y:S02]  /*10b50*/  MUFU.RCP R6, R21 ;  /* 0x0000001500067308 */ /* 0x000e640000001000 */
[----:B-1----:R-:W-:-:S04]  /*10b60*/  FFMA R0, R21, R6, -1 ;  /* 0xbf80000015007423 */ /* 0x002fc80000000006 */
[----:B------:R-:W-:-:S04]  /*10b70*/  FADD.FTZ R3, -R0, -RZ ;  /* 0x800000ff00037221 */ /* 0x000fc80000010100 */
[----:B------:R-:W-:-:S07]  /*10b80*/  FFMA R6, R6, R3, R6 ;  /* 0x0000000306067223 */ /* 0x000fce0000000006 */
.L_x_459:
[----:B------:R-:W-:Y:S05]  /*10b90*/  BSYNC B1 ;  /* 0x0000000000017941 */ /* 0x000fea0003800000 */
.L_x_457:
        /* <DEDUP_REMOVED lines=10> */
.L_x_461:
[----:B------:R-:W1:Y:S02]  /*10c40*/  MUFU.RCP R7, R34 ;  /* 0x0000002200077308 */ /* 0x000e640000001000 */
[----:B-1----:R-:W-:-:S04]  /*10c50*/  FFMA R0, R34, R7, -1 ;  /* 0xbf80000022007423 */ /* 0x002fc80000000007 */
[----:B------:R-:W-:-:S04]  /*10c60*/  FADD.FTZ R0, -R0, -RZ ;  /* 0x800000ff00007221 */ /* 0x000fc80000010100 */
[----:B------:R-:W-:-:S07]  /*10c70*/  FFMA R7, R7, R0, R7 ;  /* 0x0000000007077223 */ /* 0x000fce0000000007 */
.L_x_462:
[----:B------:R-:W-:Y:S05]  /*10c80*/  BSYNC B1 ;  /* 0x0000000000017941 */ /* 0x000fea0003800000 */
.L_x_460:
        /* <DEDUP_REMOVED lines=10> */
.L_x_464:
[----:B------:R-:W1:Y:S02]  /*10d30*/  MUFU.RCP R8, R25 ;  /* 0x0000001900087308 */ /* 0x000e640000001000 */
[----:B-1----:R-:W-:-:S04]  /*10d40*/  FFMA R0, R25, R8, -1 ;  /* 0xbf80000019007423 */ /* 0x002fc80000000008 */
[----:B------:R-:W-:-:S04]  /*10d50*/  FADD.FTZ R3, -R0, -RZ ;  /* 0x800000ff00037221 */ /* 0x000fc80000010100 */
[----:B------:R-:W-:-:S07]  /*10d60*/  FFMA R8, R8, R3, R8 ;  /* 0x0000000308087223 */ /* 0x000fce0000000008 */
.L_x_465:
[----:B------:R-:W-:Y:S05]  /*10d70*/  BSYNC B1 ;  /* 0x0000000000017941 */ /* 0x000fea0003800000 */
.L_x_463:
        /* <DEDUP_REMOVED lines=10> */
.L_x_467:
[----:B------:R-:W1:Y:S02]  /*10e20*/  MUFU.RCP R9, R48 ;  /* 0x0000003000097308 */ /* 0x000e640000001000 */
[----:B-1----:R-:W-:-:S04]  /*10e30*/  FFMA R0, R48, R9, -1 ;  /* 0xbf80000030007423 */ /* 0x002fc80000000009 */
[----:B------:R-:W-:-:S04]  /*10e40*/  FADD.FTZ R0, -R0, -RZ ;  /* 0x800000ff00007221 */ /* 0x000fc80000010100 */
[----:B------:R-:W-:-:S07]  /*10e50*/  FFMA R9, R9, R0, R9 ;  /* 0x0000000009097223 */ /* 0x000fce0000000009 */
.L_x_468:
[----:B------:R-:W-:Y:S05]  /*10e60*/  BSYNC B1 ;  /* 0x0000000000017941 */ /* 0x000fea0003800000 */
.L_x_466:
        /* <DEDUP_REMOVED lines=10> */
.L_x_470:
[----:B------:R-:W1:Y:S02]  /*10f10*/  MUFU.RCP R10, R23 ;  /* 0x00000017000a7308 */ /* 0x000e640000001000 */
[----:B-1----:R-:W-:-:S04]  /*10f20*/  FFMA R0, R23, R10, -1 ;  /* 0xbf80000017007423 */ /* 0x002fc8000000000a */
[----:B------:R-:W-:-:S04]  /*10f30*/  FADD.FTZ R3, -R0, -RZ ;  /* 0x800000ff00037221 */ /* 0x000fc80000010100 */
[----:B------:R-:W-:-:S07]  /*10f40*/  FFMA R10, R10, R3, R10 ;  /* 0x000000030a0a7223 */ /* 0x000fce000000000a */
.L_x_471:
[----:B------:R-:W-:Y:S05]  /*10f50*/  BSYNC B1 ;  /* 0x0000000000017941 */ /* 0x000fea0003800000 */
.L_x_469:
        /* <DEDUP_REMOVED lines=10> */
.L_x_473:
[----:B------:R-:W1:Y:S02]  /*11000*/  MUFU.RCP R11, R30 ;  /* 0x0000001e000b7308 */ /* 0x000e640000001000 */
[----:B-1----:R-:W-:-:S04]  /*11010*/  FFMA R0, R30, R11, -1 ;  /* 0xbf8000001e007423 */ /* 0x002fc8000000000b */
[----:B------:R-:W-:-:S04]  /*11020*/  FADD.FTZ R0, -R0, -RZ ;  /* 0x800000ff00007221 */ /* 0x000fc80000010100 */
[----:B------:R-:W-:-:S07]  /*11030*/  FFMA R11, R11, R0, R11 ;  /* 0x000000000b0b7223 */ /* 0x000fce000000000b */
.L_x_474:
[----:B------:R-:W-:Y:S05]  /*11040*/  BSYNC B1 ;  /* 0x0000000000017941 */ /* 0x000fea0003800000 */
.L_x_472:
        /* <DEDUP_REMOVED lines=10> */
.L_x_476:
[----:B------:R-:W1:Y:S02]  /*110f0*/  MUFU.RCP R14, R15 ;  /* 0x0000000f000e7308 */ /* 0x000e640000001000 */
[----:B-1----:R-:W-:-:S04]  /*11100*/  FFMA R0, R15, R14, -1 ;  /* 0xbf8000000f007423 */ /* 0x002fc8000000000e */
[----:B------:R-:W-:-:S04]  /*11110*/  FADD.FTZ R3, -R0, -RZ ;  /* 0x800000ff00037221 */ /* 0x000fc80000010100 */
[----:B------:R-:W-:-:S07]  /*11120*/  FFMA R14, R14, R3, R14 ;  /* 0x000000030e0e7223 */ /* 0x000fce000000000e */
.L_x_477:
[----:B------:R-:W-:Y:S05]  /*11130*/  BSYNC B1 ;  /* 0x0000000000017941 */ /* 0x000fea0003800000 */
.L_x_475:
        /* <DEDUP_REMOVED lines=10> */
.L_x_479:
[----:B------:R-:W1:Y:S02]  /*111e0*/  MUFU.RCP R15, R24 ;  /* 0x00000018000f7308 */ /* 0x000e640000001000 */
[----:B-1----:R-:W-:-:S04]  /*111f0*/  FFMA R0, R24, R15, -1 ;  /* 0xbf80000018007423 */ /* 0x002fc8000000000f */
[----:B------:R-:W-:-:S04]  /*11200*/  FADD.FTZ R0, -R0, -RZ ;  /* 0x800000ff00007221 */ /* 0x000fc80000010100 */
[----:B------:R-:W-:-:S07]  /*11210*/  FFMA R15, R15, R0, R15 ;  /* 0x000000000f0f7223 */ /* 0x000fce000000000f */
.L_x_480:
[----:B------:R-:W-:Y:S05]  /*11220*/  BSYNC B1 ;  /* 0x0000000000017941 */ /* 0x000fea0003800000 */
.L_x_478:
        /* <DEDUP_REMOVED lines=10> */
.L_x_482:
[----:B------:R-:W1:Y:S02]  /*112d0*/  MUFU.RCP R21, R28 ;  /* 0x0000001c00157308 */ /* 0x000e640000001000 */
[----:B-1----:R-:W-:-:S04]  /*112e0*/  FFMA R0, R28, R21, -1 ;  /* 0xbf8000001c007423 */ /* 0x002fc80000000015 */
[----:B------:R-:W-:-:S04]  /*112f0*/  FADD.FTZ R0, -R0, -RZ ;  /* 0x800000ff00007221 */ /* 0x000fc80000010100 */
[----:B------:R-:W-:-:S07]  /*11300*/  FFMA R21, R21, R0, R21 ;  /* 0x0000000015157223 */ /* 0x000fce0000000015 */
.L_x_483:
[----:B------:R-:W-:Y:S05]  /*11310*/  BSYNC B1 ;  /* 0x0000000000017941 */ /* 0x000fea0003800000 */
.L_x_481:
        /* <DEDUP_REMOVED lines=10> */
.L_x_485:
[----:B------:R-:W1:Y:S02]  /*113c0*/  MUFU.RCP R24, R35 ;  /* 0x0000002300187308 */ /* 0x000e640000001000 */
[----:B-1----:R-:W-:-:S04]  /*113d0*/  FFMA R0, R35, R24, -1 ;  /* 0xbf80000023007423 */ /* 0x002fc80000000018 */
[----:B------:R-:W-:-:S04]  /*113e0*/  FADD.FTZ R3, -R0, -RZ ;  /* 0x800000ff00037221 */ /* 0x000fc80000010100 */
[----:B------:R-:W-:-:S07]  /*113f0*/  FFMA R24, R24, R3, R24 ;  /* 0x0000000318187223 */ /* 0x000fce0000000018 */
.L_x_486:
[----:B------:R-:W-:Y:S05]  /*11400*/  BSYNC B1 ;  /* 0x0000000000017941 */ /* 0x000fea0003800000 */
.L_x_484:
        /* <DEDUP_REMOVED lines=10> */
.L_x_488:
[----:B------:R-:W1:Y:S02]  /*114b0*/  MUFU.RCP R23, R36 ;  /* 0x0000002400177308 */ /* 0x000e640000001000 */
[----:B-1----:R-:W-:-:S04]  /*114c0*/  FFMA R0, R36, R23, -1 ;  /* 0xbf80000024007423 */ /* 0x002fc80000000017 */
[----:B------:R-:W-:-:S04]  /*114d0*/  FADD.FTZ R0, -R0, -RZ ;  /* 0x800000ff00007221 */ /* 0x000fc80000010100 */
[----:B------:R-:W-:-:S07]  /*114e0*/  FFMA R23, R23, R0, R23 ;  /* 0x0000000017177223 */ /* 0x000fce0000000017 */
.L_x_489:
[----:B------:R-:W-:Y:S05]  /*114f0*/  BSYNC B1 ;  /* 0x0000000000017941 */ /* 0x000fea0003800000 */
.L_x_487:
        /* <DEDUP_REMOVED lines=10> */
.L_x_491:
[----:B------:R-:W1:Y:S02]  /*115a0*/  MUFU.RCP R28, R39 ;  /* 0x00000027001c7308 */ /* 0x000e640000001000 */
[----:B-1----:R-:W-:-:S04]  /*115b0*/  FFMA R0, R39, R28, -1 ;  /* 0xbf80000027007423 */ /* 0x002fc8000000001c */
[----:B------:R-:W-:-:S04]  /*115c0*/  FADD.FTZ R3, -R0, -RZ ;  /* 0x800000ff00037221 */ /* 0x000fc80000010100 */
[----:B------:R-:W-:-:S07]  /*115d0*/  FFMA R28, R28, R3, R28 ;  /* 0x000000031c1c7223 */ /* 0x000fce000000001c */
.L_x_492:
[----:B------:R-:W-:Y:S05]  /*115e0*/  BSYNC B1 ;  /* 0x0000000000017941 */ /* 0x000fea0003800000 */
.L_x_490:
        /* <DEDUP_REMOVED lines=10> */
.L_x_494:
[----:B------:R-:W1:Y:S02]  /*11690*/  MUFU.RCP R25, R40 ;  /* 0x0000002800197308 */ /* 0x000e640000001000 */
[----:B-1----:R-:W-:-:S04]  /*116a0*/  FFMA R0, R40, R25, -1 ;  /* 0xbf80000028007423 */ /* 0x002fc80000000019 */
[----:B------:R-:W-:-:S04]  /*116b0*/  FADD.FTZ R0, -R0, -RZ ;  /* 0x800000ff00007221 */ /* 0x000fc80000010100 */
[----:B------:R-:W-:-:S07]  /*116c0*/  FFMA R25, R25, R0, R25 ;  /* 0x0000000019197223 */ /* 0x000fce0000000019 */
.L_x_495:
[----:B------:R-:W-:Y:S05]  /*116d0*/  BSYNC B1 ;  /* 0x0000000000017941 */ /* 0x000fea0003800000 */
.L_x_493:
        /* <DEDUP_REMOVED lines=8> */
.L_x_496:
[----:B------:R-:W1:Y:S02]  /*11760*/  MUFU.RCP R0, R41 ;  /* 0x0000002900007308 */ /* 0x000e640000001000 */
[----:B-1----:R-:W-:-:S04]  /*11770*/  FFMA R3, R41, R0, -1 ;  /* 0xbf80000029037423 */ /* 0x002fc80000000000 */
[----:B------:R-:W-:-:S04]  /*11780*/  FADD.FTZ R3, -R3, -RZ ;  /* 0x800000ff03037221 */ /* 0x000fc80000010100 */
[----:B------:R-:W-:-:S07]  /*11790*/  FFMA R0, R0, R3, R0 ;  /* 0x0000000300007223 */ /* 0x000fce0000000000 */
.L_x_497:
        /* <DEDUP_REMOVED lines=29> */
.L_x_499:
[----:B------:R-:W-:Y:S05]  /*11970*/  BSYNC B0 ;  /* 0x0000000000007941 */ /* 0x000fea0003800000 */
.L_x_498:
[----:B------:R-:W-:Y:S06]  /*11980*/  BAR.SYNC.DEFER_BLOCKING 0x1, 0x100 ;  /* 0x0044000000007b1d */ /* 0x000fec0000010000 */
[----:B------:R-:W-:Y:S04]  /*11990*/  BSSY B0, `(.L_x_500) ;  /* 0x0000009000007945 */ /* 0x000fe80003800000 */
[----:B------:R-:W-:Y:S05]  /*119a0*/  @P0 BRA `(.L_x_501) ;  /* 0x00000000001c0947 */ /* 0x000fea0003800000 */
[----:B------:R-:W-:-:S13]  /*119b0*/  ISETP.NE.AND P0, PT, R156, 0x3, PT ;  /* 0x000000039c00780c */ /* 0x000fda0003f05270 */
[----:B------:R-:W-:Y:S05]  /*119c0*/  @!P0 BRA `(.L_x_502) ;  /* 0x0000000000048947 */ /* 0x000fea0003800000 */
[----:B------:R-:W-:Y:S01]  /*119d0*/  BPT.TRAP 0x1 ;  /* 0x000000040000795c */ /* 0x000fe20000300000 */
.L_x_502:
[----:B------:R-:W-:-:S04]  /*119e0*/  ULEA UR4, UR36, UR52, 0x3 ;  /* 0x0000003424047291 */ /* 0x000fc8000f8e183f */
[----:B------:R-:W-:-:S04]  /*119f0*/  UIADD3 UR4, UR4, 0x60, URZ ;  /* 0x0000006004047890 */ /* 0x000fc8000fffe03f */
[----:B------:R-:W-:-:S09]  /*11a00*/  UPRMT UR4, UR51, 0x654, UR4 ;  /* 0x0000065433047896 */ /* 0x000fd20008000004 */
[----:B------:R-:W-:Y:S03]  /*11a10*/  SYNCS.ARRIVE.TRANS64.RED.A1T0 RZ, [UR4], RZ ;  /* 0x000000ffffff79a7 */ /* 0x000fe60008100404 */
.L_x_501:
[----:B------:R-:W-:Y:S05]  /*11a20*/  BSYNC B0 ;  /* 0x0000000000007941 */ /* 0x000fea0003800000 */
.L_x_500:
[----:B------:R-:W-:Y:S01]  /*11a30*/  IADD3 R2, P0, R2, UR40, RZ ;  /* 0x0000002802027c10 */ /* 0x000fe2000ff1e0ff */
[----:B------:R-:W-:Y:S01]  /*11a40*/  ULDC.64 UR4, c[0x0][0x8f8] ;  /* 0x00023e0000047ab9 */ /* 0x000fe20000000a00 */
[----:B------:R-:W-:Y:S01]  /*11a50*/  UIADD3 UR36, UR36, 0x1, URZ ;  /* 0x0000000124247890 */ /* 0x000fe2000fffe03f */
[----:B------:R-:W-:Y:S01]  /*11a60*/  PRMT R0, RZ, 0x7610, R0 ;  /* 0x00007610ff007816 */ /* 0x000fe20000000000 */
[----:B------:R-:W-:Y:S01]  /*11a70*/  UMOV UR47, 0xffffffff ;  /* 0xffffffff002f7882 */ /* 0x000fe20000000000 */
[----:B------:R-:W-:Y:S01]  /*11a80*/  IADD3.X R16, R16, UR38, RZ, P0, !PT ;  /* 0x0000002610107c10 */ /* 0x000fe200087fe4ff */
[----:B------:R-:W-:Y:S01]  /*11a90*/  UISETP.NE.AND UP0, UPT, UR36, 0x4, UPT ;  /* 0x000000042400788c */ /* 0x000fe2000bf05270 */
[----:B------:R-:W-:Y:S02]  /*11aa0*/  ISETP.GE.U32.AND P0, PT, R2, UR4, PT ;  /* 0x0000000402007c0c */ /* 0x000fe4000bf06070 */
[----:B------:R-:W-:Y:S01]  /*11ab0*/  MOV R23, 0xffffffff ;  /* 0xffffffff00177802 */ /* 0x000fe20000000f00 */
[----:B------:R-:W-:Y:S01]  /*11ac0*/  USEL UR36, UR36, URZ, UP0 ;  /* 0x0000003f24247287 */ /* 0x000fe20008000000 */
[----:B------:R-:W-:-:S02]  /*11ad0*/  ISETP.GE.U32.AND.EX P0, PT, R16, UR5, PT, P0 ;  /* 0x0000000510007c0c */ /* 0x000fc4000bf06100 */
[----:B------:R-:W-:-:S11]  /*11ae0*/  MOV R158, 0xffffffff ;  /* 0xffffffff009e7802 */ /* 0x000fd60000000f00 */
[----:B------:R-:W-:Y:S05]  /*11af0*/  @P0 BRA `(.L_x_503) ;  /* 0x00000004006c0947 */ /* 0x000fea0003800000 */
[----:B------:R-:W2:Y:S01]  /*11b00*/  S2R R12, SR_CTAID.X ;  /* 0x00000000000c7919 */ /* 0x000ea20000002500 */
[----:B-1----:R-:W1:Y:S01]  /*11b10*/  LDC.64 R10, c[0x0][0x8d0] ;  /* 0x00023400ff0a7b82 */ /* 0x002e620000000a00 */
[----:B------:R-:W-:Y:S01]  /*11b20*/  ULDC UR4, c[0x0][0x150] ;  /* 0x0000540000047ab9 */ /* 0x000fe20000000800 */
[----:B------:R-:W-:Y:S01]  /*11b30*/  MOV R8, R2 ;  /* 0x0000000200087202 */ /* 0x000fe20000000f00 */
[----:B------:R-:W3:Y:S01]  /*11b40*/  S2R R24, SR_CTAID.Y ;  /* 0x0000000000187919 */ /* 0x000ee20000002600 */
[----:B------:R-:W-:-:S04]  /*11b50*/  MOV R9, R16 ;  /* 0x0000001000097202 */ /* 0x000fc80000000f00 */
[----:B------:R-:W4:Y:S08]  /*11b60*/  LDC R25, c[0x0][0x144] ;  /* 0x00005100ff197b82 */ /* 0x000f300000000800 */
[----:B------:R-:W3:Y:S08]  /*11b70*/  LDC R0, c[0x0][0x8d8] ;  /* 0x00023600ff007b82 */ /* 0x000ef00000000800 */
[----:B------:R-:W3:Y:S01]  /*11b80*/  LDC.64 R14, c[0x0][0x8c8] ;  /* 0x00023200ff0e7b82 */ /* 0x000ee20000000a00 */
[----:B-1----:R-:W-:-:S04]  /*11b90*/  ISETP.NE.U32.AND P0, PT, R10, RZ, PT ;  /* 0x000000ff0a00720c */ /* 0x002fc80003f05070 */
[----:B------:R-:W-:Y:S02]  /*11ba0*/  ISETP.NE.AND.EX P0, PT, R11, RZ, PT, P0 ;  /* 0x000000ff0b00720c */ /* 0x000fe40003f05300 */
[----:B--2---:R-:W-:-:S05]  /*11bb0*/  I2FP.F32.U32 R3, R12 ;  /* 0x0000000c00037245 */ /* 0x004fca0000201000 */
[----:B------:R-:W-:-:S04]  /*11bc0*/  FMUL R3, R3, UR4 ;  /* 0x0000000403037c20 */ /* 0x000fc80008400000 */
[----:B------:R1:W2:Y:S02]  /*11bd0*/  F2I.U32.TRUNC.NTZ R23, R3 ;  /* 0x0000000300177305 */ /* 0x0002a4000020f000 */
[----:B----4-:R-:W-:Y:S05]  /*11be0*/  @!P0 BRA `(.L_x_504) ;  /* 0x0000000000288947 */ /* 0x010fea0003800000 */
[----:B-1----:R-:W1:Y:S02]  /*11bf0*/  LDC R3, c[0x0][0x8dc] ;  /* 0x00023700ff037b82 */ /* 0x002e640000000800 */
[----:B-1----:R-:W-:-:S04]  /*11c00*/  IADD3 R3, P0, R2, R3, RZ ;  /* 0x0000000302037210 */ /* 0x002fc80007f1e0ff */
[----:B------:R-:W-:-:S05]  /*11c10*/  IADD3.X R13, RZ, R16, RZ, P0, !PT ;  /* 0x00000010ff0d7210 */ /* 0x000fca00007fe4ff */
[----:B------:R-:W-:-:S04]  /*11c20*/  IMAD.WIDE.U32 R4, R13, R10, RZ ;  /* 0x0000000a0d047225 */ /* 0x000fc800078e00ff */
[----:B------:R-:W-:-:S04]  /*11c30*/  IMAD.WIDE.U32 R6, P0, R3, R11, R4 ;  /* 0x0000000b03067225 */ /* 0x000fc80007800004 */
[----:B------:R-:W-:Y:S01]  /*11c40*/  IMAD.WIDE.U32 R4, R3, R10, RZ ;  /* 0x0000000a03047225 */ /* 0x000fe200078e00ff */
[----:B------:R-:W-:-:S03]  /*11c50*/  MOV R8, R7 ;  /* 0x0000000700087202 */ /* 0x000fc60000000f00 */
[----:B------:R-:W-:Y:S01]  /*11c60*/  IMAD.X R9, RZ, RZ, RZ, P0 ;  /* 0x000000ffff097224 */ /* 0x000fe200000e06ff */
[----:B------:R-:W-:-:S05]  /*11c70*/  IADD3 RZ, P0, R5, R6, RZ ;  /* 0x0000000605ff7210 */ /* 0x000fca0007f1e0ff */
[----:B------:R-:W-:-:S08]  /*11c80*/  IMAD.WIDE.U32.X R8, R13, R11, R8, P0 ;  /* 0x0000000b0d087225 */ /* 0x000fd000000e0408 */
.L_x_504:
[-CC-:B---3--:R-:W-:Y:S01]  /*11c90*/  SHF.R.U64 R31, R8, R0.reuse, R9.reuse ;  /* 0x00000000081f7219 */ /* 0x188fe20000001209 */
[----:B------:R-:W3:Y:S01]  /*11ca0*/  LDC.64 R20, c[0x0][0x8e8] ;  /* 0x00023a00ff147b82 */ /* 0x000ee20000000a00 */
[----:B------:R-:W-:Y:S01]  /*11cb0*/  SHF.R.U32.HI R0, RZ, R0, R9 ;  /* 0x00000000ff007219 */ /* 0x000fe20000011609 */
[----:B------:R-:W-:Y:S01]  /*11cc0*/  ULDC UR4, c[0x0][0x154] ;  /* 0x0000550000047ab9 */ /* 0x000fe20000000800 */
[----:B------:R-:W-:Y:S02]  /*11cd0*/  IADD3 R7, P0, RZ, -R31, RZ ;  /* 0x8000001fff077210 */ /* 0x000fe40007f1e0ff */
[----:B--2---:R-:W-:Y:S02]  /*11ce0*/  IADD3 R23, -R23, RZ, RZ ;  /* 0x000000ff17177210 */ /* 0x004fe40007ffe1ff */
[----:B-1----:R-:W-:Y:S01]  /*11cf0*/  IADD3.X R3, RZ, ~R0, RZ, P0, !PT ;  /* 0x80000000ff037210 */ /* 0x002fe200007fe4ff */
[----:B------:R-:W1:Y:S02]  /*11d00*/  LDC R6, c[0x0][0x8c0] ;  /* 0x00023000ff067b82 */ /* 0x000e640000000800 */
[----:B------:R-:W-:-:S02]  /*11d10*/  IMAD R26, R25, R23, R12 ;  /* 0x00000017191a7224 */ /* 0x000fc400078e020c */
[----:B------:R-:W-:Y:S01]  /*11d20*/  IMAD R0, R3, R14, RZ ;  /* 0x0000000e03007224 */ /* 0x000fe200078e02ff */
[----:B------:R-:W-:-:S03]  /*11d30*/  MOV R3, R16 ;  /* 0x0000001000037202 */ /* 0x000fc60000000f00 */
[----:B------:R-:W2:Y:S01]  /*11d40*/  LDC R8, c[0x0][0x8b0] ;  /* 0x00022c00ff087b82 */ /* 0x000ea20000000800 */
[----:B------:R-:W-:-:S04]  /*11d50*/  IMAD.WIDE.U32 R4, R7, R14, R2 ;  /* 0x0000000e07047225 */ /* 0x000fc800078e0002 */
[----:B------:R-:W-:Y:S01]  /*11d60*/  IMAD R3, R7, R15, R0 ;  /* 0x0000000f07037224 */ /* 0x000fe200078e0200 */
[----:B------:R-:W-:Y:S02]  /*11d70*/  I2FP.F32.U32 R0, R24 ;  /* 0x0000001800007245 */ /* 0x000fe40000201000 */
[----:B------:R-:W4:Y:S01]  /*11d80*/  LDC R28, c[0x0][0x900] ;  /* 0x00024000ff1c7b82 */ /* 0x000f220000000800 */
[----:B---3--:R-:W-:Y:S02]  /*11d90*/  ISETP.NE.U32.AND P0, PT, R20, RZ, PT ;  /* 0x000000ff1400720c */ /* 0x008fe40003f05070 */
[----:B------:R-:W-:Y:S01]  /*11da0*/  IADD3 R3, R5, R3, RZ ;  /* 0x0000000305037210 */ /* 0x000fe20007ffe0ff */
[----:B------:R-:W-:Y:S01]  /*11db0*/  FMUL R0, R0, UR4 ;  /* 0x0000000400007c20 */ /* 0x000fe20008400000 */
[----:B------:R-:W-:Y:S02]  /*11dc0*/  ISETP.NE.AND.EX P0, PT, R21, RZ, PT, P0 ;  /* 0x000000ff1500720c */ /* 0x000fe40003f05300 */
[----:B------:R-:W-:Y:S01]  /*11dd0*/  MOV R5, 0xffffffff ;  /* 0xffffffff00057802 */ /* 0x000fe20000000f00 */
[----:B------:R-:W3:Y:S01]  /*11de0*/  LDC R15, c[0x0][0x148] ;  /* 0x00005200ff0f7b82 */ /* 0x000ee20000000800 */
[-CC-:B-1----:R-:W-:Y:S01]  /*11df0*/  SHF.R.U64 R12, R4, R6.reuse, R3.reuse ;  /* 0x00000006040c7219 */ /* 0x182fe20000001203 */
[----:B------:R1:W1:Y:S01]  /*11e00*/  F2I.U32.TRUNC.NTZ R13, R0 ;  /* 0x00000000000d7305 */ /* 0x000262000020f000 */
[----:B------:R-:W-:-:S02]  /*11e10*/  SHF.R.U32.HI R3, RZ, R6, R3 ;  /* 0x00000006ff037219 */ /* 0x000fc40000011603 */
[----:B------:R-:W-:-:S03]  /*11e20*/  MOV R7, 0x1 ;  /* 0x0000000100077802 */ /* 0x000fc60000000f00 */
[----:B------:R-:W1:Y:S01]  /*11e30*/  LDC R25, c[0x0][0x8a8] ;  /* 0x00022a00ff197b82 */ /* 0x000e620000000800 */
[-CC-:B--2---:R-:W-:Y:S02]  /*11e40*/  SHF.R.U64 R10, R12, R8.reuse, R3.reuse ;  /* 0x000000080c0a7219 */ /* 0x184fe40000001203 */
[----:B------:R-:W-:-:S05]  /*11e50*/  SHF.R.U32.HI R3, RZ, R8, R3 ;  /* 0x00000008ff037219 */ /* 0x000fca0000011603 */
[----:B------:R-:W2:Y:S01]  /*11e60*/  LDC R27, c[0x0][0x8f0] ;  /* 0x00023c00ff1b7b82 */ /* 0x000ea20000000800 */
[-C--:B----4-:R-:W-:Y:S02]  /*11e70*/  SHF.L.U32 R4, R5, R28.reuse, RZ ;  /* 0x0000001c05047219 */ /* 0x090fe400000006ff */
[-CC-:B------:R-:W-:Y:S02]  /*11e80*/  SHF.R.U64 R14, R10, R28.reuse, R3.reuse ;  /* 0x0000001c0a0e7219 */ /* 0x180fe40000001203 */
[----:B------:R-:W-:Y:S02]  /*11e90*/  SHF.R.U32.HI R5, RZ, R28, R3 ;  /* 0x0000001cff057219 */ /* 0x000fe40000011603 */
[----:B------:R-:W-:Y:S01]  /*11ea0*/  LOP3.LUT R23, RZ, R4, RZ, 0x33, !PT ;  /* 0x00000004ff177212 */ /* 0x000fe200078e33ff */
[----:B------:R-:W4:Y:S01]  /*11eb0*/  LDC R29, c[0x0][0x8e0] ;  /* 0x00023800ff1d7b82 */ /* 0x000f220000000800 */
[----:B------:R-:W-:Y:S02]  /*11ec0*/  SHF.L.U32 R28, R7, R28, RZ ;  /* 0x0000001c071c7219 */ /* 0x000fe400000006ff */
[----:B------:R-:W-:-:S05]  /*11ed0*/  MOV R4, R14 ;  /* 0x0000000e00047202 */ /* 0x000fca0000000f00 */
[----:B------:R-:W1:Y:S01]  /*11ee0*/  LDC R30, c[0x0][0x8b8] ;  /* 0x00022e00ff1e7b82 */ /* 0x000e620000000800 */
[----:B------:R-:W-:Y:S05]  /*11ef0*/  @!P0 BRA `(.L_x_505) ;  /* 0x0000000000288947 */ /* 0x000fea0003800000 */
[----:B------:R-:W5:Y:S02]  /*11f00*/  LDC R3, c[0x0][0x8f4] ;  /* 0x00023d00ff037b82 */ /* 0x000f640000000800 */
[----:B-----5:R-:W-:-:S04]  /*11f10*/  IADD3 R3, P0, R14, R3, RZ ;  /* 0x000000030e037210 */ /* 0x020fc80007f1e0ff */
        /* <DEDUP_REMOVED lines=8> */
.L_x_505:
[----:B------:R-:W-:Y:S02]  /*11fa0*/  ISETP.NE.AND P0, PT, R22, 0x1, PT ;  /* 0x000000011600780c */ /* 0x000fe40003f05270 */
[----:B-12---:R-:W-:Y:S02]  /*11fb0*/  SHF.R.U64 R0, R4, R27, R5 ;  /* 0x0000001b04007219 */ /* 0x006fe40000001205 */
[----:B------:R-:W-:Y:S02]  /*11fc0*/  LOP3.LUT R23, R10, R23, RZ, 0xc0, !PT ;  /* 0x000000170a177212 */ /* 0x000fe400078ec0ff */
[----:B------:R-:W-:Y:S02]  /*11fd0*/  IADD3 R13, -R13, RZ, RZ ;  /* 0x000000ff0d0d7210 */ /* 0x000fe40007ffe1ff */
[----:B------:R-:W-:Y:S01]  /*11fe0*/  IADD3 R5, R25, -0x1, RZ ;  /* 0xffffffff19057810 */ /* 0x000fe20007ffe0ff */
[----:B------:R-:W-:Y:S01]  /*11ff0*/  IMAD R23, R28, R0, R23 ;  /* 0x000000001c177224 */ /* 0x000fe200078e0217 */
[----:B------:R-:W-:-:S02]  /*12000*/  IADD3 R3, -R0, RZ, RZ ;  /* 0x000000ff00037210 */ /* 0x000fc40007ffe1ff */
[----:B------:R-:W-:Y:S01]  /*12010*/  LOP3.LUT R5, R12, R5, RZ, 0xc0, !PT ;  /* 0x000000050c057212 */ /* 0x000fe200078ec0ff */
[----:B---3--:R-:W-:Y:S01]  /*12020*/  @P0 IMAD R26, R15, R13, R24 ;  /* 0x0000000d0f1a0224 */ /* 0x008fe200078e0218 */
[----:B------:R-:W-:Y:S01]  /*12030*/  R2UR UR47, R31 ;  /* 0x000000001f2f72ca */ /* 0x000fe200000e0000 */
[----:B----4-:R-:W-:Y:S01]  /*12040*/  IMAD R0, R3, R29, R14 ;  /* 0x0000001d03007224 */ /* 0x010fe200078e020e */
[----:B------:R-:W-:Y:S01]  /*12050*/  MOV R3, 0x1 ;  /* 0x0000000100037802 */ /* 0x000fe20000000f00 */
[----:B------:R-:W-:Y:S02]  /*12060*/  IMAD R23, R23, R30, R26 ;  /* 0x0000001e17177224 */ /* 0x000fe400078e021a */
[----:B------:R-:W-:-:S05]  /*12070*/  IMAD R0, R0, R25, R5 ;  /* 0x0000001900007224 */ /* 0x000fca00078e0205 */
[----:B------:R-:W-:Y:S02]  /*12080*/  SEL R158, R0, R23, !P0 ;  /* 0x00000017009e7207 */ /* 0x000fe40004000000 */
[----:B------:R-:W-:Y:S02]  /*12090*/  SEL R23, R23, R0, !P0 ;  /* 0x0000000017177207 */ /* 0x000fe40004000000 */
[----:B------:R-:W-:-:S07]  /*120a0*/  PRMT R0, R3, 0x7610, R0 ;  /* 0x0000761003007816 */ /* 0x000fce0000000000 */
.L_x_503:
[----:B------:R-:W-:Y:S01]  /*120b0*/  UIADD3 UR49, UR50, UR49, URZ ;  /* 0x0000003132317290 */ /* 0x000fe2000fffe03f */
[----:B------:R-:W-:Y:S01]  /*120c0*/  LOP3.LUT P0, RZ, R0, 0xff, RZ, 0xc0, !PT ;  /* 0x000000ff00ff7812 */ /* 0x000fe2000780c0ff */
[----:B------:R-:W-:Y:S02]  /*120d0*/  UIADD3 UR39, UR39, 0x8, URZ ;  /* 0x0000000827277890 */ /* 0x000fe4000fffe03f */
[----:B------:R-:W-:Y:S02]  /*120e0*/  USHF.R.U32.HI UR4, URZ, 0x2, UR49 ;  /* 0x000000023f047899 */ /* 0x000fe40008011631 */
[----:B------:R-:W-:Y:S02]  /*120f0*/  UISETP.GT.U32.AND UP0, UPT, UR49, 0x3, UPT ;  /* 0x000000033100788c */ /* 0x000fe4000bf04070 */
[----:B------:R-:W-:Y:S02]  /*12100*/  ULOP3.LUT UR4, UR4, 0x1, URZ, 0xc0, !UPT ;  /* 0x0000000104047892 */ /* 0x000fe4000f8ec03f */
[----:B------:R-:W-:-:S02]  /*12110*/  UISETP.LT.U32.AND UP1, UPT, UR50, 0x4, UP0 ;  /* 0x000000043200788c */ /* 0x000fc40008721070 */
[----:B------:R-:W-:Y:S02]  /*12120*/  UISETP.NE.U32.AND UP2, UPT, UR4, 0x1, UPT ;  /* 0x000000010400788c */ /* 0x000fe4000bf45070 */
[----:B------:R-:W-:Y:S02]  /*12130*/  USEL UR5, URZ, 0x1, !UP1 ;  /* 0x000000013f057887 */ /* 0x000fe4000c800000 */
[----:B------:R-:W-:Y:S02]  /*12140*/  UISETP.GT.U32.AND UP0, UPT, UR50, 0x3, !UP2 ;  /* 0x000000033200788c */ /* 0x000fe4000d704070 */
[----:B------:R-:W-:Y:S02]  /*12150*/  ULOP3.LUT UR49, UR49, 0x3, URZ, 0xc0, !UPT ;  /* 0x0000000331317892 */ /* 0x000fe4000f8ec03f */
[----:B------:R-:W-:-:S04]  /*12160*/  USEL UR4, URZ, 0x1, !UP0 ;  /* 0x000000013f047887 */ /* 0x000fc8000c000000 */
[----:B------:R-:W-:Y:S01]  /*12170*/  ULOP3.LUT UR48, UR4, UR48, UR5, 0x96, !UPT ;  /* 0x0000003004307292 */ /* 0x000fe2000f8e9605 */
[----:B------:R-:W-:Y:S11]  /*12180*/  @P0 BRA `(.L_x_506) ;  /* 0xfffffef000b40947 */ /* 0x000ff6000383ffff */
[----:B------:R-:W-:-:S13]  /*12190*/  PLOP3.LUT P0, PT, PT, PT, PT, 0x8, 0x0 ;  /* 0x000000000000781c */ /* 0x000fda0003f0e170 */
.L_x_18:
[----:B------:R-:W-:Y:S05]  /*121a0*/  @P0 BRA `(.L_x_10) ;  /* 0x0000003000300947 */ /* 0x000fea0003800000 */
[----:B------:R-:W-:Y:S01]  /*121b0*/  ULDC.64 UR6, c[0x0][0x588] ;  /* 0x0001620000067ab9 */ /* 0x000fe20000000a00 */
[----:B------:R-:W-:Y:S01]  /*121c0*/  ULDC.64 UR4, c[0x0][0x590] ;  /* 0x0001640000047ab9 */ /* 0x000fe20000000a00 */
[----:B------:R-:W-:Y:S01]  /*121d0*/  ISETP.NE.U32.AND P0, PT, RZ, UR6, PT ;  /* 0x00000006ff007c0c */ /* 0x000fe2000bf05070 */
[----:B------:R-:W-:-:S04]  /*121e0*/  DEPBAR.LE SB0, 0x0 ;  /* 0x000080000000791a */ /* 0x000fc80000000000 */
[----:B------:R-:W-:Y:S01]  /*121f0*/  ISETP.NE.U32.AND P1, PT, RZ, UR4, PT ;  /* 0x00000004ff007c0c */ /* 0x000fe2000bf25070 */
[----:B------:R-:W-:Y:S01]  /*12200*/  BSSY B0, `(.L_x_507) ;  /* 0x0000015000007945 */ /* 0x000fe20003800000 */
[----:B------:R-:W-:Y:S02]  /*12210*/  ISETP.NE.AND.EX P0, PT, RZ, UR7, PT, P0 ;  /* 0x00000007ff007c0c */ /* 0x000fe4000bf05300 */
[----:B------:R-:W-:-:S13]  /*12220*/  ISETP.NE.AND.EX P1, PT, RZ, UR5, PT, P1 ;  /* 0x00000005ff007c0c */ /* 0x000fda000bf25310 */
[----:B------:R-:W-:Y:S05]  /*12230*/  @P0 BRA P1, `(.L_x_508) ;  /* 0x0000000000440947 */ /* 0x000fea0000800000 */
[----:B------:R-:W-:-:S04]  /*12240*/  ISETP.NE.U32.AND P0, PT, RZ, UR4, PT ;  /* 0x00000004ff007c0c */ /* 0x000fc8000bf05070 */
[----:B------:R-:W-:-:S13]  /*12250*/  ISETP.NE.AND.EX P0, PT, RZ, UR5, PT, P0 ;  /* 0x00000005ff007c0c */ /* 0x000fda000bf05300 */
[----:B------:R-:W-:Y:S05]  /*12260*/  @!P0 BRA `(.L_x_509) ;  /* 0x00000000002c8947 */ /* 0x000fea0003800000 */
[----:B------:R-:W-:-:S13]  /*12270*/  LOP3.LUT P0, RZ, R152, 0xff, RZ, 0xc0, !PT ;  /* 0x000000ff98ff7812 */ /* 0x000fda000780c0ff */
[----:B------:R-:W-:Y:S05]  /*12280*/  @!P0 BRA `(.L_x_510) ;  /* 0x0000000000108947 */ /* 0x000fea0003800000 */
[----:B-----5:R-:W-:-:S13]  /*12290*/  FSETP.NEU.AND P0, PT, R155, RZ, PT ;  /* 0x000000ff9b00720b */ /* 0x020fda0003f0d000 */
[----:B------:R-:W-:Y:S05]  /*122a0*/  @!P0 BREAK B0 ;  /* 0x0000000000008942 */ /* 0x000fea0003800000 */
[----:B------:R-:W-:Y:S05]  /*122b0*/  @P0 BRA `(.L_x_508) ;  /* 0x0000000000240947 */ /* 0x000fea0003800000 */
[----:B------:R-:W-:Y:S05]  /*122c0*/  BRA `(.L_x_10) ;  /* 0x0000002c00e87947 */ /* 0x000fea0003800000 */
.L_x_510:
[----:B------:R-:W-:-:S04]  /*122d0*/  ISETP.NE.U32.AND P0, PT, RZ, UR6, PT ;  /* 0x00000006ff007c0c */ /* 0x000fc8000bf05070 */
[----:B------:R-:W-:-:S13]  /*122e0*/  ISETP.NE.AND.EX P0, PT, RZ, UR7, PT, P0 ;  /* 0x00000007ff007c0c */ /* 0x000fda000bf05300 */
[----:B------:R-:W-:Y:S05]  /*122f0*/  @!P0 BREAK B0 ;  /* 0x0000000000008942 */ /* 0x000fea0003800000 */
[----:B------:R-:W-:Y:S05]  /*12300*/  @P0 BRA `(.L_x_508) ;  /* 0x0000000000100947 */ /* 0x000fea0003800000 */
[----:B------:R-:W-:Y:S05]  /*12310*/  BRA `(.L_x_10) ;  /* 0x0000002c00d47947 */ /* 0x000fea0003800000 */
.L_x_509:
[----:B-----5:R-:W-:-:S13]  /*12320*/  FSETP.NEU.AND P0, PT, R155, RZ, PT ;  /* 0x000000ff9b00720b */ /* 0x020fda0003f0d000 */
[----:B------:R-:W-:Y:S05]  /*12330*/  @!P0 BREAK B0 ;  /* 0x0000000000008942 */ /* 0x000fea0003800000 */
[----:B------:R-:W-:Y:S05]  /*12340*/  @!P0 BRA `(.L_x_10) ;  /* 0x0000002c00c88947 */ /* 0x000fea0003800000 */
.L_x_508:
[----:B------:R-:W-:Y:S05]  /*12350*/  BSYNC B0 ;  /* 0x0000000000007941 */ /* 0x000fea0003800000 */
.L_x_507:
[----:B------:R-:W-:-:S04]  /*12360*/  LOP3.LUT R19, R19, 0x1, RZ, 0xfc, !PT ;  /* 0x0000000113137812 */ /* 0x000fc800078efcff */
[----:B------:R-:W-:-:S13]  /*12370*/  ISETP.NE.AND P0, PT, R19, 0x3, PT ;  /* 0x000000031300780c */ /* 0x000fda0003f05270 */
[----:B------:R-:W-:Y:S05]  /*12380*/  @!P0 BRA `(.L_x_511) ;  /* 0x0000000000048947 */ /* 0x000fea0003800000 */
[----:B------:R-:W-:Y:S01]  /*12390*/  BPT.TRAP 0x1 ;  /* 0x000000040000795c */ /* 0x000fe20000300000 */
.L_x_511:
[----:B------:R-:W3:Y:S01]  /*123a0*/  S2UR UR5, SR_CgaCtaId ;  /* 0x00000000000579c3 */ /* 0x000ee20000008800 */
[----:B------:R-:W-:Y:S02]  /*123b0*/  UMOV UR4, 0x400 ;  /* 0x0000040000047882 */ /* 0x000fe40000000000 */
[----:B---3--:R-:W-:-:S04]  /*123c0*/  ULEA UR4, UR5, UR4, 0x18 ;  /* 0x0000000405047291 */ /* 0x008fc8000f8ec03f */
[----:B------:R-:W-:-:S04]  /*123d0*/  ULEA UR4, UR36, UR4, 0x3 ;  /* 0x0000000424047291 */ /* 0x000fc8000f8e183f */
[----:B------:R-:W-:-:S04]  /*123e0*/  UIADD3 UR4, UR4, 0x60, URZ ;  /* 0x0000006004047890 */ /* 0x000fc8000fffe03f */
[----:B------:R-:W-:-:S09]  /*123f0*/  UPRMT UR4, UR5, 0x654, UR4 ;  /* 0x0000065405047896 */ /* 0x000fd20008000004 */
[----:B------:R-:W-:Y:S01]  /*12400*/  SYNCS.ARRIVE.TRANS64.RED.A1T0 RZ, [UR4], RZ ;  /* 0x000000ffffff79a7 */ /* 0x000fe20008100404 */
[----:B------:R-:W-:Y:S05]  /*12410*/  BRA `(.L_x_10) ;  /* 0x0000002c00947947 */ /* 0x000fea0003800000 */
.L_x_9:
[----:B------:R-:W-:Y:S01]  /*12420*/  ULDC.64 UR4, c[0x0][0x8f8] ;  /* 0x00023e0000047ab9 */ /* 0x000fe20000000a00 */
[----:B------:R-:W-:Y:S01]  /*12430*/  PRMT R11, RZ, 0x7610, R11 ;  /* 0x00007610ff0b7816 */ /* 0x000fe2000000000b */
[----:B------:R-:W-:Y:S01]  /*12440*/  IMAD.MOV.U32 R3, RZ, RZ, -0x1 ;  /* 0xffffffffff037424 */ /* 0x000fe200078e00ff */
[----:B------:R-:W-:Y:S02]  /*12450*/  ISETP.GE.U32.AND P1, PT, R2, UR4, PT ;  /* 0x0000000402007c0c */ /* 0x000fe4000bf26070 */
[----:B------:R-:W-:Y:S02]  /*12460*/  MOV R7, 0xffffffff ;  /* 0xffffffff00077802 */ /* 0x000fe40000000f00 */
[----:B------:R-:W-:Y:S02]  /*12470*/  ISETP.GE.U32.AND.EX P1, PT, R16, UR5, PT, P1 ;  /* 0x0000000510007c0c */ /* 0x000fe4000bf26110 */
[----:B------:R-:W-:-:S11]  /*12480*/  MOV R6, 0xffffffff ;  /* 0xffffffff00067802 */ /* 0x000fd60000000f00 */
[----:B------:R-:W-:Y:S05]  /*12490*/  @P1 BRA `(.L_x_512) ;  /* 0x0000000400601947 */ /* 0x000fea0003800000 */
[----:B------:R-:W1:Y:S01]  /*124a0*/  LDC.64 R20, c[0x0][0x8d0] ;  /* 0x00023400ff147b82 */ /* 0x000e620000000a00 */
[----:B------:R-:W-:Y:S02]  /*124b0*/  MOV R14, R2 ;  /* 0x00000002000e7202 */ /* 0x000fe40000000f00 */
[----:B------:R-:W-:-:S05]  /*124c0*/  MOV R15, R16 ;  /* 0x00000010000f7202 */ /* 0x000fca0000000f00 */
        /* <DEDUP_REMOVED lines=15> */
.L_x_513:
[--C-:B------:R-:W-:Y:S01]  /*125c0*/  SHF.R.U64 R20, R14, R24, R15.reuse ;  /* 0x000000180e147219 */ /* 0x100fe2000000120f */
[----:B------:R-:W1:Y:S01]  /*125d0*/  LDC R28, c[0x0][0x8c0] ;  /* 0x00023000ff1c7b82 */ /* 0x000e620000000800 */
[----:B------:R-:W-:Y:S01]  /*125e0*/  I2FP.F32.U32 R6, R8 ;  /* 0x0000000800067245 */ /* 0x000fe20000201000 */
[----:B------:R-:W-:Y:S01]  /*125f0*/  ULDC UR4, c[0x0][0x150] ;  /* 0x0000540000047ab9 */ /* 0x000fe20000000800 */
[----:B------:R-:W-:Y:S02]  /*12600*/  SHF.R.U32.HI R3, RZ, R24, R15 ;  /* 0x00000018ff037219 */ /* 0x000fe4000001160f */
[----:B------:R-:W-:Y:S01]  /*12610*/  IADD3 R9, P1, RZ, -R20, RZ ;  /* 0x80000014ff097210 */ /* 0x000fe20007f3e0ff */
[----:B------:R-:W-:Y:S01]  /*12620*/  FMUL R13, R6, UR4 ;  /* 0x00000004060d7c20 */ /* 0x000fe20008400000 */
[----:B------:R-:W-:Y:S01]  /*12630*/  ULDC UR4, c[0x0][0x154] ;  /* 0x0000550000047ab9 */ /* 0x000fe20000000800 */
[----:B------:R-:W2:Y:S01]  /*12640*/  LDC.64 R30, c[0x0][0x8e8] ;  /* 0x00023a00ff1e7b82 */ /* 0x000ea20000000a00 */
[----:B------:R-:W-:-:S02]  /*12650*/  IADD3.X R11, RZ, ~R3, RZ, P1, !PT ;  /* 0x80000003ff0b7210 */ /* 0x000fc40000ffe4ff */
[----:B------:R-:W-:Y:S01]  /*12660*/  MOV R3, R16 ;  /* 0x0000001000037202 */ /* 0x000fe20000000f00 */
[----:B------:R-:W3:Y:S02]  /*12670*/  F2I.U32.TRUNC.NTZ R13, R13 ;  /* 0x0000000d000d7305 */ /* 0x000ee4000020f000 */
[-C--:B------:R-:W-:Y:S02]  /*12680*/  IMAD R12, R11, R26.reuse, RZ ;  /* 0x0000001a0b0c7224 */ /* 0x080fe400078e02ff */
[----:B------:R-:W4:Y:S01]  /*12690*/  LDC R15, c[0x0][0x144] ;  /* 0x00005100ff0f7b82 */ /* 0x000f220000000800 */
[----:B------:R-:W-:-:S04]  /*126a0*/  IMAD.WIDE.U32 R6, R9, R26, R2 ;  /* 0x0000001a09067225 */ /* 0x000fc800078e0002 */
[----:B------:R-:W-:Y:S01]  /*126b0*/  IMAD R3, R9, R27, R12 ;  /* 0x0000001b09037224 */ /* 0x000fe200078e020c */
[----:B------:R-:W-:Y:S02]  /*126c0*/  MOV R9, 0x1 ;  /* 0x0000000100097802 */ /* 0x000fe40000000f00 */
[----:B------:R-:W5:Y:S02]  /*126d0*/  LDC R26, c[0x0][0x8b0] ;  /* 0x00022c00ff1a7b82 */ /* 0x000f640000000800 */
[----:B------:R-:W-:Y:S02]  /*126e0*/  IADD3 R3, R7, R3, RZ ;  /* 0x0000000307037210 */ /* 0x000fe40007ffe0ff */
[----:B------:R-:W-:Y:S02]  /*126f0*/  I2FP.F32.U32 R7, R10 ;  /* 0x0000000a00077245 */ /* 0x000fe40000201000 */
[----:B-1----:R-:W-:Y:S02]  /*12700*/  SHF.R.U64 R14, R6, R28, R3 ;  /* 0x0000001c060e7219 */ /* 0x002fe40000001203 */
[----:B------:R-:W1:Y:S01]  /*12710*/  LDC R12, c[0x0][0x900] ;  /* 0x00024000ff0c7b82 */ /* 0x000e620000000800 */
[----:B---3--:R-:W-:-:S02]  /*12720*/  IADD3 R6, -R13, RZ, RZ ;  /* 0x000000ff0d067210 */ /* 0x008fc40007ffe1ff */
[----:B--2---:R-:W-:Y:S02]  /*12730*/  ISETP.NE.U32.AND P1, PT, R30, RZ, PT ;  /* 0x000000ff1e00720c */ /* 0x004fe40003f25070 */
[----:B------:R-:W-:Y:S02]  /*12740*/  SHF.R.U32.HI R3, RZ, R28, R3 ;  /* 0x0000001cff037219 */ /* 0x000fe40000011603 */
[----:B------:R-:W-:Y:S01]  /*12750*/  ISETP.NE.AND.EX P1, PT, R31, RZ, PT, P1 ;  /* 0x000000ff1f00720c */ /* 0x000fe20003f25310 */
[----:B------:R-:W2:Y:S01]  /*12760*/  LDC R23, c[0x0][0x148] ;  /* 0x00005200ff177b82 */ /* 0x000ea20000000800 */
[----:B----4-:R-:W-:Y:S02]  /*12770*/  IMAD R28, R15, R6, R8 ;  /* 0x000000060f1c7224 */ /* 0x010fe400078e0208 */
[----:B------:R-:W-:Y:S01]  /*12780*/  FMUL R8, R7, UR4 ;  /* 0x0000000407087c20 */ /* 0x000fe20008400000 */
[----:B------:R-:W-:-:S03]  /*12790*/  MOV R7, 0xffffffff ;  /* 0xffffffff00077802 */ /* 0x000fc60000000f00 */
[----:B------:R3:W4:Y:S01]  /*127a0*/  F2I.U32.TRUNC.NTZ R21, R8 ;  /* 0x0000000800157305 */ /* 0x000722000020f000 */
[----:B------:R-:W2:Y:S01]  /*127b0*/  LDC R25, c[0x0][0x8a8] ;  /* 0x00022a00ff197b82 */ /* 0x000ea20000000800 */
[-CC-:B-----5:R-:W-:Y:S02]  /*127c0*/  SHF.R.U64 R24, R14, R26.reuse, R3.reuse ;  /* 0x0000001a0e187219 */ /* 0x1a0fe40000001203 */
[----:B------:R-:W-:-:S05]  /*127d0*/  SHF.R.U32.HI R3, RZ, R26, R3 ;  /* 0x0000001aff037219 */ /* 0x000fca0000011603 */
[----:B------:R-:W2:Y:S01]  /*127e0*/  LDC R27, c[0x0][0x8f0] ;  /* 0x00023c00ff1b7b82 */ /* 0x000ea20000000800 */
[-C--:B-1----:R-:W-:Y:S02]  /*127f0*/  SHF.L.U32 R6, R7, R12.reuse, RZ ;  /* 0x0000000c07067219 */ /* 0x082fe400000006ff */
[--C-:B------:R-:W-:Y:S02]  /*12800*/  SHF.R.U64 R15, R24, R12, R3.reuse ;  /* 0x0000000c180f7219 */ /* 0x100fe40000001203 */
[----:B------:R-:W-:Y:S02]  /*12810*/  LOP3.LUT R33, RZ, R6, RZ, 0x33, !PT ;  /* 0x00000006ff217212 */ /* 0x000fe400078e33ff */
[-C--:B------:R-:W-:Y:S01]  /*12820*/  SHF.R.U32.HI R7, RZ, R12.reuse, R3 ;  /* 0x0000000cff077219 */ /* 0x080fe20000011603 */
[----:B------:R-:W1:Y:S01]  /*12830*/  LDC R29, c[0x0][0x8e0] ;  /* 0x00023800ff1d7b82 */ /* 0x000e620000000800 */
[----:B------:R-:W-:Y:S02]  /*12840*/  SHF.L.U32 R26, R9, R12, RZ ;  /* 0x0000000c091a7219 */ /* 0x000fe400000006ff */
[----:B------:R-:W-:-:S05]  /*12850*/  MOV R6, R15 ;  /* 0x0000000f00067202 */ /* 0x000fca0000000f00 */
[----:B------:R-:W1:Y:S01]  /*12860*/  LDC R32, c[0x0][0x8b8] ;  /* 0x00022e00ff207b82 */ /* 0x000e620000000800 */
[----:B---34-:R-:W-:Y:S05]  /*12870*/  @!P1 BRA `(.L_x_514) ;  /* 0x0000000000289947 */ /* 0x018fea0003800000 */
[----:B------:R-:W3:Y:S02]  /*12880*/  LDC R6, c[0x0][0x8f4] ;  /* 0x00023d00ff067b82 */ /* 0x000ee40000000800 */
[----:B---3--:R-:W-:-:S04]  /*12890*/  IADD3 R3, P1, R15, R6, RZ ;  /* 0x000000060f037210 */ /* 0x008fc80007f3e0ff */
        /* <DEDUP_REMOVED lines=8> */
.L_x_514:
[----:B------:R-:W-:Y:S02]  /*12920*/  ISETP.NE.AND P1, PT, R22, 0x1, PT ;  /* 0x000000011600780c */ /* 0x000fe40003f25270 */
[----:B--2---:R-:W-:Y:S02]  /*12930*/  SHF.R.U64 R6, R6, R27, R7 ;  /* 0x0000001b06067219 */ /* 0x004fe40000001207 */
[----:B------:R-:W-:Y:S02]  /*12940*/  LOP3.LUT R3, R24, R33, RZ, 0xc0, !PT ;  /* 0x0000002118037212 */ /* 0x000fe400078ec0ff */
[----:B------:R-:W-:Y:S01]  /*12950*/  IADD3 R21, -R21, RZ, RZ ;  /* 0x000000ff15157210 */ /* 0x000fe20007ffe1ff */
[----:B------:R-:W-:Y:S01]  /*12960*/  IMAD.MOV R8, RZ, RZ, -R6 ;  /* 0x000000ffff087224 */ /* 0x000fe200078e0a06 */
[----:B------:R-:W-:Y:S01]  /*12970*/  IADD3 R9, R25, -0x1, RZ ;  /* 0xffffffff19097810 */ /* 0x000fe20007ffe0ff */
[----:B------:R-:W-:Y:S01]  /*12980*/  IMAD R7, R26, R6, R3 ;  /* 0x000000061a077224 */ /* 0x000fe200078e0203 */
[----:B------:R-:W-:Y:S01]  /*12990*/  MOV R11, 0x1 ;  /* 0x00000001000b7802 */ /* 0x000fe20000000f00 */
[----:B-1----:R-:W-:Y:S01]  /*129a0*/  IMAD R3, R8, R29, R15 ;  /* 0x0000001d08037224 */ /* 0x002fe200078e020f */
[----:B------:R-:W-:Y:S01]  /*129b0*/  LOP3.LUT R14, R14, R9, RZ, 0xc0, !PT ;  /* 0x000000090e0e7212 */ /* 0x000fe200078ec0ff */
[----:B------:R-:W-:-:S04]  /*129c0*/  @P1 IMAD R28, R23, R21, R10 ;  /* 0x00000015171c1224 */ /* 0x000fc800078e020a */
[----:B------:R-:W-:Y:S02]  /*129d0*/  IMAD R7, R7, R32, R28 ;  /* 0x0000002007077224 */ /* 0x000fe400078e021c */
[----:B------:R-:W-:Y:S01]  /*129e0*/  IMAD R8, R3, R25, R14 ;  /* 0x0000001903087224 */ /* 0x000fe200078e020e */
[----:B------:R-:W-:-:S04]  /*129f0*/  MOV R3, R20 ;  /* 0x0000001400037202 */ /* 0x000fc80000000f00 */
[----:B------:R-:W-:Y:S02]  /*12a00*/  SEL R6, R8, R7, !P1 ;  /* 0x0000000708067207 */ /* 0x000fe40004800000 */
[----:B------:R-:W-:-:S07]  /*12a10*/  SEL R7, R7, R8, !P1 ;  /* 0x0000000807077207 */ /* 0x000fce0004800000 */
.L_x_512:
[----:B------:R-:W-:-:S08]  /*12a20*/  NOP ;  /* 0x0000000000007918 */ /* 0x000fd00000000000 */
[----:B------:R-:W1:-:S00]  /*12a30*/  USETMAXREG.DEALLOC.CTAPOOL 0x28 ;  /* 0x00000028000079c8 */ /* 0x000e4000080e0500 */
[----:B-1----:R-:W-:-:S13]  /*12a40*/  ISETP.NE.AND P1, PT, R0, 0x1, PT ;  /* 0x000000010000780c */ /* 0x002fda0003f25270 */
[----:B------:R-:W-:Y:S05]  /*12a50*/  @!P1 BRA `(.L_x_10) ;  /* 0x0000002800049947 */ /* 0x000fea0003800000 */
[----:B------:R-:W-:Y:S05]  /*12a60*/  @!P4 BRA `(.L_x_515) ;  /* 0x00000018001cc947 */ /* 0x000fea0003800000 */
[----:B------:R-:W-:-:S13]  /*12a70*/  ISETP.NE.OR P0, PT, R0, 0x2, P0 ;  /* 0x000000020000780c */ /* 0x000fda0000705670 */
[----:B------:R-:W-:Y:S05]  /*12a80*/  @P0 BRA `(.L_x_10) ;  /* 0x0000002400f80947 */ /* 0x000fea0003800000 */
[----:B------:R-:W-:-:S13]  /*12a90*/  LOP3.LUT P1, RZ, R11, 0xff, RZ, 0xc0, !PT ;  /* 0x000000ff0bff7812 */ /* 0x000fda000782c0ff */
[----:B------:R-:W-:Y:S05]  /*12aa0*/  @!P1 BRA `(.L_x_516) ;  /* 0x0000000000189947 */ /* 0x000fea0003800000 */
[----:B------:R-:W-:Y:S01]  /*12ab0*/  UMOV UR4, 0x400 ;  /* 0x0000040000047882 */ /* 0x000fe20000000000 */
[----:B------:R-:W-:Y:S01]  /*12ac0*/  MOV R0, RZ ;  /* 0x000000ff00007202 */ /* 0x000fe20000000f00 */
[----:B------:R-:W-:-:S03]  /*12ad0*/  ULEA UR4, UR37, UR4, 0x18 ;  /* 0x0000000425047291 */ /* 0x000fc6000f8ec03f */
[----:B------:R-:W-:-:S06]  /*12ae0*/  SHF.L.U32 R0, R0, 0x1f, RZ ;  /* 0x0000001f00007819 */ /* 0x000fcc00000006ff */
[----:B------:R-:W1:Y:S02]  /*12af0*/  SYNCS.PHASECHK.TRANS64.TRYWAIT P0, [UR4+0x88], R0 ;  /* 0x00008800ff0075a7 */ /* 0x000e640008000144 */
[----:B-1----:R-:W-:Y:S05]  /*12b00*/  @!P0 BRA `(.L_x_517) ;  /* 0x0000002800b08947 */ /* 0x002fea0003800000 */
.L_x_516:
[----:B------:R-:W-:Y:S01]  /*12b10*/  PRMT R10, RZ, 0x7610, R10 ;  /* 0x00007610ff0a7816 */ /* 0x000fe2000000000a */
[----:B------:R-:W-:Y:S06]  /*12b20*/  @P3 BRA `(.L_x_518) ;  /* 0x0000000000243947 */ /* 0x000fec0003800000 */
[----:B------:R-:W-:Y:S02]  /*12b30*/  ULDC.64 UR4, c[0x0][0x588] ;  /* 0x0001620000047ab9 */ /* 0x000fe40000000a00 */
[----:B------:R-:W-:-:S04]  /*12b40*/  ISETP.NE.U32.AND P0, PT, RZ, UR4, PT ;  /* 0x00000004ff007c0c */ /* 0x000fc8000bf05070 */
[----:B------:R-:W-:-:S13]  /*12b50*/  ISETP.NE.AND.EX P0, PT, RZ, UR5, PT, P0 ;  /* 0x00000005ff007c0c */ /* 0x000fda000bf05300 */
[----:B------:R-:W-:Y:S05]  /*12b60*/  @!P0 BRA `(.L_x_519) ;  /* 0x00000000000c8947 */ /* 0x000fea0003800000 */
[----:B------:R3:W5:Y:S01]  /*12b70*/  LDG.E R12, desc[UR42][R4.64] ;  /* 0x0000002a040c7981 */ /* 0x000762000c1e1900 */
[----:B------:R-:W-:Y:S01]  /*12b80*/  MOV R10, 0x1 ;  /* 0x00000001000a7802 */ /* 0x000fe20000000f00 */
[----:B------:R-:W-:Y:S06]  /*12b90*/  BRA `(.L_x_518) ;  /* 0x0000000000087947 */ /* 0x000fec0003800000 */
.L_x_519:
[----:B------:R-:W2:Y:S01]  /*12ba0*/  LDC R12, c[0x0][0x580] ;  /* 0x00016000ff0c7b82 */ /* 0x000ea20000000800 */
[----:B------:R-:W-:-:S07]  /*12bb0*/  MOV R10, 0x1 ;  /* 0x00000001000a7802 */ /* 0x000fce0000000f00 */
.L_x_518:
[----:B------:R-:W-:Y:S05]  /*12bc0*/  @!P1 BRA `(.L_x_520) ;  /* 0x00000014004c9947 */ /* 0x000fea0003800000 */
[----:B-1----:R-:W1:Y:S01]  /*12bd0*/  LDC R0, c[0x0][0x900] ;  /* 0x00024000ff007b82 */ /* 0x002e620000000800 */
[----:B---3--:R-:W-:Y:S01]  /*12be0*/  MOV R5, 0xffffffff ;  /* 0xffffffff00057802 */ /* 0x008fe20000000f00 */
[----:B------:R-:W-:Y:S01]  /*12bf0*/  ULDC.64 UR22, c[0x0][0x198] ;  /* 0x0000660000167ab9 */ /* 0x000fe20000000a00 */
[----:B------:R-:W-:Y:S01]  /*12c00*/  MOV R9, 0x1 ;  /* 0x0000000100097802 */ /* 0x000fe20000000f00 */
[----:B------:R-:W-:Y:S01]  /*12c10*/  ULDC.64 UR4, c[0x0][0x588] ;  /* 0x0001620000047ab9 */ /* 0x000fe20000000a00 */
[----:B------:R-:W-:Y:S01]  /*12c20*/  LOP3.LUT R11, R19, 0x2, RZ, 0xfc, !PT ;  /* 0x00000002130b7812 */ /* 0x000fe200078efcff */
[----:B------:R-:W-:Y:S01]  /*12c30*/  ULDC.64 UR6, c[0x0][0x590] ;  /* 0x0001640000067ab9 */ /* 0x000fe20000000a00 */
[----:B------:R-:W-:Y:S01]  /*12c40*/  ULDC.64 UR14, c[0x0][0x8f8] ;  /* 0x00023e00000e7ab9 */ /* 0x000fe20000000a00 */
[----:B------:R-:W3:Y:S01]  /*12c50*/  LDC R8, c[0x0][0x8a8] ;  /* 0x00022a00ff087b82 */ /* 0x000ee20000000800 */
[-C--:B-1----:R-:W-:Y:S02]  /*12c60*/  SHF.L.U32 R5, R5, R0.reuse, RZ ;  /* 0x0000000005057219 */ /* 0x082fe400000006ff */
[----:B------:R-:W-:-:S02]  /*12c70*/  SHF.L.U32 R0, R9, R0, RZ ;  /* 0x0000000009007219 */ /* 0x000fc400000006ff */
[----:B------:R-:W-:Y:S02]  /*12c80*/  LOP3.LUT R9, RZ, R5, RZ, 0x33, !PT ;  /* 0x00000005ff097212 */ /* 0x000fe400078e33ff */
[----:B---3--:R-:W-:-:S07]  /*12c90*/  IADD3 R8, R8, -0x1, RZ ;  /* 0xffffffff08087810 */ /* 0x008fce0007ffe0ff */
.L_x_576:
[----:B------:R-:W-:Y:S02]  /*12ca0*/  ISETP.NE.U32.AND P0, PT, RZ, UR6, PT ;  /* 0x00000006ff007c0c */ /* 0x000fe4000bf05070 */
[----:B------:R-:W-:Y:S02]  /*12cb0*/  R2UR UR19, R7 ;  /* 0x00000000071372ca */ /* 0x000fe400000e0000 */
[----:B------:R-:W-:Y:S02]  /*12cc0*/  R2UR UR18, R6 ;  /* 0x00000000061272ca */ /* 0x000fe400000e0000 */
[----:B------:R-:W-:-:S09]  /*12cd0*/  ISETP.NE.AND.EX P0, PT, RZ, UR7, PT, P0 ;  /* 0x00000007ff007c0c */ /* 0x000fd2000bf05300 */
[----:B------:R-:W-:Y:S02]  /*12ce0*/  USHF.L.U32 UR19, UR19, 0x8, URZ ;  /* 0x0000000813137899 */ /* 0x000fe4000800063f */
[----:B------:R-:W-:Y:S02]  /*12cf0*/  USHF.L.U32 UR18, UR18, 0x7, URZ ;  /* 0x0000000712127899 */ /* 0x000fe4000800063f */
[----:B--234-:R-:W-:Y:S10]  /*12d00*/  @!P0 BRA `(.L_x_521) ;  /* 0x00000000002c8947 */ /* 0x01cff40003800000 */
[----:B------:R-:W-:-:S04]  /*12d10*/  ISETP.NE.U32.AND P1, PT, RZ, UR4, PT ;  /* 0x00000004ff007c0c */ /* 0x000fc8000bf25070 */
[----:B------:R-:W-:-:S13]  /*12d20*/  ISETP.NE.AND.EX P1, PT, RZ, UR5, PT, P1 ;  /* 0x00000005ff007c0c */ /* 0x000fda000bf25310 */
[----:B------:R-:W-:Y:S05]  /*12d30*/  @!P1 BRA `(.L_x_522) ;  /* 0x0000000000189947 */ /* 0x000fea0003800000 */
[----:B------:R-:W1:Y:S01]  /*12d40*/  LDC.64 R4, c[0x0][0x588] ;  /* 0x00016200ff047b82 */ /* 0x000e620000000a00 */
[----:B------:R-:W-:-:S04]  /*12d50*/  IMAD R7, R3, UR6, RZ ;  /* 0x0000000603077c24 */ /* 0x000fc8000f8e02ff */
[----:B-1----:R-:W-:-:S05]  /*12d60*/  IMAD.WIDE R4, R7, 0x4, R4 ;  /* 0x0000000407047825 */ /* 0x002fca00078e0204 */
[----:B--2--5:R1:W5:Y:S01]  /*12d70*/  LDG.E R12, desc[UR42][R4.64] ;  /* 0x0000002a040c7981 */ /* 0x024362000c1e1900 */
[----:B------:R-:W-:Y:S01]  /*12d80*/  MOV R10, 0x1 ;  /* 0x00000001000a7802 */ /* 0x000fe20000000f00 */
[----:B------:R-:W-:Y:S06]  /*12d90*/  BRA `(.L_x_521) ;  /* 0x0000000000087947 */ /* 0x000fec0003800000 */
.L_x_522:
[----:B--2--5:R-:W3:Y:S01]  /*12da0*/  LDC R12, c[0x0][0x580] ;  /* 0x00016000ff0c7b82 */ /* 0x024ee20000000800 */
[----:B------:R-:W-:-:S07]  /*12db0*/  MOV R10, 0x1 ;  /* 0x00000001000a7802 */ /* 0x000fce0000000f00 */
.L_x_521:
[----:B------:R-:W-:Y:S05]  /*12dc0*/  @!P0 BRA `(.L_x_523) ;  /* 0x00000000001c8947 */ /* 0x000fea0003800000 */
[----:B------:R-:W-:-:S13]  /*12dd0*/  LOP3.LUT P2, RZ, R10, 0xff, RZ, 0xc0, !PT ;  /* 0x000000ff0aff7812 */ /* 0x000fda000784c0ff */
[----:B-1----:R-:W1:Y:S02]  /*12de0*/  @!P2 LDC.64 R4, c[0x0][0x588] ;  /* 0x00016200ff04ab82 */ /* 0x002e640000000a00 */
[----:B-1----:R-:W-:-:S04]  /*12df0*/  @!P2 ISETP.NE.U32.AND P0, PT, R4, RZ, PT ;  /* 0x000000ff0400a20c */ /* 0x002fc80003f05070 */
[----:B------:R-:W-:Y:S02]  /*12e00*/  @!P2 ISETP.NE.AND.EX P1, PT, R5, RZ, PT, P0 ;  /* 0x000000ff0500a20c */ /* 0x000fe40003f25300 */
[----:B--23-5:R-:W-:Y:S02]  /*12e10*/  @P2 FSETP.EQ.AND P0, PT, R12, RZ, PT ;  /* 0x000000ff0c00220b */ /* 0x02cfe40003f02000 */
[----:B------:R-:W-:Y:S01]  /*12e20*/  @!P2 PLOP3.LUT P0, PT, P1, PT, PT, 0x8, 0x0 ;  /* 0x000000000000a81c */ /* 0x000fe20000f0e170 */
[----:B------:R-:W-:-:S12]  /*12e30*/  BRA `(.L_x_524) ;  /* 0x0000000000047947 */ /* 0x000fd80003800000 */
.L_x_523:
[----:B--23-5:R-:W-:-:S13]  /*12e40*/  FSETP.EQ.AND P0, PT, R12, RZ, PT ;  /* 0x000000ff0c00720b */ /* 0x02cfda0003f02000 */
.L_x_524:
[----:B------:R-:W-:Y:S02]  /*12e50*/  ISETP.NE.AND P2, PT, R11, 0x3, PT ;  /* 0x000000030b00780c */ /* 0x000fe40003f45270 */
[----:B------:R-:W-:-:S04]  /*12e60*/  ELECT P1, URZ, PT ;  /* 0x00000000003f782f */ /* 0x000fc80003820000 */
[----:B------:R-:W-:-:S07]  /*12e70*/  PLOP3.LUT P0, PT, P1, P0, PT, 0x20, 0x0 ;  /* 0x000000000000781c */ /* 0x000fce0000f00470 */
[----:B------:R-:W-:Y:S06]  /*12e80*/  @!P2 BRA `(.L_x_525) ;  /* 0x000000000004a947 */ /* 0x000fec0003800000 */
[----:B------:R-:W-:Y:S01]  /*12e90*/  BPT.TRAP 0x1 ;  /* 0x000000040000795c */ /* 0x000fe20000300000 */
.L_x_525:
[----:B------:R-:W2:Y:S01]  /*12ea0*/  S2UR UR37, SR_CgaCtaId ;  /* 0x00000000002579c3 */ /* 0x000ea20000008800 */
[----:B------:R-:W-:Y:S01]  /*12eb0*/  UMOV UR13, 0x400 ;  /* 0x00000400000d7882 */ /* 0x000fe20000000000 */
[----:B-1----:R-:W-:-:S04]  /*12ec0*/  MOV R4, 0x1 ;  /* 0x0000000100047802 */ /* 0x002fc80000000f00 */
[----:B------:R-:W-:Y:S01]  /*12ed0*/  SHF.L.U32 R4, R4, 0x1f, RZ ;  /* 0x0000001f04047819 */ /* 0x000fe200000006ff */
[----:B--2---:R-:W-:-:S09]  /*12ee0*/  ULEA UR13, UR37, UR13, 0x18 ;  /* 0x0000000d250d7291 */ /* 0x004fd2000f8ec03f */
[----:B------:R-:W1:Y:S02]  /*12ef0*/  SYNCS.PHASECHK.TRANS64.TRYWAIT P1, [UR13+0x60], R4 ;  /* 0x00006004ff0075a7 */ /* 0x000e64000802014d */
[----:B-1----:R-:W-:Y:S05]  /*12f00*/  @!P1 BRA `(.L_x_526) ;  /* 0x0000002400c89947 */ /* 0x002fea0003800000 */
.L_x_612:
[----:B------:R-:W-:Y:S04]  /*12f10*/  BSSY B0, `(.L_x_527) ;  /* 0x000000e000007945 */ /* 0x000fe80003800000 */
[----:B------:R-:W-:Y:S05]  /*12f20*/  @!P0 BRA `(.L_x_528) ;  /* 0x0000000000308947 */ /* 0x000fea0003800000 */
[----:B------:R-:W-:Y:S01]  /*12f30*/  R2UR UR20, R3 ;  /* 0x00000000031472ca */ /* 0x000fe200000e0000 */
[----:B------:R-:W-:Y:S02]  /*12f40*/  UIADD3 UR8, UP0, UR22, 0x3f0, URZ ;  /* 0x000003f016087890 */ /* 0x000fe4000ff1e03f */
[----:B------:R-:W-:Y:S02]  /*12f50*/  UIADD3 UR16, UR13, 0x200, URZ ;  /* 0x000002000d107890 */ /* 0x000fe4000fffe03f */
[----:B------:R-:W-:Y:S02]  /*12f60*/  UIADD3 UR17, UR13, 0x40, URZ ;  /* 0x000000400d117890 */ /* 0x000fe4000fffe03f */
[----:B------:R-:W-:Y:S01]  /*12f70*/  UIADD3.X UR9, URZ, UR23, URZ, UP0, !UPT ;  /* 0x000000173f097290 */ /* 0x000fe200087fe43f */
[----:B------:R-:W-:Y:S01]  /*12f80*/  UMOV UR10, 0x0 ;  /* 0x00000000000a7882 */ /* 0x000fe20000000000 */
[----:B------:R-:W-:-:S07]  /*12f90*/  UMOV UR11, 0x10000000 ;  /* 0x10000000000b7882 */ /* 0x000fce0000000000 */
[----:B------:R2:W-:Y:S02]  /*12fa0*/  UTMALDG.3D [UR16], [UR8], desc[UR10] ;  /* 0x00000a10080075b4 */ /* 0x0005e40008011000 */
[----:B--2---:R-:W-:Y:S05]  /*12fb0*/  @!P2 BRA `(.L_x_529) ;  /* 0x000000000004a947 */ /* 0x004fea0003800000 */
[----:B------:R-:W-:Y:S01]  /*12fc0*/  BPT.TRAP 0x1 ;  /* 0x000000040000795c */ /* 0x000fe20000300000 */
.L_x_529:
[----:B-1----:R-:W1:Y:S02]  /*12fd0*/  LDC R5, c[0x0][0x800] ;  /* 0x00020000ff057b82 */ /* 0x002e640000000800 */
[----:B-1----:R2:W-:Y:S02]  /*12fe0*/  SYNCS.ARRIVE.TRANS64.RED.A0TR RZ, [UR13+0x40], R5 ;  /* 0x00004005ffff79a7 */ /* 0x0025e4000830040d */
.L_x_528:
[----:B------:R-:W-:Y:S05]  /*12ff0*/  BSYNC B0 ;  /* 0x0000000000007941 */ /* 0x000fea0003800000 */
.L_x_527:
[----:B------:R-:W-:Y:S05]  /*13000*/  @!P2 BRA `(.L_x_530) ;  /* 0x000000000004a947 */ /* 0x000fea0003800000 */
[----:B------:R-:W-:Y:S01]  /*13010*/  BPT.TRAP 0x1 ;  /* 0x000000040000795c */ /* 0x000fe20000300000 */
.L_x_530:
[----:B------:R-:W-:-:S04]  /*13020*/  UIADD3 UR33, UR13, 0x40, URZ ;  /* 0x000000400d217890 */ /* 0x000fc8000fffe03f */
[----:B------:R-:W-:-:S09]  /*13030*/  UPRMT UR16, UR37, 0x654, UR33 ;  /* 0x0000065425107896 */ /* 0x000fd20008000021 */
[----:B------:R-:W-:Y:S01]  /*13040*/  SYNCS.ARRIVE.TRANS64.RED.A1T0 RZ, [UR16], RZ ;  /* 0x000000ffffff79a7 */ /* 0x000fe20008100410 */
[----:B------:R-:W-:Y:S05]  /*13050*/  @!P2 BRA `(.L_x_531) ;  /* 0x000000000004a947 */ /* 0x000fea0003800000 */
[----:B------:R-:W-:Y:S01]  /*13060*/  BPT.TRAP 0x1 ;  /* 0x000000040000795c */ /* 0x000fe20000300000 */
.L_x_531:
[----:B------:R-:W3:Y:S02]  /*13070*/  SYNCS.PHASECHK.TRANS64.TRYWAIT P1, [UR13+0x68], R4 ;  /* 0x00006804ff0075a7 */ /* 0x000ee4000802014d */
[----:B---3--:R-:W-:Y:S05]  /*13080*/  @!P1 BRA `(.L_x_532) ;  /* 0x0000002400809947 */ /* 0x008fea0003800000 */
.L_x_613:
[----:B------:R-:W-:Y:S04]  /*13090*/  BSSY B0, `(.L_x_533) ;  /* 0x0000010000007945 */ /* 0x000fe80003800000 */
[----:B------:R-:W-:Y:S05]  /*130a0*/  @!P0 BRA `(.L_x_534) ;  /* 0x0000000000388947 */ /* 0x000fea0003800000 */
[----:B------:R-:W-:Y:S01]  /*130b0*/  UIADD3 UR20, UP0, UR22, 0x3f0, URZ ;  /* 0x000003f016147890 */ /* 0x000fe2000ff1e03f */
[----:B------:R-:W-:Y:S01]  /*130c0*/  R2UR UR12, R3 ;  /* 0x00000000030c72ca */ /* 0x000fe200000e0000 */
[----:B------:R-:W-:Y:S02]  /*130d0*/  UIADD3 UR11, UR19, 0x80, URZ ;  /* 0x00000080130b7890 */ /* 0x000fe4000fffe03f */
[----:B------:R-:W-:Y:S02]  /*130e0*/  UIADD3 UR8, UR13, 0x2200, URZ ;  /* 0x000022000d087890 */ /* 0x000fe4000fffe03f */
[----:B------:R-:W-:Y:S02]  /*130f0*/  UIADD3 UR9, UR13, 0x48, URZ ;  /* 0x000000480d097890 */ /* 0x000fe4000fffe03f */
[----:B------:R-:W-:Y:S01]  /*13100*/  UIADD3.X UR21, URZ, UR23, URZ, UP0, !UPT ;  /* 0x000000173f157290 */ /* 0x000fe200087fe43f */
[----:B------:R-:W-:Y:S01]  /*13110*/  UMOV UR24, 0x0 ;  /* 0x0000000000187882 */ /* 0x000fe20000000000 */
[----:B------:R-:W-:Y:S01]  /*13120*/  UMOV UR25, 0x10000000 ;  /* 0x1000000000197882 */ /* 0x000fe20000000000 */
[----:B------:R-:W-:-:S06]  /*13130*/  UMOV UR10, UR18 ;  /* 0x00000012000a7c82 */ /* 0x000fcc0008000000 */
[----:B------:R3:W-:Y:S02]  /*13140*/  UTMALDG.3D [UR8], [UR20], desc[UR24] ;  /* 0x00001808140075b4 */ /* 0x0007e40008011000 */
[----:B---3--:R-:W-:Y:S05]  /*13150*/  @!P2 BRA `(.L_x_535) ;  /* 0x000000000004a947 */ /* 0x008fea0003800000 */
[----:B------:R-:W-:Y:S01]  /*13160*/  BPT.TRAP 0x1 ;  /* 0x000000040000795c */ /* 0x000fe20000300000 */
.L_x_535:
[----:B-12---:R-:W1:Y:S02]  /*13170*/  LDC R5, c[0x0][0x800] ;  /* 0x00020000ff057b82 */ /* 0x006e640000000800 */
[----:B-1----:R3:W-:Y:S02]  /*13180*/  SYNCS.ARRIVE.TRANS64.RED.A0TR RZ, [UR13+0x48], R5 ;  /* 0x00004805ffff79a7 */ /* 0x0027e4000830040d */
.L_x_534:
[----:B------:R-:W-:Y:S05]  /*13190*/  BSYNC B0 ;  /* 0x0000000000007941 */ /* 0x000fea0003800000 */
.L_x_533:
[----:B------:R-:W-:Y:S05]  /*131a0*/  @!P2 BRA `(.L_x_536) ;  /* 0x000000000004a947 */ /* 0x000fea0003800000 */
[----:B------:R-:W-:Y:S01]  /*131b0*/  BPT.TRAP 0x1 ;  /* 0x000000040000795c */ /* 0x000fe20000300000 */
.L_x_536:
[----:B------:R-:W-:Y:S02]  /*131c0*/  UIADD3 UR25, UR13, 0x48, URZ ;  /* 0x000000480d197890 */ /* 0x000fe4000fffe03f */
[----:B------:R-:W-:Y:S02]  /*131d0*/  UIADD3 UR10, UR18, 0x20, URZ ;  /* 0x00000020120a7890 */ /* 0x000fe4000fffe03f */
[----:B------:R-:W-:-:S09]  /*131e0*/  UPRMT UR20, UR37, 0x654, UR25 ;  /* 0x0000065425147896 */ /* 0x000fd20008000019 */
[----:B------:R-:W-:Y:S01]  /*131f0*/  SYNCS.ARRIVE.TRANS64.RED.A1T0 RZ, [UR20], RZ ;  /* 0x000000ffffff79a7 */ /* 0x000fe20008100414 */
[----:B------:R-:W-:Y:S05]  /*13200*/  @!P2 BRA `(.L_x_537) ;  /* 0x000000000004a947 */ /* 0x000fea0003800000 */
[----:B------:R-:W-:Y:S01]  /*13210*/  BPT.TRAP 0x1 ;  /* 0x000000040000795c */ /* 0x000fe20000300000 */
.L_x_537:
[----:B------:R-:W4:Y:S02]  /*13220*/  SYNCS.PHASECHK.TRANS64.TRYWAIT P1, [UR13+0x70], R4 ;  /* 0x00007004ff0075a7 */ /* 0x000f24000802014d */
[----:B----4-:R-:W-:Y:S05]  /*13230*/  @!P1 BRA `(.L_x_538) ;  /* 0x00000024002c9947 */ /* 0x010fea0003800000 */
.L_x_614:
        /* <DEDUP_REMOVED lines=8> */
[----:B------:R-:W-:Y:S01]  /*132c0*/  UMOV UR29, 0x10000000 ;  /* 0x10000000001d7882 */ /* 0x000fe20000000000 */
[----:B------:R-:W-:-:S06]  /*132d0*/  UMOV UR11, UR19 ;  /* 0x00000013000b7c82 */ /* 0x000fcc0008000000 */
[----:B------:R4:W-:Y:S02]  /*132e0*/  UTMALDG.3D [UR8], [UR26], desc[UR28] ;  /* 0x00001c081a0075b4 */ /* 0x0009e40008011000 */
[----:B----4-:R-:W-:Y:S05]  /*132f0*/  @!P2 BRA `(.L_x_541) ;  /* 0x000000000004a947 */ /* 0x010fea0003800000 */
[----:B------:R-:W-:Y:S01]  /*13300*/  BPT.TRAP 0x1 ;  /* 0x000000040000795c */ /* 0x000fe20000300000 */
.L_x_541:
[----:B-123--:R-:W1:Y:S02]  /*13310*/  LDC R5, c[0x0][0x800] ;  /* 0x00020000ff057b82 */ /* 0x00ee640000000800 */
[----:B-1----:R4:W-:Y:S02]  /*13320*/  SYNCS.ARRIVE.TRANS64.RED.A0TR RZ, [UR13+0x50], R5 ;  /* 0x00005005ffff79a7 */ /* 0x0029e4000830040d */
.L_x_540:
[----:B------:R-:W-:Y:S05]  /*13330*/  BSYNC B0 ;  /* 0x0000000000007941 */ /* 0x000fea0003800000 */
.L_x_539:
[----:B------:R-:W-:Y:S05]  /*13340*/  @!P2 BRA `(.L_x_542) ;  /* 0x000000000004a947 */ /* 0x000fea0003800000 */
[----:B------:R-:W-:Y:S01]  /*13350*/  BPT.TRAP 0x1 ;  /* 0x000000040000795c */ /* 0x000fe20000300000 */
.L_x_542:
[----:B------:R-:W-:-:S04]  /*13360*/  UIADD3 UR17, UR13, 0x50, URZ ;  /* 0x000000500d117890 */ /* 0x000fc8000fffe03f */
[----:B------:R-:W-:-:S09]  /*13370*/  UPRMT UR21, UR37, 0x654, UR17 ;  /* 0x0000065425157896 */ /* 0x000fd20008000011 */
[----:B------:R-:W-:Y:S01]  /*13380*/  SYNCS.ARRIVE.TRANS64.RED.A1T0 RZ, [UR21], RZ ;  /* 0x000000ffffff79a7 */ /* 0x000fe20008100415 */
[----:B------:R-:W-:Y:S05]  /*13390*/  @!P2 BRA `(.L_x_543) ;  /* 0x000000000004a947 */ /* 0x000fea0003800000 */
[----:B------:R-:W-:Y:S01]  /*133a0*/  BPT.TRAP 0x1 ;  /* 0x000000040000795c */ /* 0x000fe20000300000 */
.L_x_543:
[----:B------:R-:W5:Y:S02]  /*133b0*/  SYNCS.PHASECHK.TRANS64.TRYWAIT P1, [UR13+0x78], R4 ;  /* 0x00007804ff0075a7 */ /* 0x000f64000802014d */
[----:B-----5:R-:W-:Y:S05]  /*133c0*/  @!P1 BRA `(.L_x_544) ;  /* 0x0000002000e09947 */ /* 0x020fea0003800000 */
.L_x_615:
        /* <DEDUP_REMOVED lines=9> */
[----:B------:R-:W-:-:S07]  /*13460*/  UMOV UR29, 0x10000000 ;  /* 0x10000000001d7882 */ /* 0x000fce0000000000 */
[----:B------:R1:W-:Y:S02]  /*13470*/  UTMALDG.3D [UR8], [UR26], desc[UR28] ;  /* 0x00001c081a0075b4 */ /* 0x0003e40008011000 */
[----:B-1----:R-:W-:Y:S05]  /*13480*/  @!P2 BRA `(.L_x_547) ;  /* 0x000000000004a947 */ /* 0x002fea0003800000 */
[----:B------:R-:W-:Y:S01]  /*13490*/  BPT.TRAP 0x1 ;  /* 0x000000040000795c */ /* 0x000fe20000300000 */
.L_x_547:
[----:B------:R-:W1:Y:S02]  /*134a0*/  LDC R4, c[0x0][0x800] ;  /* 0x00020000ff047b82 */ /* 0x000e640000000800 */
[----:B-1----:R1:W-:Y:S02]  /*134b0*/  SYNCS.ARRIVE.TRANS64.RED.A0TR RZ, [UR13+0x58], R4 ;  /* 0x00005804ffff79a7 */ /* 0x0023e4000830040d */
.L_x_546:
[----:B------:R-:W-:Y:S05]  /*134c0*/  BSYNC B0 ;  /* 0x0000000000007941 */ /* 0x000fea0003800000 */
.L_x_545:
[----:B------:R-:W-:Y:S05]  /*134d0*/  @!P2 BRA `(.L_x_548) ;  /* 0x000000000004a947 */ /* 0x000fea0003800000 */
[----:B------:R-:W-:Y:S01]  /*134e0*/  BPT.TRAP 0x1 ;  /* 0x000000040000795c */ /* 0x000fe20000300000 */
.L_x_548:
[----:B------:R-:W-:Y:S02]  /*134f0*/  UIADD3 UR9, UR13, 0x58, URZ ;  /* 0x000000580d097890 */ /* 0x000fe4000fffe03f */
[----:B------:R-:W-:Y:S02]  /*13500*/  UIADD3 UR34, UR18, 0x40, URZ ;  /* 0x0000004012227890 */ /* 0x000fe4000fffe03f */
[----:B------:R-:W-:-:S09]  /*13510*/  UPRMT UR29, UR37, 0x654, UR9 ;  /* 0x00000654251d7896 */ /* 0x000fd20008000009 */
[----:B------:R-:W-:Y:S01]  /*13520*/  SYNCS.ARRIVE.TRANS64.RED.A1T0 RZ, [UR29], RZ ;  /* 0x000000ffffff79a7 */ /* 0x000fe2000810041d */
[----:B------:R-:W-:Y:S05]  /*13530*/  @!P2 BRA `(.L_x_549) ;  /* 0x000000000004a947 */ /* 0x000fea0003800000 */
[----:B------:R-:W-:Y:S01]  /*13540*/  BPT.TRAP 0x1 ;  /* 0x000000040000795c */ /* 0x000fe20000300000 */
.L_x_549:
[----:B-1----:R-:W-:-:S04]  /*13550*/  SHF.L.U32 R4, RZ, 0x1f, RZ ;  /* 0x0000001fff047819 */ /* 0x002fc800000006ff */
[----:B------:R-:W1:Y:S02]  /*13560*/  SYNCS.PHASECHK.TRANS64.TRYWAIT P1, [UR13+0x60], R4 ;  /* 0x00006004ff0075a7 */ /* 0x000e64000802014d */
[----:B-1----:R-:W-:Y:S05]  /*13570*/  @!P1 BRA `(.L_x_550) ;  /* 0x00000020008c9947 */ /* 0x002fea0003800000 */
.L_x_616:
[----:B------:R-:W-:Y:S04]  /*13580*/  BSSY B0, `(.L_x_551) ;  /* 0x000000e000007945 */ /* 0x000fe80003800000 */
[----:B------:R-:W-:Y:S05]  /*13590*/  @!P0 BRA `(.L_x_552) ;  /* 0x0000000000308947 */ /* 0x000fea0003800000 */
[----:B------:R-:W-:Y:S01]  /*135a0*/  R2UR UR36, R3 ;  /* 0x00000000032472ca */ /* 0x000fe200000e0000 */
[----:B------:R-:W-:Y:S02]  /*135b0*/  UIADD3 UR10, UP0, UR22, 0x3f0, URZ ;  /* 0x000003f0160a7890 */ /* 0x000fe4000ff1e03f */
[----:B------:R-:W-:Y:S02]  /*135c0*/  UIADD3 UR32, UR13, 0x200, URZ ;  /* 0x000002000d207890 */ /* 0x000fe4000fffe03f */
[----:B------:R-:W-:Y:S01]  /*135d0*/  UIADD3.X UR11, URZ, UR23, URZ, UP0, !UPT ;  /* 0x000000173f0b7290 */ /* 0x000fe200087fe43f */
[----:B------:R-:W-:Y:S01]  /*135e0*/  UMOV UR26, 0x0 ;  /* 0x00000000001a7882 */ /* 0x000fe20000000000 */
[----:B------:R-:W-:Y:S01]  /*135f0*/  UMOV UR27, 0x10000000 ;  /* 0x10000000001b7882 */ /* 0x000fe20000000000 */
[----:B------:R-:W-:-:S06]  /*13600*/  UMOV UR35, UR19 ;  /* 0x0000001300237c82 */ /* 0x000fcc0008000000 */
[----:B------:R1:W-:Y:S02]  /*13610*/  UTMALDG.3D [UR32], [UR10], desc[UR26] ;  /* 0x00001a200a0075b4 */ /* 0x0003e40008011000 */
[----:B-1----:R-:W-:Y:S05]  /*13620*/  @!P2 BRA `(.L_x_553) ;  /* 0x000000000004a947 */ /* 0x002fea0003800000 */
[----:B------:R-:W-:Y:S01]  /*13630*/  BPT.TRAP 0x1 ;  /* 0x000000040000795c */ /* 0x000fe20000300000 */
.L_x_553:
[----:B--234-:R-:W1:Y:S02]  /*13640*/  LDC R5, c[0x0][0x800] ;  /* 0x00020000ff057b82 */ /* 0x01ce640000000800 */
[----:B-1----:R1:W-:Y:S02]  /*13650*/  SYNCS.ARRIVE.TRANS64.RED.A0TR RZ, [UR13+0x40], R5 ;  /* 0x00004005ffff79a7 */ /* 0x0023e4000830040d */
.L_x_552:
[----:B------:R-:W-:Y:S05]  /*13660*/  BSYNC B0 ;  /* 0x0000000000007941 */ /* 0x000fea0003800000 */
.L_x_551:
[----:B------:R-:W-:Y:S05]  /*13670*/  @!P2 BRA `(.L_x_554) ;  /* 0x000000000004a947 */ /* 0x000fea0003800000 */
[----:B------:R-:W-:Y:S01]  /*13680*/  BPT.TRAP 0x1 ;  /* 0x000000040000795c */ /* 0x000fe20000300000 */
.L_x_554:
[----:B------:R-:W-:Y:S01]  /*13690*/  SYNCS.ARRIVE.TRANS64.RED.A1T0 RZ, [UR16], RZ ;  /* 0x000000ffffff79a7 */ /* 0x000fe20008100410 */
[----:B------:R-:W-:Y:S05]  /*136a0*/  @!P2 BRA `(.L_x_555) ;  /* 0x000000000004a947 */ /* 0x000fea0003800000 */
[----:B------:R-:W-:Y:S01]  /*136b0*/  BPT.TRAP 0x1 ;  /* 0x000000040000795c */ /* 0x000fe20000300000 */
.L_x_555:
[----:B------:R-:W5:Y:S02]  /*136c0*/  SYNCS.PHASECHK.TRANS64.TRYWAIT P1, [UR13+0x68], R4 ;  /* 0x00006804ff0075a7 */ /* 0x000f64000802014d */
[----:B-----5:R-:W-:Y:S05]  /*136d0*/  @!P1 BRA `(.L_x_556) ;  /* 0x00000020004c9947 */ /* 0x020fea0003800000 */
.L_x_617:
        /* <DEDUP_REMOVED lines=13> */
.L_x_559:
[----:B--234-:R-:W1:Y:S02]  /*137b0*/  LDC R5, c[0x0][0x800] ;  /* 0x00020000ff057b82 */ /* 0x01ce640000000800 */
[----:B-1----:R1:W-:Y:S02]  /*137c0*/  SYNCS.ARRIVE.TRANS64.RED.A0TR RZ, [UR13+0x48], R5 ;  /* 0x00004805ffff79a7 */ /* 0x0023e4000830040d */
.L_x_558:
[----:B------:R-:W-:Y:S05]  /*137d0*/  BSYNC B0 ;  /* 0x0000000000007941 */ /* 0x000fea0003800000 */
.L_x_557:
[----:B------:R-:W-:Y:S05]  /*137e0*/  @!P2 BRA `(.L_x_560) ;  /* 0x000000000004a947 */ /* 0x000fea0003800000 */
[----:B------:R-:W-:Y:S01]  /*137f0*/  BPT.TRAP 0x1 ;  /* 0x000000040000795c */ /* 0x000fe20000300000 */
.L_x_560:
[----:B------:R-:W-:Y:S01]  /*13800*/  SYNCS.ARRIVE.TRANS64.RED.A1T0 RZ, [UR20], RZ ;  /* 0x000000ffffff79a7 */ /* 0x000fe20008100414 */
[----:B------:R-:W-:Y:S01]  /*13810*/  UIADD3 UR18, UR18, 0x60, URZ ;  /* 0x0000006012127890 */ /* 0x000fe2000fffe03f */
[----:B------:R-:W-:Y:S11]  /*13820*/  @!P2 BRA `(.L_x_561) ;  /* 0x000000000004a947 */ /* 0x000ff60003800000 */
[----:B------:R-:W-:Y:S01]  /*13830*/  BPT.TRAP 0x1 ;  /* 0x000000040000795c */ /* 0x000fe20000300000 */
.L_x_561:
[----:B------:R-:W5:Y:S02]  /*13840*/  SYNCS.PHASECHK.TRANS64.TRYWAIT P1, [UR13+0x70], R4 ;  /* 0x00007004ff0075a7 */ /* 0x000f64000802014d */
[----:B-----5:R-:W-:Y:S05]  /*13850*/  @!P1 BRA `(.L_x_562) ;  /* 0x0000002000049947 */ /* 0x020fea0003800000 */
.L_x_618:
[----:B------:R-:W-:Y:S04]  /*13860*/  BSSY B0, `(.L_x_563) ;  /* 0x000000d000007945 */ /* 0x000fe80003800000 */
[----:B------:R-:W-:Y:S05]  /*13870*/  @!P0 BRA `(.L_x_564) ;  /* 0x00000000002c8947 */ /* 0x000fea0003800000 */
[----:B------:R-:W-:Y:S01]  /*13880*/  R2UR UR20, R3 ;  /* 0x00000000031472ca */ /* 0x000fe200000e0000 */
[----:B------:R-:W-:Y:S02]  /*13890*/  UIADD3 UR10, UP0, UR22, 0x3f0, URZ ;  /* 0x000003f0160a7890 */ /* 0x000fe4000ff1e03f */
[----:B------:R-:W-:Y:S02]  /*138a0*/  UIADD3 UR16, UR13, 0x4200, URZ ;  /* 0x000042000d107890 */ /* 0x000fe4000fffe03f */
[----:B------:R-:W-:Y:S01]  /*138b0*/  UIADD3.X UR11, URZ, UR23, URZ, UP0, !UPT ;  /* 0x000000173f0b7290 */ /* 0x000fe200087fe43f */
[----:B------:R-:W-:Y:S01]  /*138c0*/  UMOV UR24, 0x0 ;  /* 0x0000000000187882 */ /* 0x000fe20000000000 */
[----:B------:R-:W-:-:S07]  /*138d0*/  UMOV UR25, 0x10000000 ;  /* 0x1000000000197882 */ /* 0x000fce0000000000 */
[----:B------:R1:W-:Y:S02]  /*138e0*/  UTMALDG.3D [UR16], [UR10], desc[UR24] ;  /* 0x000018100a0075b4 */ /* 0x0003e40008011000 */
[----:B-1----:R-:W-:Y:S05]  /*138f0*/  @!P2 BRA `(.L_x_565) ;  /* 0x000000000004a947 */ /* 0x002fea0003800000 */
[----:B------:R-:W-:Y:S01]  /*13900*/  BPT.TRAP 0x1 ;  /* 0x000000040000795c */ /* 0x000fe20000300000 */
.L_x_565:
[----:B--234-:R-:W1:Y:S02]  /*13910*/  LDC R5, c[0x0][0x800] ;  /* 0x00020000ff057b82 */ /* 0x01ce640000000800 */
[----:B-1----:R1:W-:Y:S02]  /*13920*/  SYNCS.ARRIVE.TRANS64.RED.A0TR RZ, [UR13+0x50], R5 ;  /* 0x00005005ffff79a7 */ /* 0x0023e4000830040d */
.L_x_564:
[----:B------:R-:W-:Y:S05]  /*13930*/  BSYNC B0 ;  /* 0x0000000000007941 */ /* 0x000fea0003800000 */
.L_x_563:
[----:B------:R-:W-:Y:S05]  /*13940*/  @!P2 BRA `(.L_x_566) ;  /* 0x000000000004a947 */ /* 0x000fea0003800000 */
[----:B------:R-:W-:Y:S01]  /*13950*/  BPT.TRAP 0x1 ;  /* 0x000000040000795c */ /* 0x000fe20000300000 */
.L_x_566:
[----:B------:R-:W-:Y:S01]  /*13960*/  SYNCS.ARRIVE.TRANS64.RED.A1T0 RZ, [UR21], RZ ;  /* 0x000000ffffff79a7 */ /* 0x000fe20008100415 */
[----:B------:R-:W-:Y:S05]  /*13970*/  @!P2 BRA `(.L_x_567) ;  /* 0x000000000004a947 */ /* 0x000fea0003800000 */
[----:B------:R-:W-:Y:S01]  /*13980*/  BPT.TRAP 0x1 ;  /* 0x000000040000795c */ /* 0x000fe20000300000 */
.L_x_567:
[----:B------:R-:W5:Y:S02]  /*13990*/  SYNCS.PHASECHK.TRANS64.TRYWAIT P1, [UR13+0x78], R4 ;  /* 0x00007804ff0075a7 */ /* 0x000f64000802014d */
[----:B-----5:R-:W-:Y:S05]  /*139a0*/  @!P1 BRA `(.L_x_568) ;  /* 0x0000001c00c89947 */ /* 0x020fea0003800000 */
.L_x_619:
        /* <DEDUP_REMOVED lines=13> */
.L_x_571:
[----:B------:R-:W1:Y:S02]  /*13a80*/  LDC R3, c[0x0][0x800] ;  /* 0x00020000ff037b82 */ /* 0x000e640000000800 */
[----:B-1----:R1:W-:Y:S02]  /*13a90*/  SYNCS.ARRIVE.TRANS64.RED.A0TR RZ, [UR13+0x58], R3 ;  /* 0x00005803ffff79a7 */ /* 0x0023e4000830040d */
.L_x_570:
[----:B------:R-:W-:Y:S05]  /*13aa0*/  BSYNC B0 ;  /* 0x0000000000007941 */ /* 0x000fea0003800000 */
.L_x_569:
[----:B------:R-:W-:Y:S05]  /*13ab0*/  @!P2 BRA `(.L_x_572) ;  /* 0x000000000004a947 */ /* 0x000fea0003800000 */
[----:B------:R-:W-:Y:S01]  /*13ac0*/  BPT.TRAP 0x1 ;  /* 0x000000040000795c */ /* 0x000fe20000300000 */
.L_x_572:
[----:B------:R-:W-:Y:S01]  /*13ad0*/  IADD3 R2, P0, R2, UR40, RZ ;  /* 0x0000002802027c10 */ /* 0x000fe2000ff1e0ff */
[----:B------:R-:W-:Y:S01]  /*13ae0*/  SYNCS.ARRIVE.TRANS64.RED.A1T0 RZ, [UR29], RZ ;  /* 0x000000ffffff79a7 */ /* 0x000fe2000810041d */
[----:B-1----:R-:W-:Y:S02]  /*13af0*/  PRMT R4, RZ, 0x7610, R4 ;  /* 0x00007610ff047816 */ /* 0x002fe40000000004 */
[----:B------:R-:W-:Y:S02]  /*13b00*/  IADD3.X R16, R16, UR38, RZ, P0, !PT ;  /* 0x0000002610107c10 */ /* 0x000fe400087fe4ff */
[----:B------:R-:W-:Y:S02]  /*13b10*/  ISETP.GE.U32.AND P0, PT, R2, UR14, PT ;  /* 0x0000000e02007c0c */ /* 0x000fe4000bf06070 */
[----:B------:R-:W-:Y:S02]  /*13b20*/  MOV R7, 0xffffffff ;  /* 0xffffffff00077802 */ /* 0x000fe40000000f00 */
[----:B------:R-:W-:-:S02]  /*13b30*/  ISETP.GE.U32.AND.EX P0, PT, R16, UR15, PT, P0 ;  /* 0x0000000f10007c0c */ /* 0x000fc4000bf06100 */
[----:B------:R-:W-:Y:S02]  /*13b40*/  MOV R6, 0xffffffff ;  /* 0xffffffff00067802 */ /* 0x000fe40000000f00 */
[----:B------:R-:W-:-:S09]  /*13b50*/  MOV R3, 0xffffffff ;  /* 0xffffffff00037802 */ /* 0x000fd20000000f00 */
[----:B------:R-:W-:Y:S05]  /*13b60*/  @P0 BRA `(.L_x_573) ;  /* 0x00000004005c0947 */ /* 0x000fea0003800000 */
[----:B------:R-:W1:Y:S01]  /*13b70*/  S2R R17, SR_CTAID.X ;  /* 0x0000000000117919 */ /* 0x000e620000002500 */
[----:B------:R-:W5:Y:S01]  /*13b80*/  LDC.64 R14, c[0x0][0x8d0] ;  /* 0x00023400ff0e7b82 */ /* 0x000f620000000a00 */
[----:B------:R-:W-:Y:S01]  /*13b90*/  ULDC UR8, c[0x0][0x150] ;  /* 0x0000540000087ab9 */ /* 0x000fe20000000800 */
[----:B------:R-:W-:Y:S01]  /*13ba0*/  MOV R7, R2 ;  /* 0x0000000200077202 */ /* 0x000fe20000000f00 */
[----:B------:R-:W2:Y:S01]  /*13bb0*/  S2R R3, SR_CTAID.Y ;  /* 0x0000000000037919 */ /* 0x000ea20000002600 */
[----:B------:R-:W-:-:S04]  /*13bc0*/  MOV R21, R16 ;  /* 0x0000001000157202 */ /* 0x000fc80000000f00 */
[----:B------:R-:W2:Y:S08]  /*13bd0*/  LDC R20, c[0x0][0x144] ;  /* 0x00005100ff147b82 */ /* 0x000eb00000000800 */
[----:B------:R-:W3:Y:S01]  /*13be0*/  LDC R18, c[0x0][0x8d8] ;  /* 0x00023600ff127b82 */ /* 0x000ee20000000800 */
[----:B-----5:R-:W-:-:S04]  /*13bf0*/  ISETP.NE.U32.AND P0, PT, R14, RZ, PT ;  /* 0x000000ff0e00720c */ /* 0x020fc80003f05070 */
[----:B------:R-:W-:Y:S02]  /*13c00*/  ISETP.NE.AND.EX P0, PT, R15, RZ, PT, P0 ;  /* 0x000000ff0f00720c */ /* 0x000fe40003f05300 */
[----:B-1----:R-:W-:Y:S02]  /*13c10*/  I2FP.F32.U32 R4, R17 ;  /* 0x0000001100047245 */ /* 0x002fe40000201000 */
[----:B--2---:R-:W-:-:S03]  /*13c20*/  I2FP.F32.U32 R23, R3 ;  /* 0x0000000300177245 */ /* 0x004fc60000201000 */
[----:B------:R-:W-:-:S04]  /*13c30*/  FMUL R4, R4, UR8 ;  /* 0x0000000804047c20 */ /* 0x000fc80008400000 */
[----:B------:R1:W2:Y:S02]  /*13c40*/  F2I.U32.TRUNC.NTZ R13, R4 ;  /* 0x00000004000d7305 */ /* 0x0002a4000020f000 */
[----:B---3--:R-:W-:Y:S05]  /*13c50*/  @!P0 BRA `(.L_x_574) ;  /* 0x0000000000308947 */ /* 0x008fea0003800000 */
[----:B----4-:R-:W3:Y:S02]  /*13c60*/  LDC R5, c[0x0][0x8dc] ;  /* 0x00023700ff057b82 */ /* 0x010ee40000000800 */
[----:B---3--:R-:W-:-:S04]  /*13c70*/  IADD3 R5, P0, R2, R5, RZ ;  /* 0x0000000502057210 */ /* 0x008fc80007f1e0ff */
[----:B------:R-:W-:-:S05]  /*13c80*/  IADD3.X R21, RZ, R16, RZ, P0, !PT ;  /* 0x00000010ff157210 */ /* 0x000fca00007fe4ff */
[----:B------:R-:W-:-:S04]  /*13c90*/  IMAD.WIDE.U32 R6, R21, R14, RZ ;  /* 0x0000000e15067225 */ /* 0x000fc800078e00ff */
[----:B------:R-:W-:-:S04]  /*13ca0*/  IMAD.WIDE.U32 R6, P0, R5, R15, R6 ;  /* 0x0000000f05067225 */ /* 0x000fc80007800006 */
[----:B-1----:R-:W-:Y:S01]  /*13cb0*/  IMAD.WIDE.U32 R4, R5, R14, RZ ;  /* 0x0000000e05047225 */ /* 0x002fe200078e00ff */
[----:B------:R-:W-:-:S04]  /*13cc0*/  MOV R4, R7 ;  /* 0x0000000700047202 */ /* 0x000fc80000000f00 */
[----:B------:R-:W-:Y:S01]  /*13cd0*/  IADD3 RZ, P1, R5, R6, RZ ;  /* 0x0000000605ff7210 */ /* 0x000fe20007f3e0ff */
[----:B------:R-:W-:-:S04]  /*13ce0*/  IMAD.X R5, RZ, RZ, RZ, P0 ;  /* 0x000000ffff057224 */ /* 0x000fc800000e06ff */
[----:B------:R-:W-:-:S03]  /*13cf0*/  IMAD.WIDE.U32.X R4, R21, R15, R4, P1 ;  /* 0x0000000f15047225 */ /* 0x000fc600008e0404 */
[----:B------:R-:W-:Y:S02]  /*13d00*/  MOV R7, R4 ;  /* 0x0000000400077202 */ /* 0x000fe40000000f00 */
[----:B------:R-:W-:-:S07]  /*13d10*/  MOV R21, R5 ;  /* 0x0000000500157202 */ /* 0x000fce0000000f00 */
.L_x_574:
[----:B------:R-:W-:Y:S01]  /*13d20*/  ULDC UR8, c[0x0][0x154] ;  /* 0x0000550000087ab9 */ /* 0x000fe20000000800 */
[----:B------:R-:W3:Y:S01]  /*13d30*/  LDC R14, c[0x0][0x148] ;  /* 0x00005200ff0e7b82 */ /* 0x000ee20000000800 */
[----:B------:R-:W-:Y:S01]  /*13d40*/  FMUL R23, R23, UR8 ;  /* 0x0000000817177c20 */ /* 0x000fe20008400000 */
[----:B------:R-:W-:Y:S02]  /*13d50*/  ISETP.NE.AND P2, PT, R22, 0x1, PT ;  /* 0x000000011600780c */ /* 0x000fe40003f45270 */
[----:B--2---:R-:W-:Y:S02]  /*13d60*/  IADD3 R6, -R13, RZ, RZ ;  /* 0x000000ff0d067210 */ /* 0x004fe40007ffe1ff */
[----:B------:R-:W-:Y:S01]  /*13d70*/  SHF.R.U64 R13, R7, R18, R21 ;  /* 0x00000012070d7219 */ /* 0x000fe20000001215 */
[----:B------:R-:W2:Y:S01]  /*13d80*/  F2I.U32.TRUNC.NTZ R23, R23 ;  /* 0x0000001700177305 */ /* 0x000ea2000020f000 */
[----:B-1--4-:R-:W1:Y:S01]  /*13d90*/  LDC.64 R4, c[0x0][0x8c8] ;  /* 0x00023200ff047b82 */ /* 0x012e620000000a00 */
[----:B------:R-:W-:Y:S01]  /*13da0*/  IMAD R17, R20, R6, R17 ;  /* 0x0000000614117224 */ /* 0x000fe200078e0211 */
[----:B------:R-:W-:-:S02]  /*13db0*/  SHF.R.U32.HI R18, RZ, R18, R21 ;  /* 0x00000012ff127219 */ /* 0x000fc40000011615 */
[----:B------:R-:W-:-:S04]  /*13dc0*/  IADD3 R21, P0, RZ, -R13, RZ ;  /* 0x8000000dff157210 */ /* 0x000fc80007f1e0ff */
[----:B------:R-:W4:Y:S01]  /*13dd0*/  LDC R20, c[0x0][0x8c0] ;  /* 0x00023000ff147b82 */ /* 0x000f220000000800 */
[----:B------:R-:W-:Y:S02]  /*13de0*/  IADD3.X R7, RZ, ~R18, RZ, P0, !PT ;  /* 0x80000012ff077210 */ /* 0x000fe400007fe4ff */
[----:B--2---:R-:W-:-:S05]  /*13df0*/  IADD3 R15, -R23, RZ, RZ ;  /* 0x000000ff170f7210 */ /* 0x004fca0007ffe1ff */
[----:B------:R-:W2:Y:S01]  /*13e00*/  LDC R23, c[0x0][0x8b0] ;  /* 0x00022c00ff177b82 */ /* 0x000ea20000000800 */
[----:B---3--:R-:W-:Y:S01]  /*13e10*/  @P2 IMAD R17, R14, R15, R3 ;  /* 0x0000000f0e112224 */ /* 0x008fe200078e0203 */
[----:B------:R-:W-:-:S06]  /*13e20*/  MOV R3, R16 ;  /* 0x0000001000037202 */ /* 0x000fcc0000000f00 */
[----:B------:R-:W3:Y:S01]  /*13e30*/  LDC.64 R14, c[0x0][0x8e8] ;  /* 0x00023a00ff0e7b82 */ /* 0x000ee20000000a00 */
[----:B-1----:R-:W-:-:S04]  /*13e40*/  IMAD R6, R7, R4, RZ ;  /* 0x0000000407067224 */ /* 0x002fc800078e02ff */
[C---:B------:R-:W-:Y:S02]  /*13e50*/  IMAD R7, R21.reuse, R5, R6 ;  /* 0x0000000515077224 */ /* 0x040fe400078e0206 */
[----:B------:R-:W-:Y:S01]  /*13e60*/  IMAD.WIDE.U32 R4, R21, R4, R2 ;  /* 0x0000000415047225 */ /* 0x000fe200078e0002 */
[----:B------:R-:W1:Y:S04]  /*13e70*/  LDC R6, c[0x0][0x900] ;  /* 0x00024000ff067b82 */ /* 0x000e680000000800 */
[----:B------:R-:W-:-:S04]  /*13e80*/  IADD3 R3, R5, R7, RZ ;  /* 0x0000000705037210 */ /* 0x000fc80007ffe0ff */
[-CC-:B----4-:R-:W-:Y:S01]  /*13e90*/  SHF.R.U64 R21, R4, R20.reuse, R3.reuse ;  /* 0x0000001404157219 */ /* 0x190fe20000001203 */
[----:B------:R-:W4:Y:S01]  /*13ea0*/  LDC R25, c[0x0][0x8f0] ;  /* 0x00023c00ff197b82 */ /* 0x000f220000000800 */
[----:B------:R-:W-:-:S04]  /*13eb0*/  SHF.R.U32.HI R4, RZ, R20, R3 ;  /* 0x00000014ff047219 */ /* 0x000fc80000011603 */
[-CC-:B--2---:R-:W-:Y:S02]  /*13ec0*/  SHF.R.U64 R24, R21, R23.reuse, R4.reuse ;  /* 0x0000001715187219 */ /* 0x184fe40000001204 */
[----:B---3--:R-:W-:Y:S01]  /*13ed0*/  ISETP.NE.U32.AND P0, PT, R14, RZ, PT ;  /* 0x000000ff0e00720c */ /* 0x008fe20003f05070 */
[----:B------:R-:W2:Y:S01]  /*13ee0*/  LDC R20, c[0x0][0x8e0] ;  /* 0x00023800ff147b82 */ /* 0x000ea20000000800 */
[----:B------:R-:W-:Y:S02]  /*13ef0*/  SHF.R.U32.HI R5, RZ, R23, R4 ;  /* 0x00000017ff057219 */ /* 0x000fe40000011604 */
[----:B------:R-:W-:Y:S02]  /*13f00*/  ISETP.NE.AND.EX P0, PT, R15, RZ, PT, P0 ;  /* 0x000000ff0f00720c */ /* 0x000fe40003f05300 */
[----:B-1----:R-:W-:-:S03]  /*13f10*/  SHF.R.U64 R23, R24, R6, R5 ;  /* 0x0000000618177219 */ /* 0x002fc60000001205 */
[----:B------:R-:W1:Y:S01]  /*13f20*/  LDC R18, c[0x0][0x8b8] ;  /* 0x00022e00ff127b82 */ /* 0x000e620000000800 */
[----:B------:R-:W-:Y:S02]  /*13f30*/  SHF.R.U32.HI R27, RZ, R6, R5 ;  /* 0x00000006ff1b7219 */ /* 0x000fe40000011605 */
[----:B------:R-:W-:Y:S02]  /*13f40*/  MOV R4, R23 ;  /* 0x0000001700047202 */ /* 0x000fe40000000f00 */
[----:B------:R-:W-:-:S03]  /*13f50*/  MOV R5, R27 ;  /* 0x0000001b00057202 */ /* 0x000fc60000000f00 */
        /* <DEDUP_REMOVED lines=8> */
[----:B------:R-:W-:-:S04]  /*13fe0*/  MOV R4, R7 ;  /* 0x0000000700047202 */ /* 0x000fc80000000f00 */
[----:B------:R-:W-:Y:S02]  /*13ff0*/  IADD3 RZ, P1, R5, R6, RZ ;  /* 0x0000000605ff7210 */ /* 0x000fe40007f3e0ff */
[----:B------:R-:W-:-:S03]  /*14000*/  IADD3.X R5, RZ, RZ, RZ, P0, !PT ;  /* 0x000000ffff057210 */ /* 0x000fc600007fe4ff */
[----:B------:R-:W-:-:S08]  /*14010*/  IMAD.WIDE.U32.X R4, R27, R15, R4, P1 ;  /* 0x0000000f1b047225 */ /* 0x000fd000008e0404 */
.L_x_575:
[----:B------:R-:W-:Y:S02]  /*14020*/  SHF.R.U64 R25, R4, R25, R5 ;  /* 0x0000001904197219 */ /* 0x000fe40000001205 */
[----:B------:R-:W-:Y:S02]  /*14030*/  LOP3.LUT R5, R24, R9, RZ, 0xc0, !PT ;  /* 0x0000000918057212 */ /* 0x000fe400078ec0ff */
[----:B------:R-:W-:Y:S02]  /*14040*/  IADD3 R4, -R25, RZ, RZ ;  /* 0x000000ff19047210 */ /* 0x000fe40007ffe1ff */
[----:B------:R-:W-:Y:S01]  /*14050*/  LOP3.LUT R21, R21, R8, RZ, 0xc0, !PT ;  /* 0x0000000815157212 */ /* 0x000fe200078ec0ff */
[----:B------:R-:W-:Y:S02]  /*14060*/  IMAD R5, R0, R25, R5 ;  /* 0x0000001900057224 */ /* 0x000fe400078e0205 */
[----:B--2---:R-:W-:Y:S01]  /*14070*/  IMAD R20, R4, R20, R23 ;  /* 0x0000001404147224 */ /* 0x004fe200078e0217 */
[----:B------:R-:W-:Y:S01]  /*14080*/  MOV R4, 0x1 ;  /* 0x0000000100047802 */ /* 0x000fe20000000f00 */
[----:B-1----:R-:W-:-:S02]  /*14090*/  IMAD R17, R5, R18, R17 ;  /* 0x0000001205117224 */ /* 0x002fc400078e0211 */
[----:B---3--:R-:W-:Y:S01]  /*140a0*/  IMAD R20, R20, R3, R21 ;  /* 0x0000000314147224 */ /* 0x008fe200078e0215 */
[----:B------:R-:W-:-:S04]  /*140b0*/  MOV R3, R13 ;  /* 0x0000000d00037202 */ /* 0x000fc80000000f00 */
[----:B------:R-:W-:Y:S02]  /*140c0*/  SEL R6, R20, R17, !P2 ;  /* 0x0000001114067207 */ /* 0x000fe40005000000 */
[----:B------:R-:W-:-:S07]  /*140d0*/  SEL R7, R17, R20, !P2 ;  /* 0x0000001411077207 */ /* 0x000fce0005000000 */
.L_x_573:
[----:B------:R-:W-:-:S13]  /*140e0*/  LOP3.LUT P0, RZ, R4, 0xff, RZ, 0xc0, !PT ;  /* 0x000000ff04ff7812 */ /* 0x000fda000780c0ff */
[----:B------:R-:W-:Y:S05]  /*140f0*/  @P0 BRA `(.L_x_576) ;  /* 0xffffffe800e80947 */ /* 0x000fea000383ffff */
.L_x_520:
[----:B------:R-:W-:-:S13]  /*14100*/  ELECT P0, URZ, PT ;  /* 0x00000000003f782f */ /* 0x000fda0003800000 */
[----:B------:R-:W-:Y:S05]  /*14110*/  @!P0 BRA `(.L_x_10) ;  /* 0x0000001000548947 */ /* 0x000fea0003800000 */
[----:B------:R-:W-:-:S04]  /*14120*/  LOP3.LUT R19, R19, 0x2, RZ, 0xfc, !PT ;  /* 0x0000000213137812 */ /* 0x000fc800078efcff */
[----:B------:R-:W-:-:S13]  /*14130*/  ISETP.NE.AND P1, PT, R19, 0x3, PT ;  /* 0x000000031300780c */ /* 0x000fda0003f25270 */
[----:B------:R-:W-:Y:S05]  /*14140*/  @!P1 BRA `(.L_x_577) ;  /* 0x0000000000049947 */ /* 0x000fea0003800000 */
[----:B------:R-:W-:Y:S01]  /*14150*/  BPT.TRAP 0x1 ;  /* 0x000000040000795c */ /* 0x000fe20000300000 */
.L_x_577:
[----:B-1----:R-:W-:Y:S01]  /*14160*/  MOV R0, 0x400 ;  /* 0x0000040000007802 */ /* 0x002fe20000000f00 */
[----:B------:R-:W-:Y:S01]  /*14170*/  IMAD.MOV.U32 R2, RZ, RZ, 0x1 ;  /* 0x00000001ff027424 */ /* 0x000fe200078e00ff */
[----:B------:R-:W-:-:S04]  /*14180*/  MOV R3, UR37 ;  /* 0x0000002500037c02 */ /* 0x000fc80008000f00 */
[----:B------:R-:W-:Y:S02]  /*14190*/  LEA R0, R3, R0, 0x18 ;  /* 0x0000000003007211 */ /* 0x000fe400078ec0ff */
[----:B------:R-:W-:-:S04]  /*141a0*/  SHF.L.U32 R3, R2, 0x1f, RZ ;  /* 0x0000001f02037819 */ /* 0x000fc800000006ff */
[----:B------:R-:W1:Y:S02]  /*141b0*/  SYNCS.PHASECHK.TRANS64.TRYWAIT P0, [R0+URZ+0x60], R3 ;  /* 0x00006003000075a7 */ /* 0x000e64000800017f */
[----:B-1----:R-:W-:Y:S05]  /*141c0*/  @!P0 BRA `(.L_x_578) ;  /* 0x0000001400d88947 */ /* 0x002fea0003800000 */
.L_x_620:
[----:B------:R-:W-:Y:S05]  /*141d0*/  @!P1 BRA `(.L_x_579) ;  /* 0x0000000000049947 */ /* 0x000fea0003800000 */
[----:B------:R-:W-:Y:S01]  /*141e0*/  BPT.TRAP 0x1 ;  /* 0x000000040000795c */ /* 0x000fe20000300000 */
.L_x_579:
[----:B------:R-:W1:Y:S02]  /*141f0*/  SYNCS.PHASECHK.TRANS64.TRYWAIT P0, [R0+URZ+0x68], R3 ;  /* 0x00006803000075a7 */ /* 0x000e64000800017f */
[----:B-1----:R-:W-:Y:S05]  /*14200*/  @!P0 BRA `(.L_x_580) ;  /* 0x0000001400dc8947 */ /* 0x002fea0003800000 */
.L_x_621:
[----:B------:R-:W-:Y:S05]  /*14210*/  @!P1 BRA `(.L_x_581) ;  /* 0x0000000000049947 */ /* 0x000fea0003800000 */
[----:B------:R-:W-:Y:S01]  /*14220*/  BPT.TRAP 0x1 ;  /* 0x000000040000795c */ /* 0x000fe20000300000 */
.L_x_581:
[----:B------:R-:W1:Y:S02]  /*14230*/  SYNCS.PHASECHK.TRANS64.TRYWAIT P0, [R0+URZ+0x70], R3 ;  /* 0x00007003000075a7 */ /* 0x000e64000800017f */
[----:B-1----:R-:W-:Y:S05]  /*14240*/  @!P0 BRA `(.L_x_582) ;  /* 0x0000001400e08947 */ /* 0x002fea0003800000 */
.L_x_622:
[----:B------:R-:W-:Y:S05]  /*14250*/  @!P1 BRA `(.L_x_583) ;  /* 0x0000000000049947 */ /* 0x000fea0003800000 */
[----:B------:R-:W-:Y:S01]  /*14260*/  BPT.TRAP 0x1 ;  /* 0x000000040000795c */ /* 0x000fe20000300000 */
.L_x_583:
[----:B------:R-:W-:-:S04]  /*14270*/  MOV R3, 0x1 ;  /* 0x0000000100037802 */ /* 0x000fc80000000f00 */
[----:B------:R-:W-:-:S07]  /*14280*/  SHF.L.U32 R3, R3, 0x1f, RZ ;  /* 0x0000001f03037819 */ /* 0x000fce00000006ff */
.L_x_584:
[----:B------:R1:W1:Y:S02]  /*14290*/  SYNCS.PHASECHK.TRANS64.TRYWAIT P0, [R0+URZ+0x78], R3 ;  /* 0x00007803000075a7 */ /* 0x000264000800017f */
[----:B-1----:R-:W-:Y:S05]  /*142a0*/  @!P0 NANOSLEEP.SYNCS 0x989680 ;  /* 0x009896800000895d */ /* 0x002fea0003900000 */
[----:B------:R-:W1:Y:S02]  /*142b0*/  @!P0 SYNCS.PHASECHK.TRANS64 P0, [R0+URZ+0x78], R3 ;  /* 0x00007803000085a7 */ /* 0x000e64000800007f */
[----:B-1----:R-:W-:Y:S05]  /*142c0*/  @P0 BRA `(.L_x_10) ;  /* 0x0000000c00e80947 */ /* 0x002fea0003800000 */
[----:B------:R-:W-:Y:S05]  /*142d0*/  BRA `(.L_x_584) ;  /* 0xfffffffc00ec7947 */ /* 0x000fea000383ffff */
.L_x_515:
[----:B------:R-:W-:Y:S02]  /*142e0*/  LOP3.LUT P0, RZ, R11, 0xff, RZ, 0xc0, !PT ;  /* 0x000000ff0bff7812 */ /* 0x000fe4000780c0ff */
[----:B------:R-:W-:Y:S02]  /*142f0*/  MOV R10, 0x1 ;  /* 0x00000001000a7802 */ /* 0x000fe40000000f00 */
[----:B------:R-:W-:-:S09]  /*14300*/  MOV R0, RZ ;  /* 0x000000ff00007202 */ /* 0x000fd20000000f00 */
[----:B------:R-:W-:Y:S05]  /*14310*/  @!P0 BRA `(.L_x_585) ;  /* 0x0000000c00208947 */ /* 0x000fea0003800000 */
[----:B------:R-:W1:Y:S01]  /*14320*/  LDC R0, c[0x0][0x28c] ;  /* 0x0000a300ff007b82 */ /* 0x000e620000000800 */
[C---:B------:R-:W-:Y:S01]  /*14330*/  LOP3.LUT P2, RZ, R18.reuse, 0x7f, RZ, 0xc0, !PT ;  /* 0x0000007f12ff7812 */ /* 0x040fe2000784c0ff */
[----:B------:R-:W-:Y:S01]  /*14340*/  ULDC UR5, c[0x0][0x900] ;  /* 0x0002400000057ab9 */ /* 0x000fe20000000800 */
[----:B------:R-:W-:Y:S01]  /*14350*/  LOP3.LUT P0, RZ, R18, 0x1f, RZ, 0xc0, !PT ;  /* 0x0000001f12ff7812 */ /* 0x000fe2000780c0ff */
[----:B------:R-:W-:Y:S01]  /*14360*/  UMOV UR6, 0xffffffff ;  /* 0xffffffff00067882 */ /* 0x000fe20000000000 */
[----:B------:R-:W-:Y:S01]  /*14370*/  BSSY B0, `(.L_x_585) ;  /* 0x00000c2000007945 */ /* 0x000fe20003800000 */
[----:B------:R-:W-:Y:S01]  /*14380*/  USHF.L.U32 UR6, UR6, UR5, URZ ;  /* 0x0000000506067299 */ /* 0x000fe2000800063f */
[----:B------:R-:W-:Y:S01]  /*14390*/  MOV R12, 0x1 ;  /* 0x00000001000c7802 */ /* 0x000fe20000000f00 */
[----:B------:R-:W-:Y:S01]  /*143a0*/  ULDC UR4, c[0x0][0x8a8] ;  /* 0x00022a0000047ab9 */ /* 0x000fe20000000800 */
[----:B------:R-:W-:Y:S01]  /*143b0*/  LOP3.LUT R18, R17, 0x2, RZ, 0xfc, !PT ;  /* 0x0000000211127812 */ /* 0x000fe200078efcff */
[----:B------:R-:W-:Y:S01]  /*143c0*/  UMOV UR7, 0x1 ;  /* 0x0000000100077882 */ /* 0x000fe20000000000 */
[----:B------:R-:W-:Y:S01]  /*143d0*/  PLOP3.LUT P0, PT, P0, P2, PT, 0x8a, 0x0 ;  /* 0x000000000000781c */ /* 0x000fe20000705172 */
[----:B------:R-:W-:Y:S01]  /*143e0*/  UIADD3 UR15, UR4, -0x1, URZ ;  /* 0xffffffff040f7890 */ /* 0x000fe2000fffe03f */
[----:B------:R-:W-:Y:S01]  /*143f0*/  MOV R10, 0x1 ;  /* 0x00000001000a7802 */ /* 0x000fe20000000f00 */
[----:B------:R-:W-:-:S02]  /*14400*/  USHF.L.U32 UR17, UR7, UR5, URZ ;  /* 0x0000000507117299 */ /* 0x000fc4000800063f */
[----:B------:R-:W-:Y:S01]  /*14410*/  ULOP3.LUT UR16, URZ, UR6, URZ, 0x33, !UPT ;  /* 0x000000063f107292 */ /* 0x000fe2000f8e333f */
[----:B------:R-:W-:Y:S01]  /*14420*/  ULDC.64 UR20, c[0x0][0x198] ;  /* 0x0000660000147ab9 */ /* 0x000fe20000000a00 */
[----:B-1----:R-:W-:-:S04]  /*14430*/  IADD3 R0, R0, 0x3f, RZ ;  /* 0x0000003f00007810 */ /* 0x002fc80007ffe0ff */
[----:B------:R-:W-:-:S04]  /*14440*/  SHF.R.S32.HI R5, RZ, 0x1f, R0 ;  /* 0x0000001fff057819 */ /* 0x000fc80000011400 */
[----:B------:R-:W-:Y:S02]  /*14450*/  LEA.HI R5, R5, R0, RZ, 0x6 ;  /* 0x0000000005057211 */ /* 0x000fe400078f30ff */
[----:B------:R-:W-:Y:S02]  /*14460*/  MOV R0, RZ ;  /* 0x000000ff00007202 */ /* 0x000fe40000000f00 */
[----:B------:R-:W-:-:S04]  /*14470*/  SHF.R.S32.HI R11, RZ, 0x6, R5 ;  /* 0x00000006ff0b7819 */ /* 0x000fc80000011405 */
[----:B------:R-:W-:-:S07]  /*14480*/  IADD3 R13, R11, 0x1, RZ ;  /* 0x000000010b0d7810 */ /* 0x000fce0007ffe0ff */
.L_x_597:
[----:B------:R-:W-:-:S03]  /*14490*/  UMOV UR4, 0xffffffff ;  /* 0xffffffff00047882 */ /* 0x000fc60000000000 */
[----:B------:R-:W-:Y:S05]  /*144a0*/  BRA.DIV UR4, `(.L_x_586) ;  /* 0x00000016045c7947 */ /* 0x000fea000b800000 */
[----:B------:R-:W-:-:S13]  /*144b0*/  ELECT P6, URZ, PT ;  /* 0x00000000003f782f */ /* 0x000fda00038c0000 */
.L_x_625:
[----:B------:R-:W1:Y:S01]  /*144c0*/  LDC R4, c[0x0][0x28c] ;  /* 0x0000a300ff047b82 */ /* 0x000e620000000800 */
[----:B------:R-:W-:Y:S01]  /*144d0*/  BSSY B1, `(.L_x_587) ;  /* 0x0000037000017945 */ /* 0x000fe20003800000 */
[----:B-1----:R-:W-:-:S13]  /*144e0*/  ISETP.LT.OR P6, PT, R4, 0x1, !P6 ;  /* 0x000000010400780c */ /* 0x002fda00077c1670 */
[----:B------:R-:W-:Y:S05]  /*144f0*/  @P6 BRA `(.L_x_588) ;  /* 0x0000000000d06947 */ /* 0x000fea0003800000 */
[----:B------:R-:W-:Y:S02]  /*14500*/  SHF.L.U32 R9, R6, 0x7, RZ ;  /* 0x0000000706097819 */ /* 0x000fe400000006ff */
[----:B------:R-:W-:Y:S02]  /*14510*/  SHF.L.U32 R14, R7, 0x8, RZ ;  /* 0x00000008070e7819 */ /* 0x000fe400000006ff */
[----:B------:R-:W-:Y:S02]  /*14520*/  MOV R19, RZ ;  /* 0x000000ff00137202 */ /* 0x000fe40000000f00 */
[----:B------:R-:W-:Y:S02]  /*14530*/  MOV R4, R13 ;  /* 0x0000000d00047202 */ /* 0x000fe40000000f00 */
[----:B------:R-:W-:Y:S02]  /*14540*/  MOV R5, R10 ;  /* 0x0000000a00057202 */ /* 0x000fe40000000f00 */
[----:B------:R-:W-:-:S07]  /*14550*/  MOV R6, R0 ;  /* 0x0000000000067202 */ /* 0x000fce0000000f00 */
.L_x_592:
[----:B------:R-:W1:Y:S01]  /*14560*/  S2R R8, SR_CgaCtaId ;  /* 0x0000000000087919 */ /* 0x000e620000008800 */
[----:B------:R-:W-:-:S04]  /*14570*/  MOV R7, 0x400 ;  /* 0x0000040000077802 */ /* 0x000fc80000000f00 */
[----:B-1----:R-:W-:Y:S02]  /*14580*/  LEA R15, R8, R7, 0x18 ;  /* 0x00000007080f7211 */ /* 0x002fe400078ec0ff */
[----:B------:R-:W-:Y:S01]  /*14590*/  SHF.L.U32 R7, R5, 0x1f, RZ ;  /* 0x0000001f05077819 */ /* 0x000fe200000006ff */
[----:B------:R-:W1:Y:S01]  /*145a0*/  @!P2 LDC R8, c[0x0][0x500] ;  /* 0x00014000ff08ab82 */ /* 0x000e620000000800 */
[----:B------:R-:W-:-:S04]  /*145b0*/  LEA R20, R6, R15, 0x3 ;  /* 0x0000000f06147211 */ /* 0x000fc800078e18ff */
[----:B------:R-:W2:Y:S02]  /*145c0*/  SYNCS.PHASECHK.TRANS64.TRYWAIT P1, [R20+URZ+0x20], R7 ;  /* 0x00002007140075a7 */ /* 0x000ea4000802017f */
[----:B--2---:R-:W-:Y:S05]  /*145d0*/  @!P1 BRA `(.L_x_589) ;  /* 0x0000001400309947 */ /* 0x004fea0003800000 */
.L_x_626:
[----:B--2---:R-:W-:Y:S01]  /*145e0*/  PRMT R7, R18, 0x9910, RZ ;  /* 0x0000991012077816 */ /* 0x004fe200000000ff */
[----:B-1----:R1:W-:Y:S03]  /*145f0*/  @!P2 SYNCS.ARRIVE.TRANS64 RZ, [R20+URZ], R8 ;  /* 0x0000000814ffa9a7 */ /* 0x0023e6000800003f */
[----:B------:R-:W-:-:S13]  /*14600*/  ISETP.NE.AND P1, PT, R7, 0x2, PT ;  /* 0x000000020700780c */ /* 0x000fda0003f25270 */
[----:B-1----:R-:W-:Y:S05]  /*14610*/  @P1 BRA `(.L_x_590) ;  /* 0x0000000000041947 */ /* 0x002fea0003800000 */
[----:B------:R-:W-:Y:S01]  /*14620*/  BPT.TRAP 0x1 ;  /* 0x000000040000795c */ /* 0x000fe20000300000 */
.L_x_590:
[----:B------:R-:W-:Y:S05]  /*14630*/  @P0 BRA `(.L_x_591) ;  /* 0x0000000000040947 */ /* 0x000fea0003800000 */
[----:B------:R-:W-:Y:S01]  /*14640*/  BPT.TRAP 0x1 ;  /* 0x000000040000795c */ /* 0x000fe20000300000 */
.L_x_591:
[CC--:B------:R-:W-:Y:S01]  /*14650*/  LEA R7, R6.reuse, R15.reuse, 0xf ;  /* 0x0000000f06077211 */ /* 0x0c0fe200078e78ff */
[----:B------:R-:W-:Y:S01]  /*14660*/  UIADD3 UR4, UP0, UR20, 0xf0, URZ ;  /* 0x000000f014047890 */ /* 0x000fe2000ff1e03f */
[C---:B------:R-:W-:Y:S01]  /*14670*/  LEA R15, R6.reuse, R15, 0xe ;  /* 0x0000000f060f7211 */ /* 0x040fe200078e70ff */
[----:B------:R-:W-:Y:S01]  /*14680*/  UIADD3 UR22, UP1, UR20, 0x1f0, URZ ;  /* 0x000001f014167890 */ /* 0x000fe2000ff3e03f */
[----:B------:R-:W-:Y:S01]  /*14690*/  R2UR UR5, R7 ;  /* 0x00000000070572ca */ /* 0x000fe200000e0000 */
[----:B------:R-:W-:Y:S01]  /*146a0*/  VIADD R6, R6, 0x1 ;  /* 0x0000000106067836 */ /* 0x000fe20000000000 */
[----:B------:R-:W-:Y:S01]  /*146b0*/  R2UR UR8, R15 ;  /* 0x000000000f0872ca */ /* 0x000fe200000e0000 */
[----:B------:R-:W-:Y:S01]  /*146c0*/  UIADD3.X UR23, URZ, UR21, URZ, UP1, !UPT ;  /* 0x000000153f177290 */ /* 0x000fe20008ffe43f */
[----:B------:R-:W-:Y:S01]  /*146d0*/  R2UR UR9, R20 ;  /* 0x00000000140972ca */ /* 0x000fe200000e0000 */
[----:B------:R-:W-:Y:S01]  /*146e0*/  UMOV UR6, 0x0 ;  /* 0x0000000000067882 */ /* 0x000fe20000000000 */
[----:B------:R-:W-:Y:S01]  /*146f0*/  R2UR UR11, R14 ;  /* 0x000000000e0b72ca */ /* 0x000fe200000e0000 */
[----:B------:R-:W-:Y:S01]  /*14700*/  UMOV UR7, 0x10000000 ;  /* 0x1000000000077882 */ /* 0x000fe20000000000 */
[----:B------:R-:W-:-:S02]  /*14710*/  R2UR UR10, R19 ;  /* 0x00000000130a72ca */ /* 0x000fc400000e0000 */
[----:B------:R-:W-:Y:S02]  /*14720*/  R2UR UR12, R3 ;  /* 0x00000000030c72ca */ /* 0x000fe400000e0000 */
[----:B------:R-:W-:Y:S01]  /*14730*/  IADD3 R4, R4, -0x1, RZ ;  /* 0xffffffff04047810 */ /* 0x000fe20007ffe0ff */
[----:B------:R-:W-:Y:S01]  /*14740*/  UIADD3 UR13, UR5, 0x8400, URZ ;  /* 0x00008400050d7890 */ /* 0x000fe2000fffe03f */
[----:B------:R-:W-:Y:S01]  /*14750*/  R2UR UR18, R9 ;  /* 0x00000000091272ca */ /* 0x000fe200000e0000 */
[----:B------:R-:W-:Y:S01]  /*14760*/  UIADD3.X UR5, URZ, UR21, URZ, UP0, !UPT ;  /* 0x000000153f057290 */ /* 0x000fe200087fe43f */
[----:B------:R-:W-:Y:S01]  /*14770*/  ISETP.GT.AND P3, PT, R4, 0x1, PT ;  /* 0x000000010400780c */ /* 0x000fe20003f64270 */
[----:B------:R-:W-:Y:S01]  /*14780*/  UIADD3 UR14, UR8, 0x28400, URZ ;  /* 0x00028400080e7890 */ /* 0x000fe2000fffe03f */
[----:B------:R-:W-:Y:S02]  /*14790*/  ISETP.NE.AND P1, PT, R6, 0x4, PT ;  /* 0x000000040600780c */ /* 0x000fe40003f25270 */
[----:B------:R-:W-:Y:S01]  /*147a0*/  UMOV UR8, UR13 ;  /* 0x0000000d00087c82 */ /* 0x000fe20008000000 */
[----:B------:R-:W-:-:S02]  /*147b0*/  IADD3 R19, R19, 0x40, RZ ;  /* 0x0000004013137810 */ /* 0x000fc40007ffe0ff */
[----:B------:R-:W-:Y:S01]  /*147c0*/  SEL R8, RZ, 0x1, P1 ;  /* 0x00000001ff087807 */ /* 0x000fe20000800000 */
[----:B------:R1:W-:Y:S01]  /*147d0*/  UTMALDG.3D [UR8], [UR4], desc[UR6] ;  /* 0x00000608040075b4 */ /* 0x0003e20008011000 */
[----:B------:R-:W-:Y:S02]  /*147e0*/  SEL R6, R6, RZ, P1 ;  /* 0x000000ff06067207 */ /* 0x000fe40000800000 */
[----:B------:R-:W-:Y:S01]  /*147f0*/  LOP3.LUT R5, R5, R8, RZ, 0x3c, !PT ;  /* 0x0000000805057212 */ /* 0x000fe200078e3cff */
[----:B-1----:R-:W-:Y:S01]  /*14800*/  UMOV UR8, UR14 ;  /* 0x0000000e00087c82 */ /* 0x002fe20008000000 */
[----:B------:R-:W-:Y:S02]  /*14810*/  UMOV UR11, UR18 ;  /* 0x00000012000b7c82 */ /* 0x000fe40008000000 */
[----:B------:R1:W-:Y:S02]  /*14820*/  UTMALDG.3D [UR8], [UR22], desc[UR6] ;  /* 0x00000608160075b4 */ /* 0x0003e40008011000 */
[----:B-1----:R-:W-:Y:S05]  /*14830*/  @P3 BRA `(.L_x_592) ;  /* 0xfffffffc00483947 */ /* 0x002fea000383ffff */
.L_x_588:
[----:B------:R-:W-:Y:S05]  /*14840*/  BSYNC B1 ;  /* 0x0000000000017941 */ /* 0x000fea0003800000 */
.L_x_587:
[----:B------:R-:W-:Y:S01]  /*14850*/  LOP3.LUT P3, RZ, R12, 0xff, RZ, 0xc0, !PT ;  /* 0x000000ff0cff7812 */ /* 0x000fe2000786c0ff */
[----:B------:R-:W-:Y:S01]  /*14860*/  ULDC.64 UR4, c[0x0][0x8f8] ;  /* 0x00023e0000047ab9 */ /* 0x000fe20000000a00 */
[----:B------:R-:W-:Y:S01]  /*14870*/  IADD3 R0, R11, R0, RZ ;  /* 0x000000000b007210 */ /* 0x000fe20007ffe0ff */
[----:B------:R-:W-:Y:S01]  /*14880*/  BSSY B1, `(.L_x_593) ;  /* 0x000006e000017945 */ /* 0x000fe20003800000 */
[----:B------:R-:W-:Y:S02]  /*14890*/  IADD3 R2, P4, R2, UR40, RZ ;  /* 0x0000002802027c10 */ /* 0x000fe4000ff9e0ff */
[----:B------:R-:W-:Y:S02]  /*148a0*/  SHF.R.U32.HI R3, RZ, 0x2, R0 ;  /* 0x00000002ff037819 */ /* 0x000fe40000011600 */
[----:B------:R-:W-:Y:S02]  /*148b0*/  ISETP.GT.U32.AND P1, PT, R0, 0x3, PT ;  /* 0x000000030000780c */ /* 0x000fe40003f24070 */
[----:B------:R-:W-:-:S02]  /*148c0*/  LOP3.LUT R3, R3, 0x1, RZ, 0xc0, !PT ;  /* 0x0000000103037812 */ /* 0x000fc400078ec0ff */
[----:B------:R-:W-:Y:S01]  /*148d0*/  ISETP.LT.U32.AND P1, PT, R11, 0x4, P1 ;  /* 0x000000040b00780c */ /* 0x000fe20000f21070 */
[----:B------:R-:W1:Y:S01]  /*148e0*/  @P3 S2R R5, SR_CgaCtaId ;  /* 0x0000000000053919 */ /* 0x000e620000008800 */
[----:B------:R-:W-:Y:S02]  /*148f0*/  @P3 MOV R4, 0x400 ;  /* 0x0000040000043802 */ /* 0x000fe40000000f00 */
[----:B------:R-:W-:Y:S02]  /*14900*/  IADD3.X R16, R16, UR38, RZ, P4, !PT ;  /* 0x0000002610107c10 */ /* 0x000fe4000a7fe4ff */
[----:B------:R-:W-:Y:S02]  /*14910*/  ISETP.GE.U32.AND P4, PT, R2, UR4, PT ;  /* 0x0000000402007c0c */ /* 0x000fe4000bf86070 */
[----:B------:R-:W-:Y:S02]  /*14920*/  MOV R7, 0xffffffff ;  /* 0xffffffff00077802 */ /* 0x000fe40000000f00 */
[----:B------:R-:W-:-:S02]  /*14930*/  MOV R6, 0xffffffff ;  /* 0xffffffff00067802 */ /* 0x000fc40000000f00 */
[----:B------:R-:W-:Y:S02]  /*14940*/  LOP3.LUT R0, R0, 0x3, RZ, 0xc0, !PT ;  /* 0x0000000300007812 */ /* 0x000fe400078ec0ff */
[----:B------:R-:W-:Y:S02]  /*14950*/  PRMT R12, RZ, 0x7610, R12 ;  /* 0x00007610ff0c7816 */ /* 0x000fe4000000000c */
[----:B-1----:R-:W-:-:S04]  /*14960*/  @P3 LEA R4, R5, R4, 0x18 ;  /* 0x0000000405043211 */ /* 0x002fc800078ec0ff */
[----:B------:R1:W-:Y:S01]  /*14970*/  @P3 SYNCS.ARRIVE.TRANS64.A1T0 RZ, [R4+URZ+0x88], RZ ;  /* 0x000088ff04ff39a7 */ /* 0x0003e2000810003f */
[----:B------:R-:W-:Y:S02]  /*14980*/  ISETP.NE.U32.AND P3, PT, R3, 0x1, PT ;  /* 0x000000010300780c */ /* 0x000fe40003f65070 */
[----:B------:R-:W-:Y:S02]  /*14990*/  SEL R3, RZ, 0x1, !P1 ;  /* 0x00000001ff037807 */ /* 0x000fe40004800000 */
[----:B------:R-:W-:Y:S02]  /*149a0*/  ISETP.GE.U32.AND.EX P1, PT, R16, UR5, PT, P4 ;  /* 0x0000000510007c0c */ /* 0x000fe4000bf26140 */
[----:B------:R-:W-:-:S04]  /*149b0*/  ISETP.GT.U32.AND P3, PT, R11, 0x3, !P3 ;  /* 0x000000030b00780c */ /* 0x000fc80005f64070 */
[----:B-1----:R-:W-:-:S04]  /*149c0*/  SEL R4, RZ, 0x1, !P3 ;  /* 0x00000001ff047807 */ /* 0x002fc80005800000 */
[----:B------:R-:W-:Y:S02]  /*149d0*/  LOP3.LUT R10, R4, R10, R3, 0x96, !PT ;  /* 0x0000000a040a7212 */ /* 0x000fe400078e9603 */
[----:B------:R-:W-:Y:S02]  /*149e0*/  MOV R3, 0xffffffff ;  /* 0xffffffff00037802 */ /* 0x000fe40000000f00 */
[----:B------:R-:W-:Y:S01]  /*149f0*/  PRMT R4, RZ, 0x7610, R4 ;  /* 0x00007610ff047816 */ /* 0x000fe20000000004 */
[----:B------:R-:W-:Y:S06]  /*14a00*/  @P1 BRA `(.L_x_594) ;  /* 0x0000000400541947 */ /* 0x000fec0003800000 */
[----:B------:R-:W-:Y:S01]  /*14a10*/  ULDC.64 UR4, c[0x0][0x8d0] ;  /* 0x0002340000047ab9 */ /* 0x000fe20000000a00 */
[----:B------:R-:W1:Y:S01]  /*14a20*/  S2R R15, SR_CTAID.X ;  /* 0x00000000000f7919 */ /* 0x000e620000002500 */
[----:B------:R-:W-:Y:S01]  /*14a30*/  ISETP.NE.U32.AND P1, PT, RZ, UR4, PT ;  /* 0x00000004ff007c0c */ /* 0x000fe2000bf25070 */
[----:B------:R-:W-:Y:S01]  /*14a40*/  ULDC UR7, c[0x0][0x8d8] ;  /* 0x0002360000077ab9 */ /* 0x000fe20000000800 */
[----:B------:R-:W-:Y:S01]  /*14a50*/  MOV R4, R2 ;  /* 0x0000000200047202 */ /* 0x000fe20000000f00 */
[----:B------:R-:W2:Y:S01]  /*14a60*/  S2R R14, SR_CTAID.Y ;  /* 0x00000000000e7919 */ /* 0x000ea20000002600 */
[----:B------:R-:W-:Y:S02]  /*14a70*/  ISETP.NE.AND.EX P1, PT, RZ, UR5, PT, P1 ;  /* 0x00000005ff007c0c */ /* 0x000fe4000bf25310 */
[----:B------:R-:W-:-:S11]  /*14a80*/  MOV R5, R16 ;  /* 0x0000001000057202 */ /* 0x000fd60000000f00 */
[----:B------:R-:W-:Y:S05]  /*14a90*/  @!P1 BRA `(.L_x_595) ;  /* 0x0000000000289947 */ /* 0x000fea0003800000 */
[----:B------:R-:W-:Y:S02]  /*14aa0*/  ULDC UR6, c[0x0][0x8dc] ;  /* 0x0002370000067ab9 */ /* 0x000fe40000000800 */
[----:B------:R-:W-:-:S04]  /*14ab0*/  IADD3 R9, P1, R2, UR6, RZ ;  /* 0x0000000602097c10 */ /* 0x000fc8000ff3e0ff */
[----:B------:R-:W-:-:S05]  /*14ac0*/  IADD3.X R3, RZ, R16, RZ, P1, !PT ;  /* 0x00000010ff037210 */ /* 0x000fca0000ffe4ff */
[----:B------:R-:W-:-:S04]  /*14ad0*/  IMAD.WIDE.U32 R6, R3, UR4, RZ ;  /* 0x0000000403067c25 */ /* 0x000fc8000f8e00ff */
[----:B------:R-:W-:-:S04]  /*14ae0*/  IMAD.WIDE.U32 R6, P1, R9, UR5, R6 ;  /* 0x0000000509067c25 */ /* 0x000fc8000f820006 */
[----:B------:R-:W-:Y:S01]  /*14af0*/  IMAD.WIDE.U32 R8, R9, UR4, RZ ;  /* 0x0000000409087c25 */ /* 0x000fe2000f8e00ff */
[----:B------:R-:W-:Y:S02]  /*14b00*/  IADD3.X R5, RZ, RZ, RZ, P1, !PT ;  /* 0x000000ffff057210 */ /* 0x000fe40000ffe4ff */
[----:B------:R-:W-:Y:S02]  /*14b10*/  MOV R4, R7 ;  /* 0x0000000700047202 */ /* 0x000fe40000000f00 */
[----:B------:R-:W-:-:S05]  /*14b20*/  IADD3 RZ, P1, R9, R6, RZ ;  /* 0x0000000609ff7210 */ /* 0x000fca0007f3e0ff */
[----:B------:R-:W-:-:S08]  /*14b30*/  IMAD.WIDE.U32.X R4, R3, UR5, R4, P1 ;  /* 0x0000000503047c25 */ /* 0x000fd000088e0404 */
.L_x_595:
[--C-:B------:R-:W-:Y:S01]  /*14b40*/  SHF.R.U64 R8, R4, UR7, R5.reuse ;  /* 0x0000000704087c19 */ /* 0x100fe20008001205 */
[----:B------:R-:W-:Y:S01]  /*14b50*/  ULDC.64 UR4, c[0x0][0x8c8] ;  /* 0x0002320000047ab9 */ /* 0x000fe20000000a00 */
[----:B------:R-:W-:Y:S01]  /*14b60*/  SHF.R.U32.HI R3, RZ, UR7, R5 ;  /* 0x00000007ff037c19 */ /* 0x000fe20008011605 */
[----:B------:R-:W-:Y:S01]  /*14b70*/  ULDC.64 UR8, c[0x0][0x8e8] ;  /* 0x00023a0000087ab9 */ /* 0x000fe20000000a00 */
[----:B------:R-:W-:Y:S01]  /*14b80*/  IADD3 R7, P1, RZ, -R8, RZ ;  /* 0x80000008ff077210 */ /* 0x000fe20007f3e0ff */
[----:B------:R-:W3:Y:S01]  /*14b90*/  LDC R19, c[0x0][0x148] ;  /* 0x00005200ff137b82 */ /* 0x000ee20000000800 */
[----:B-1----:R-:W-:Y:S01]  /*14ba0*/  I2FP.F32.U32 R9, R15 ;  /* 0x0000000f00097245 */ /* 0x002fe20000201000 */
[----:B------:R-:W-:Y:S01]  /*14bb0*/  ULDC UR6, c[0x0][0x8b0] ;  /* 0x00022c0000067ab9 */ /* 0x000fe20000000800 */
[----:B------:R-:W-:Y:S02]  /*14bc0*/  IADD3.X R3, RZ, ~R3, RZ, P1, !PT ;  /* 0x80000003ff037210 */ /* 0x000fe40000ffe4ff */
[----:B------:R-:W-:-:S03]  /*14bd0*/  ISETP.NE.U32.AND P1, PT, RZ, UR8, PT ;  /* 0x00000008ff007c0c */ /* 0x000fc6000bf25070 */
[----:B------:R-:W-:Y:S01]  /*14be0*/  IMAD R6, R3, UR4, RZ ;  /* 0x0000000403067c24 */ /* 0x000fe2000f8e02ff */
[----:B------:R-:W-:Y:S02]  /*14bf0*/  MOV R3, R16 ;  /* 0x0000001000037202 */ /* 0x000fe40000000f00 */
[----:B------:R-:W-:Y:S01]  /*14c00*/  ISETP.NE.AND.EX P1, PT, RZ, UR9, PT, P1 ;  /* 0x00000009ff007c0c */ /* 0x000fe2000bf25310 */
[----:B------:R-:W-:Y:S01]  /*14c10*/  IMAD.WIDE.U32 R4, R7, UR4, R2 ;  /* 0x0000000407047c25 */ /* 0x000fe2000f8e0002 */
[----:B------:R-:W-:-:S03]  /*14c20*/  ULDC UR4, c[0x0][0x150] ;  /* 0x0000540000047ab9 */ /* 0x000fc60000000800 */
[----:B------:R-:W-:Y:S01]  /*14c30*/  FMUL R9, R9, UR4 ;  /* 0x0000000409097c20 */ /* 0x000fe20008400000 */
[----:B------:R-:W-:Y:S01]  /*14c40*/  IMAD R3, R7, UR5, R6 ;  /* 0x0000000507037c24 */ /* 0x000fe2000f8e0206 */
[----:B------:R-:W-:Y:S01]  /*14c50*/  ULDC UR4, c[0x0][0x8c0] ;  /* 0x0002300000047ab9 */ /* 0x000fe20000000800 */
[----:B------:R-:W1:Y:S01]  /*14c60*/  LDC R6, c[0x0][0x144] ;  /* 0x00005100ff067b82 */ /* 0x000e620000000800 */
[----:B------:R-:W-:Y:S02]  /*14c70*/  ULDC UR5, c[0x0][0x154] ;  /* 0x0000550000057ab9 */ /* 0x000fe40000000800 */
[----:B------:R-:W-:Y:S01]  /*14c80*/  IADD3 R5, R5, R3, RZ ;  /* 0x0000000305057210 */ /* 0x000fe20007ffe0ff */
[----:B------:R-:W4:Y:S03]  /*14c90*/  F2I.U32.TRUNC.NTZ R9, R9 ;  /* 0x0000000900097305 */ /* 0x000f26000020f000 */
[----:B------:R-:W-:-:S02]  /*14ca0*/  SHF.R.U64 R3, R4, UR4, R5 ;  /* 0x0000000404037c19 */ /* 0x000fc40008001205 */
[----:B--2---:R-:W-:-:S05]  /*14cb0*/  I2FP.F32.U32 R4, R14 ;  /* 0x0000000e00047245 */ /* 0x004fca0000201000 */
[----:B------:R-:W-:Y:S01]  /*14cc0*/  FMUL R21, R4, UR5 ;  /* 0x0000000504157c20 */ /* 0x000fe20008400000 */
[----:B------:R-:W-:Y:S01]  /*14cd0*/  SHF.R.U32.HI R4, RZ, UR4, R5 ;  /* 0x00000004ff047c19 */ /* 0x000fe20008011605 */
[----:B------:R-:W-:-:S03]  /*14ce0*/  ULDC UR4, c[0x0][0x900] ;  /* 0x0002400000047ab9 */ /* 0x000fc60000000800 */
[--C-:B------:R-:W-:Y:S01]  /*14cf0*/  SHF.R.U64 R20, R3, UR6, R4.reuse ;  /* 0x0000000603147c19 */ /* 0x100fe20008001204 */
[----:B------:R-:W2:Y:S01]  /*14d00*/  F2I.U32.TRUNC.NTZ R21, R21 ;  /* 0x0000001500157305 */ /* 0x000ea2000020f000 */
[----:B------:R-:W-:Y:S02]  /*14d10*/  SHF.R.U32.HI R5, RZ, UR6, R4 ;  /* 0x00000006ff057c19 */ /* 0x000fe40008011604 */
[----:B----4-:R-:W-:Y:S02]  /*14d20*/  IADD3 R4, -R9, RZ, RZ ;  /* 0x000000ff09047210 */ /* 0x010fe40007ffe1ff */
[--C-:B------:R-:W-:Y:S02]  /*14d30*/  SHF.R.U64 R9, R20, UR4, R5.reuse ;  /* 0x0000000414097c19 */ /* 0x100fe40008001205 */
[----:B------:R-:W-:Y:S01]  /*14d40*/  SHF.R.U32.HI R23, RZ, UR4, R5 ;  /* 0x00000004ff177c19 */ /* 0x000fe20008011605 */
[----:B-1----:R-:W-:Y:S01]  /*14d50*/  IMAD R15, R6, R4, R15 ;  /* 0x00000004060f7224 */ /* 0x002fe200078e020f */
[----:B------:R-:W-:-:S02]  /*14d60*/  MOV R4, R9 ;  /* 0x0000000900047202 */ /* 0x000fc40000000f00 */
[----:B------:R-:W-:Y:S01]  /*14d70*/  MOV R5, R23 ;  /* 0x0000001700057202 */ /* 0x000fe20000000f00 */
[----:B--23--:R-:W-:Y:S06]  /*14d80*/  @!P1 BRA `(.L_x_596) ;  /* 0x0000000000289947 */ /* 0x00cfec0003800000 */
[----:B------:R-:W-:Y:S02]  /*14d90*/  ULDC UR4, c[0x0][0x8f4] ;  /* 0x00023d0000047ab9 */ /* 0x000fe40000000800 */
[----:B------:R-:W-:-:S04]  /*14da0*/  IADD3 R5, P1, R9, UR4, RZ ;  /* 0x0000000409057c10 */ /* 0x000fc8000ff3e0ff */
[----:B------:R-:W-:-:S05]  /*14db0*/  IADD3.X R23, RZ, R23, RZ, P1, !PT ;  /* 0x00000017ff177210 */ /* 0x000fca0000ffe4ff */
[----:B------:R-:W-:-:S04]  /*14dc0*/  IMAD.WIDE.U32 R6, R23, UR8, RZ ;  /* 0x0000000817067c25 */ /* 0x000fc8000f8e00ff */
[----:B------:R-:W-:-:S04]  /*14dd0*/  IMAD.WIDE.U32 R6, P1, R5, UR9, R6 ;  /* 0x0000000905067c25 */ /* 0x000fc8000f820006 */
[----:B------:R-:W-:Y:S01]  /*14de0*/  IMAD.WIDE.U32 R4, R5, UR8, RZ ;  /* 0x0000000805047c25 */ /* 0x000fe2000f8e00ff */
[----:B------:R-:W-:-:S04]  /*14df0*/  MOV R4, R7 ;  /* 0x0000000700047202 */ /* 0x000fc80000000f00 */
[----:B------:R-:W-:Y:S01]  /*14e00*/  IADD3 RZ, P3, R5, R6, RZ ;  /* 0x0000000605ff7210 */ /* 0x000fe20007f7e0ff */
[----:B------:R-:W-:-:S04]  /*14e10*/  IMAD.X R5, RZ, RZ, RZ, P1 ;  /* 0x000000ffff057224 */ /* 0x000fc800008e06ff */
[----:B------:R-:W-:-:S08]  /*14e20*/  IMAD.WIDE.U32.X R4, R23, UR9, R4, P3 ;  /* 0x0000000917047c25 */ /* 0x000fd000098e0404 */
.L_x_596:
[----:B------:R-:W-:Y:S01]  /*14e30*/  ISETP.NE.AND P1, PT, R22, 0x1, PT ;  /* 0x000000011600780c */ /* 0x000fe20003f25270 */
[----:B------:R-:W-:Y:S01]  /*14e40*/  ULDC UR4, c[0x0][0x8f0] ;  /* 0x00023c0000047ab9 */ /* 0x000fe20000000800 */
[----:B------:R-:W-:Y:S01]  /*14e50*/  IADD3 R21, -R21, RZ, RZ ;  /* 0x000000ff15157210 */ /* 0x000fe20007ffe1ff */
[----:B------:R-:W-:Y:S01]  /*14e60*/  ULDC UR5, c[0x0][0x8b8] ;  /* 0x00022e0000057ab9 */ /* 0x000fe20000000800 */
[----:B------:R-:W-:Y:S01]  /*14e70*/  SHF.R.U64 R5, R4, UR4, R5 ;  /* 0x0000000404057c19 */ /* 0x000fe20008001205 */
[----:B------:R-:W-:Y:S01]  /*14e80*/  ULDC UR4, c[0x0][0x8e0] ;  /* 0x0002380000047ab9 */ /* 0x000fe20000000800 */
[----:B------:R-:W-:Y:S02]  /*14e90*/  LOP3.LUT R20, R20, UR16, RZ, 0xc0, !PT ;  /* 0x0000001014147c12 */ /* 0x000fe4000f8ec0ff */
[----:B------:R-:W-:-:S03]  /*14ea0*/  IADD3 R4, -R5, RZ, RZ ;  /* 0x000000ff05047210 */ /* 0x000fc60007ffe1ff */
[----:B------:R-:W-:Y:S02]  /*14eb0*/  IMAD R20, R5, UR17, R20 ;  /* 0x0000001105147c24 */ /* 0x000fe4000f8e0214 */
[----:B------:R-:W-:Y:S01]  /*14ec0*/  @P1 IMAD R15, R19, R21, R14 ;  /* 0x00000015130f1224 */ /* 0x000fe200078e020e */
[----:B------:R-:W-:Y:S01]  /*14ed0*/  LOP3.LUT R14, R3, UR15, RZ, 0xc0, !PT ;  /* 0x0000000f030e7c12 */ /* 0x000fe2000f8ec0ff */
[----:B------:R-:W-:Y:S01]  /*14ee0*/  IMAD R9, R4, UR4, R9 ;  /* 0x0000000404097c24 */ /* 0x000fe2000f8e0209 */
[----:B------:R-:W-:Y:S01]  /*14ef0*/  ULDC UR4, c[0x0][0x8a8] ;  /* 0x00022a0000047ab9 */ /* 0x000fe20000000800 */
[----:B------:R-:W-:Y:S01]  /*14f00*/  IMAD R15, R20, UR5, R15 ;  /* 0x00000005140f7c24 */ /* 0x000fe2000f8e020f */
[----:B------:R-:W-:Y:S01]  /*14f10*/  MOV R4, 0x1 ;  /* 0x0000000100047802 */ /* 0x000fe20000000f00 */
[----:B------:R-:W-:Y:S01]  /*14f20*/  IMAD R14, R9, UR4, R14 ;  /* 0x00000004090e7c24 */ /* 0x000fe2000f8e020e */
[----:B------:R-:W-:-:S04]  /*14f30*/  MOV R3, R8 ;  /* 0x0000000800037202 */ /* 0x000fc80000000f00 */
[----:B------:R-:W-:Y:S02]  /*14f40*/  SEL R6, R14, R15, !P1 ;  /* 0x0000000f0e067207 */ /* 0x000fe40004800000 */
[----:B------:R-:W-:-:S07]  /*14f50*/  SEL R7, R15, R14, !P1 ;  /* 0x0000000e0f077207 */ /* 0x000fce0004800000 */
.L_x_594:
[----:B------:R-:W-:Y:S05]  /*14f60*/  BSYNC B1 ;  /* 0x0000000000017941 */ /* 0x000fea0003800000 */
.L_x_593:
[----:B------:R-:W-:-:S13]  /*14f70*/  LOP3.LUT P1, RZ, R4, 0xff, RZ, 0xc0, !PT ;  /* 0x000000ff04ff7812 */ /* 0x000fda000782c0ff */
[----:B------:R-:W-:Y:S05]  /*14f80*/  @P1 BRA `(.L_x_597) ;  /* 0xfffffff400401947 */ /* 0x000fea000383ffff */
[----:B------:R-:W-:Y:S05]  /*14f90*/  BSYNC B0 ;  /* 0x0000000000007941 */ /* 0x000fea0003800000 */
.L_x_585:
[----:B------:R-:W-:-:S03]  /*14fa0*/  UMOV UR4, 0xffffffff ;  /* 0xffffffff00047882 */ /* 0x000fc60000000000 */
[----:B------:R-:W-:Y:S05]  /*14fb0*/  BRA.DIV UR4, `(.L_x_598) ;  /* 0x0000000a04cc7947 */ /* 0x000fea000b800000 */
[----:B------:R-:W-:-:S13]  /*14fc0*/  ELECT P6, URZ, PT ;  /* 0x00000000003f782f */ /* 0x000fda00038c0000 */
.L_x_629:
[----:B------:R-:W-:Y:S05]  /*14fd0*/  @!P6 BRA `(.L_x_10) ;  /* 0x0000000000a4e947 */ /* 0x000fea0003800000 */
[----:B------:R-:W-:-:S04]  /*14fe0*/  LOP3.LUT R17, R17, 0x2, RZ, 0xfc, !PT ;  /* 0x0000000211117812 */ /* 0x000fc800078efcff */
[----:B------:R-:W-:-:S13]  /*14ff0*/  ISETP.NE.AND P0, PT, R17, 0x3, PT ;  /* 0x000000031100780c */ /* 0x000fda0003f05270 */
[----:B------:R-:W-:Y:S05]  /*15000*/  @!P0 BRA `(.L_x_599) ;  /* 0x0000000000048947 */ /* 0x000fea0003800000 */
[----:B------:R-:W-:Y:S01]  /*15010*/  BPT.TRAP 0x1 ;  /* 0x000000040000795c */ /* 0x000fe20000300000 */
.L_x_599:
[----:B------:R-:W1:Y:S01]  /*15020*/  S2R R3, SR_CgaCtaId ;  /* 0x0000000000037919 */ /* 0x000e620000008800 */
[----:B------:R-:W-:-:S04]  /*15030*/  MOV R2, 0x400 ;  /* 0x0000040000027802 */ /* 0x000fc80000000f00 */
[----:B-1----:R-:W-:Y:S02]  /*15040*/  LEA R3, R3, R2, 0x18 ;  /* 0x0000000203037211 */ /* 0x002fe400078ec0ff */
[----:B------:R-:W-:Y:S02]  /*15050*/  SHF.L.U32 R2, R10, 0x1f, RZ ;  /* 0x0000001f0a027819 */ /* 0x000fe400000006ff */
[----:B------:R-:W-:-:S04]  /*15060*/  IADD3 R3, R3, 0x20, RZ ;  /* 0x0000002003037810 */ /* 0x000fc80007ffe0ff */
[C---:B------:R-:W-:Y:S02]  /*15070*/  LEA R7, R0.reuse, R3, 0x3 ;  /* 0x0000000300077211 */ /* 0x040fe400078e18ff */
[----:B------:R-:W-:Y:S02]  /*15080*/  IADD3 R0, R0, 0x1, RZ ;  /* 0x0000000100007810 */ /* 0x000fe40007ffe0ff */
[----:B------:R-:W1:Y:S02]  /*15090*/  SYNCS.PHASECHK.TRANS64.TRYWAIT P0, [R7+URZ], R2 ;  /* 0x00000002070075a7 */ /* 0x000e64000800017f */
[----:B------:R-:W-:-:S04]  /*150a0*/  ISETP.NE.AND P1, PT, R0, 0x4, PT ;  /* 0x000000040000780c */ /* 0x000fc80003f25270 */
[----:B------:R-:W-:Y:S02]  /*150b0*/  SEL R5, RZ, 0x1, P1 ;  /* 0x00000001ff057807 */ /* 0x000fe40000800000 */
[----:B------:R-:W-:Y:S02]  /*150c0*/  SEL R0, R0, RZ, P1 ;  /* 0x000000ff00007207 */ /* 0x000fe40000800000 */
[----:B------:R-:W-:Y:S02]  /*150d0*/  LOP3.LUT R5, R10, R5, RZ, 0x3c, !PT ;  /* 0x000000050a057212 */ /* 0x000fe400078e3cff */
[----:B------:R-:W-:Y:S02]  /*150e0*/  LEA R9, R0, R3, 0x3 ;  /* 0x0000000300097211 */ /* 0x000fe400078e18ff */
[----:B------:R-:W-:Y:S01]  /*150f0*/  SHF.L.U32 R4, R5, 0x1f, RZ ;  /* 0x0000001f05047819 */ /* 0x000fe200000006ff */
[----:B-1----:R-:W-:Y:S06]  /*15100*/  @!P0 BRA `(.L_x_600) ;  /* 0x0000000800988947 */ /* 0x002fec0003800000 */
.L_x_630:
[----:B------:R-:W2:Y:S01]  /*15110*/  SYNCS.PHASECHK.TRANS64.TRYWAIT P0, [R9+URZ], R4 ;  /* 0x00000004090075a7 */ /* 0x000ea2000800017f */
[----:B------:R-:W-:-:S04]  /*15120*/  IADD3 R0, R0, 0x1, RZ ;  /* 0x0000000100007810 */ /* 0x000fc80007ffe0ff */
[----:B------:R-:W-:-:S04]  /*15130*/  ISETP.NE.AND P1, PT, R0, 0x4, PT ;  /* 0x000000040000780c */ /* 0x000fc80003f25270 */
[----:B-1----:R-:W-:Y:S02]  /*15140*/  SEL R2, RZ, 0x1, P1 ;  /* 0x00000001ff027807 */ /* 0x002fe40000800000 */
[----:B------:R-:W-:Y:S02]  /*15150*/  SEL R0, R0, RZ, P1 ;  /* 0x000000ff00007207 */ /* 0x000fe40000800000 */
[----:B------:R-:W-:Y:S02]  /*15160*/  LOP3.LUT R7, R5, R2, RZ, 0x3c, !PT ;  /* 0x0000000205077212 */ /* 0x000fe400078e3cff */
[----:B------:R-:W-:Y:S02]  /*15170*/  LEA R6, R0, R3, 0x3 ;  /* 0x0000000300067211 */ /* 0x000fe400078e18ff */
[----:B------:R-:W-:Y:S01]  /*15180*/  SHF.L.U32 R5, R7, 0x1f, RZ ;  /* 0x0000001f07057819 */ /* 0x000fe200000006ff */
[----:B--2---:R-:W-:Y:S06]  /*15190*/  @!P0 BRA `(.L_x_601) ;  /* 0x0000000800888947 */ /* 0x004fec0003800000 */
.L_x_631:
[----:B------:R-:W2:Y:S01]  /*151a0*/  SYNCS.PHASECHK.TRANS64.TRYWAIT P0, [R6+URZ], R5 ;  /* 0x00000005060075a7 */ /* 0x000ea2000800017f */
[----:B------:R-:W-:-:S04]  /*151b0*/  IADD3 R0, R0, 0x1, RZ ;  /* 0x0000000100007810 */ /* 0x000fc80007ffe0ff */
[----:B------:R-:W-:-:S04]  /*151c0*/  ISETP.NE.AND P1, PT, R0, 0x4, PT ;  /* 0x000000040000780c */ /* 0x000fc80003f25270 */
[----:B------:R-:W-:Y:S02]  /*151d0*/  SEL R2, RZ, 0x1, P1 ;  /* 0x00000001ff027807 */ /* 0x000fe40000800000 */
[----:B------:R-:W-:Y:S02]  /*151e0*/  SEL R0, R0, RZ, P1 ;  /* 0x000000ff00007207 */ /* 0x000fe40000800000 */
[----:B------:R-:W-:Y:S01]  /*151f0*/  LOP3.LUT R2, R7, R2, RZ, 0x3c, !PT ;  /* 0x0000000207027212 */ /* 0x000fe200078e3cff */
[----:B--2---:R-:W-:Y:S06]  /*15200*/  @!P0 BRA `(.L_x_602) ;  /* 0x0000000800808947 */ /* 0x004fec0003800000 */
.L_x_632:
[----:B------:R-:W-:Y:S02]  /*15210*/  LEA R3, R0, R3, 0x3 ;  /* 0x0000000300037211 */ /* 0x000fe400078e18ff */
[----:B------:R-:W-:-:S07]  /*15220*/  SHF.L.U32 R0, R2, 0x1f, RZ ;  /* 0x0000001f02007819 */ /* 0x000fce00000006ff */
.L_x_603:
[----:B---3--:R3:W4:Y:S02]  /*15230*/  SYNCS.PHASECHK.TRANS64.TRYWAIT P0, [R3+URZ], R0 ;  /* 0x00000000030075a7 */ /* 0x008724000800017f */
[----:B----4-:R-:W-:Y:S05]  /*15240*/  @!P0 NANOSLEEP.SYNCS 0x989680 ;  /* 0x009896800000895d */ /* 0x010fea0003900000 */
[----:B------:R-:W4:Y:S02]  /*15250*/  @!P0 SYNCS.PHASECHK.TRANS64 P0, [R3+URZ], R0 ;  /* 0x00000000030085a7 */ /* 0x000f24000800007f */
[----:B----4-:R-:W-:Y:S05]  /*15260*/  @!P0 BRA `(.L_x_603) ;  /* 0xfffffffc00f08947 */ /* 0x010fea000383ffff */
.L_x_10:
[----:B------:R-:W-:Y:S05]  /*15270*/  BSYNC B6 ;  /* 0x0000000000067941 */ /* 0x000fea0003800000 */
.L_x_8:
[----:B------:R-:W-:Y:S05]  /*15280*/  EXIT ;  /* 0x000000000000794d */ /* 0x000fea0003800000 */
.L_x_23:
[----:B----4-:R4:W1:Y:S02]  /*15290*/  SYNCS.PHASECHK.TRANS64.TRYWAIT P1, [R3+URZ], R0 ;  /* 0x00000000030075a7 */ /* 0x010864000802017f */
[----:B-1----:R-:W-:Y:S05]  /*152a0*/  @!P1 NANOSLEEP.SYNCS 0x989680 ;  /* 0x009896800000995d */ /* 0x002fea0003900000 */
[----:B------:R-:W1:Y:S02]  /*152b0*/  @!P1 SYNCS.PHASECHK.TRANS64 P1, [R3+URZ], R0 ;  /* 0x00000000030095a7 */ /* 0x000e64000802007f */
[----:B-1----:R-:W-:Y:S05]  /*152c0*/  @!P1 BRA `(.L_x_23) ;  /* 0xfffffffc00f09947 */ /* 0x002fea000383ffff */
[----:B------:R-:W-:Y:S05]  /*152d0*/  BRA `(.L_x_22) ;  /* 0xfffffec400187947 */ /* 0x000fea000383ffff */
.L_x_28:
[----:B--2---:R-:W-:-:S04]  /*152e0*/  MOV R4, UR8 ;  /* 0x0000000800047c02 */ /* 0x004fc80008000f00 */
[----:B------:R2:W3:Y:S03]  /*152f0*/  SYNCS.PHASECHK.TRANS64.TRYWAIT P1, [R4+URZ], R3 ;  /* 0x00000003040075a7 */ /* 0x0004e6000802017f */
[----:B---3--:R-:W-:Y:S05]  /*15300*/  @!P1 NANOSLEEP.SYNCS 0x989680 ;  /* 0x009896800000995d */ /* 0x008fea0003900000 */
[----:B------:R-:W3:Y:S02]  /*15310*/  @!P1 SYNCS.PHASECHK.TRANS64 P1, [R4+URZ], R3 ;  /* 0x00000003040095a7 */ /* 0x000ee4000802007f */
[----:B---3--:R-:W-:Y:S05]  /*15320*/  @!P1 BRA `(.L_x_28) ;  /* 0xfffffffc00ec9947 */ /* 0x008fea000383ffff */
[----:B------:R-:W-:Y:S05]  /*15330*/  BRA `(.L_x_27) ;  /* 0xfffffec8003c7947 */ /* 0x000fea000383ffff */
.L_x_49:
[----:B-1----:R-:W-:-:S04]  /*15340*/  MOV R3, UR52 ;  /* 0x0000003400037c02 */ /* 0x002fc80008000f00 */
[----:B------:R1:W2:Y:S03]  /*15350*/  SYNCS.PHASECHK.TRANS64.TRYWAIT P2, [R3+URZ+0x40], R0 ;  /* 0x00004000030075a7 */ /* 0x0002a6000804017f */
[----:B--2---:R-:W-:Y:S05]  /*15360*/  @!P2 NANOSLEEP.SYNCS 0x989680 ;  /* 0x009896800000a95d */ /* 0x004fea0003900000 */
[----:B------:R-:W2:Y:S02]  /*15370*/  @!P2 SYNCS.PHASECHK.TRANS64 P2, [R3+URZ+0x40], R0 ;  /* 0x000040000300a5a7 */ /* 0x000ea4000804007f */
[----:B--2---:R-:W-:Y:S05]  /*15380*/  @!P2 BRA `(.L_x_49) ;  /* 0xfffffffc00eca947 */ /* 0x004fea000383ffff */
[----:B------:R-:W-:Y:S05]  /*15390*/  BRA `(.L_x_604) ;  /* 0xfffffed400447947 */ /* 0x000fea000383ffff */
.L_x_108:
[----:B-1----:R1:W2:Y:S02]  /*153a0*/  SYNCS.PHASECHK.TRANS64.TRYWAIT P2, [R12+URZ+0x40], R13 ;  /* 0x0000400d0c0075a7 */ /* 0x0022a4000804017f */
[----:B--2---:R-:W-:Y:S05]  /*153b0*/  @!P2 NANOSLEEP.SYNCS 0x989680 ;  /* 0x009896800000a95d */ /* 0x004fea0003900000 */
[----:B------:R-:W2:Y:S02]  /*153c0*/  @!P2 SYNCS.PHASECHK.TRANS64 P2, [R12+URZ+0x40], R13 ;  /* 0x0000400d0c00a5a7 */ /* 0x000ea4000804007f */
[----:B--2---:R-:W-:Y:S05]  /*153d0*/  @!P2 BRA `(.L_x_108) ;  /* 0xfffffffc00f0a947 */ /* 0x004fea000383ffff */
[----:B------:R-:W-:Y:S05]  /*153e0*/  BRA `(.L_x_605) ;  /* 0xfffffef400307947 */ /* 0x000fea000383ffff */
.L_x_165:
[----:B-1----:R1:W2:Y:S02]  /*153f0*/  SYNCS.PHASECHK.TRANS64.TRYWAIT P2, [R0+URZ+0x40], R3 ;  /* 0x00004003000075a7 */ /* 0x0022a4000804017f */
[----:B--2---:R-:W-:Y:S05]  /*15400*/  @!P2 NANOSLEEP.SYNCS 0x989680 ;  /* 0x009896800000a95d */ /* 0x004fea0003900000 */
[----:B------:R-:W2:Y:S02]  /*15410*/  @!P2 SYNCS.PHASECHK.TRANS64 P2, [R0+URZ+0x40], R3 ;  /* 0x000040030000a5a7 */ /* 0x000ea4000804007f */
[----:B--2---:R-:W-:Y:S05]  /*15420*/  @!P2 BRA `(.L_x_165) ;  /* 0xfffffffc00f0a947 */ /* 0x004fea000383ffff */
[----:B------:R-:W-:Y:S05]  /*15430*/  BRA `(.L_x_606) ;  /* 0xffffff1000a07947 */ /* 0x000fea000383ffff */
.L_x_222:
[----:B-1----:R1:W2:Y:S02]  /*15440*/  SYNCS.PHASECHK.TRANS64.TRYWAIT P2, [R3+URZ+0x40], R0 ;  /* 0x00004000030075a7 */ /* 0x0022a4000804017f */
[----:B--2---:R-:W-:Y:S05]  /*15450*/  @!P2 NANOSLEEP.SYNCS 0x989680 ;  /* 0x009896800000a95d */ /* 0x004fea0003900000 */
[----:B------:R-:W2:Y:S02]  /*15460*/  @!P2 SYNCS.PHASECHK.TRANS64 P2, [R3+URZ+0x40], R0 ;  /* 0x000040000300a5a7 */ /* 0x000ea4000804007f */
[----:B--2---:R-:W-:Y:S05]  /*15470*/  @!P2 BRA `(.L_x_222) ;  /* 0xfffffffc00f0a947 */ /* 0x004fea000383ffff */
[----:B------:R-:W-:Y:S05]  /*15480*/  BRA `(.L_x_607) ;  /* 0xffffff3000187947 */ /* 0x000fea000383ffff */
.L_x_279:
[----:B-1----:R1:W2:Y:S02]  /*15490*/  SYNCS.PHASECHK.TRANS64.TRYWAIT P2, [R0+URZ+0x40], R3 ;  /* 0x00004003000075a7 */ /* 0x0022a4000804017f */
[----:B--2---:R-:W-:Y:S05]  /*154a0*/  @!P2 NANOSLEEP.SYNCS 0x989680 ;  /* 0x009896800000a95d */ /* 0x004fea0003900000 */
[----:B------:R-:W2:Y:S02]  /*154b0*/  @!P2 SYNCS.PHASECHK.TRANS64 P2, [R0+URZ+0x40], R3 ;  /* 0x000040030000a5a7 */ /* 0x000ea4000804007f */
[----:B--2---:R-:W-:Y:S05]  /*154c0*/  @!P2 BRA `(.L_x_279) ;  /* 0xfffffffc00f0a947 */ /* 0x004fea000383ffff */
[----:B------:R-:W-:Y:S05]  /*154d0*/  BRA `(.L_x_608) ;  /* 0xffffff4c00947947 */ /* 0x000fea000383ffff */
.L_x_336:
[----:B--2---:R2:W3:Y:S02]  /*154e0*/  SYNCS.PHASECHK.TRANS64.TRYWAIT P2, [R0+URZ+0x40], R3 ;  /* 0x00004003000075a7 */ /* 0x0044e4000804017f */
[----:B---3--:R-:W-:Y:S05]  /*154f0*/  @!P2 NANOSLEEP.SYNCS 0x989680 ;  /* 0x009896800000a95d */ /* 0x008fea0003900000 */
[----:B------:R-:W3:Y:S02]  /*15500*/  @!P2 SYNCS.PHASECHK.TRANS64 P2, [R0+URZ+0x40], R3 ;  /* 0x000040030000a5a7 */ /* 0x000ee4000804007f */
[----:B---3--:R-:W-:Y:S05]  /*15510*/  @!P2 BRA `(.L_x_336) ;  /* 0xfffffffc00f0a947 */ /* 0x008fea000383ffff */
[----:B------:R-:W-:Y:S05]  /*15520*/  BRA `(.L_x_609) ;  /* 0xffffff6c00047947 */ /* 0x000fea000383ffff */
.L_x_393:
[----:B--2---:R2:W3:Y:S02]  /*15530*/  SYNCS.PHASECHK.TRANS64.TRYWAIT P2, [R0+URZ+0x40], R3 ;  /* 0x00004003000075a7 */ /* 0x0044e4000804017f */
[----:B---3--:R-:W-:Y:S05]  /*15540*/  @!P2 NANOSLEEP.SYNCS 0x989680 ;  /* 0x009896800000a95d */ /* 0x008fea0003900000 */
[----:B------:R-:W3:Y:S02]  /*15550*/  @!P2 SYNCS.PHASECHK.TRANS64 P2, [R0+URZ+0x40], R3 ;  /* 0x000040030000a5a7 */ /* 0x000ee4000804007f */
[----:B---3--:R-:W-:Y:S05]  /*15560*/  @!P2 BRA `(.L_x_393) ;  /* 0xfffffffc00f0a947 */ /* 0x008fea000383ffff */
[----:B------:R-:W-:Y:S05]  /*15570*/  BRA `(.L_x_610) ;  /* 0xffffff8800747947 */ /* 0x000fea000383ffff */
.L_x_450:
[----:B--2---:R2:W3:Y:S02]  /*15580*/  SYNCS.PHASECHK.TRANS64.TRYWAIT P2, [R3+URZ+0x40], R24 ;  /* 0x00004018030075a7 */ /* 0x0044e4000804017f */
[----:B---3--:R-:W-:Y:S05]  /*15590*/  @!P2 NANOSLEEP.SYNCS 0x989680 ;  /* 0x009896800000a95d */ /* 0x008fea0003900000 */
[----:B------:R-:W3:Y:S02]  /*155a0*/  @!P2 SYNCS.PHASECHK.TRANS64 P2, [R3+URZ+0x40], R24 ;  /* 0x000040180300a5a7 */ /* 0x000ee4000804007f */
[----:B---3--:R-:W-:Y:S05]  /*155b0*/  @!P2 BRA `(.L_x_450) ;  /* 0xfffffffc00f0a947 */ /* 0x008fea000383ffff */
[----:B------:R-:W-:Y:S05]  /*155c0*/  BRA `(.L_x_611) ;  /* 0xffffffa400e47947 */ /* 0x000fea000383ffff */
.L_x_517:
[----:B-1----:R-:W-:-:S04]  /*155d0*/  MOV R9, UR4 ;  /* 0x0000000400097c02 */ /* 0x002fc80008000f00 */
[----:B------:R1:W2:Y:S03]  /*155e0*/  SYNCS.PHASECHK.TRANS64.TRYWAIT P0, [R9+URZ+0x88], R0 ;  /* 0x00008800090075a7 */ /* 0x0002a6000800017f */
[----:B--2---:R-:W-:Y:S05]  /*155f0*/  @!P0 NANOSLEEP.SYNCS 0x989680 ;  /* 0x009896800000895d */ /* 0x004fea0003900000 */
[----:B------:R-:W2:Y:S02]  /*15600*/  @!P0 SYNCS.PHASECHK.TRANS64 P0, [R9+URZ+0x88], R0 ;  /* 0x00008800090085a7 */ /* 0x000ea4000800007f */
[----:B--2---:R-:W-:Y:S05]  /*15610*/  @!P0 BRA `(.L_x_517) ;  /* 0xfffffffc00ec8947 */ /* 0x004fea000383ffff */
[----:B------:R-:W-:Y:S05]  /*15620*/  BRA `(.L_x_516) ;  /* 0xffffffd400387947 */ /* 0x000fea000383ffff */
.L_x_526:
[----:B-1----:R-:W-:-:S04]  /*15630*/  MOV R5, UR13 ;  /* 0x0000000d00057c02 */ /* 0x002fc80008000f00 */
[----:B------:R1:W2:Y:S03]  /*15640*/  SYNCS.PHASECHK.TRANS64.TRYWAIT P1, [R5+URZ+0x60], R4 ;  /* 0x00006004050075a7 */ /* 0x0002a6000802017f */
[----:B--2---:R-:W-:Y:S05]  /*15650*/  @!P1 NANOSLEEP.SYNCS 0x989680 ;  /* 0x009896800000995d */ /* 0x004fea0003900000 */
[----:B------:R-:W2:Y:S02]  /*15660*/  @!P1 SYNCS.PHASECHK.TRANS64 P1, [R5+URZ+0x60], R4 ;  /* 0x00006004050095a7 */ /* 0x000ea4000802007f */
[----:B--2---:R-:W-:Y:S05]  /*15670*/  @!P1 BRA `(.L_x_526) ;  /* 0xfffffffc00ec9947 */ /* 0x004fea000383ffff */
[----:B------:R-:W-:Y:S05]  /*15680*/  BRA `(.L_x_612) ;  /* 0xffffffd800207947 */ /* 0x000fea000383ffff */
.L_x_532:
[----:B-12---:R-:W-:-:S04]  /*15690*/  MOV R5, UR13 ;  /* 0x0000000d00057c02 */ /* 0x006fc80008000f00 */
[----:B------:R1:W2:Y:S03]  /*156a0*/  SYNCS.PHASECHK.TRANS64.TRYWAIT P1, [R5+URZ+0x68], R4 ;  /* 0x00006804050075a7 */ /* 0x0002a6000802017f */
[----:B--2---:R-:W-:Y:S05]  /*156b0*/  @!P1 NANOSLEEP.SYNCS 0x989680 ;  /* 0x009896800000995d */ /* 0x004fea0003900000 */
[----:B------:R-:W2:Y:S02]  /*156c0*/  @!P1 SYNCS.PHASECHK.TRANS64 P1, [R5+URZ+0x68], R4 ;  /* 0x00006804050095a7 */ /* 0x000ea4000802007f */
[----:B--2---:R-:W-:Y:S05]  /*156d0*/  @!P1 BRA `(.L_x_532) ;  /* 0xfffffffc00ec9947 */ /* 0x004fea000383ffff */
[----:B------:R-:W-:Y:S05]  /*156e0*/  BRA `(.L_x_613) ;  /* 0xffffffd800687947 */ /* 0x000fea000383ffff */
.L_x_538:
[----:B-123--:R-:W-:-:S04]  /*156f0*/  IMAD.U32 R5, RZ, RZ, UR13 ;  /* 0x0000000dff057e24 */ /* 0x00efc8000f8e00ff */
[----:B------:R1:W2:Y:S03]  /*15700*/  SYNCS.PHASECHK.TRANS64.TRYWAIT P1, [R5+URZ+0x70], R4 ;  /* 0x00007004050075a7 */ /* 0x0002a6000802017f */
[----:B--2---:R-:W-:Y:S05]  /*15710*/  @!P1 NANOSLEEP.SYNCS 0x989680 ;  /* 0x009896800000995d */ /* 0x004fea0003900000 */
[----:B------:R-:W2:Y:S02]  /*15720*/  @!P1 SYNCS.PHASECHK.TRANS64 P1, [R5+URZ+0x70], R4 ;  /* 0x00007004050095a7 */ /* 0x000ea4000802007f */
[----:B--2---:R-:W-:Y:S05]  /*15730*/  @!P1 BRA `(.L_x_538) ;  /* 0xfffffffc00ec9947 */ /* 0x004fea000383ffff */
[----:B------:R-:W-:Y:S05]  /*15740*/  BRA `(.L_x_614) ;  /* 0xffffffd800bc7947 */ /* 0x000fea000383ffff */
.L_x_544:
[----:B-1234-:R-:W-:-:S04]  /*15750*/  MOV R5, UR13 ;  /* 0x0000000d00057c02 */ /* 0x01efc80008000f00 */
[----:B------:R1:W2:Y:S03]  /*15760*/  SYNCS.PHASECHK.TRANS64.TRYWAIT P1, [R5+URZ+0x78], R4 ;  /* 0x00007804050075a7 */ /* 0x0002a6000802017f */
[----:B--2---:R-:W-:Y:S05]  /*15770*/  @!P1 NANOSLEEP.SYNCS 0x989680 ;  /* 0x009896800000995d */ /* 0x004fea0003900000 */
[----:B------:R-:W2:Y:S02]  /*15780*/  @!P1 SYNCS.PHASECHK.TRANS64 P1, [R5+URZ+0x78], R4 ;  /* 0x00007804050095a7 */ /* 0x000ea4000802007f */
[----:B--2---:R-:W-:Y:S05]  /*15790*/  @!P1 BRA `(.L_x_544) ;  /* 0xfffffffc00ec9947 */ /* 0x004fea000383ffff */
[----:B------:R-:W-:Y:S05]  /*157a0*/  BRA `(.L_x_615) ;  /* 0xffffffdc00087947 */ /* 0x000fea000383ffff */
.L_x_550:
[----:B-1234-:R-:W-:-:S04]  /*157b0*/  MOV R5, UR13 ;  /* 0x0000000d00057c02 */ /* 0x01efc80008000f00 */
[----:B------:R1:W2:Y:S03]  /*157c0*/  SYNCS.PHASECHK.TRANS64.TRYWAIT P1, [R5+URZ+0x60], R4 ;  /* 0x00006004050075a7 */ /* 0x0002a6000802017f */
[----:B--2---:R-:W-:Y:S05]  /*157d0*/  @!P1 NANOSLEEP.SYNCS 0x989680 ;  /* 0x009896800000995d */ /* 0x004fea0003900000 */
[----:B------:R-:W2:Y:S02]  /*157e0*/  @!P1 SYNCS.PHASECHK.TRANS64 P1, [R5+URZ+0x60], R4 ;  /* 0x00006004050095a7 */ /* 0x000ea4000802007f */
[----:B--2---:R-:W-:Y:S05]  /*157f0*/  @!P1 BRA `(.L_x_550) ;  /* 0xfffffffc00ec9947 */ /* 0x004fea000383ffff */
[----:B------:R-:W-:Y:S05]  /*15800*/  BRA `(.L_x_616) ;  /* 0xffffffdc005c7947 */ /* 0x000fea000383ffff */
.L_x_556:
[----:B-1234-:R-:W-:-:S04]  /*15810*/  MOV R5, UR13 ;  /* 0x0000000d00057c02 */ /* 0x01efc80008000f00 */
[----:B------:R1:W2:Y:S03]  /*15820*/  SYNCS.PHASECHK.TRANS64.TRYWAIT P1, [R5+URZ+0x68], R4 ;  /* 0x00006804050075a7 */ /* 0x0002a6000802017f */
[----:B--2---:R-:W-:Y:S05]  /*15830*/  @!P1 NANOSLEEP.SYNCS 0x989680 ;  /* 0x009896800000995d */ /* 0x004fea0003900000 */
[----:B------:R-:W2:Y:S02]  /*15840*/  @!P1 SYNCS.PHASECHK.TRANS64 P1, [R5+URZ+0x68], R4 ;  /* 0x00006804050095a7 */ /* 0x000ea4000802007f */
[----:B--2---:R-:W-:Y:S05]  /*15850*/  @!P1 BRA `(.L_x_556) ;  /* 0xfffffffc00ec9947 */ /* 0x004fea000383ffff */
[----:B------:R-:W-:Y:S05]  /*15860*/  BRA `(.L_x_617) ;  /* 0xffffffdc009c7947 */ /* 0x000fea000383ffff */
.L_x_562:
[----:B-1234-:R-:W-:-:S04]  /*15870*/  MOV R5, UR13 ;  /* 0x0000000d00057c02 */ /* 0x01efc80008000f00 */
[----:B------:R1:W2:Y:S03]  /*15880*/  SYNCS.PHASECHK.TRANS64.TRYWAIT P1, [R5+URZ+0x70], R4 ;  /* 0x00007004050075a7 */ /* 0x0002a6000802017f */
[----:B--2---:R-:W-:Y:S05]  /*15890*/  @!P1 NANOSLEEP.SYNCS 0x989680 ;  /* 0x009896800000995d */ /* 0x004fea0003900000 */
[----:B------:R-:W2:Y:S02]  /*158a0*/  @!P1 SYNCS.PHASECHK.TRANS64 P1, [R5+URZ+0x70], R4 ;  /* 0x00007004050095a7 */ /* 0x000ea4000802007f */
[----:B--2---:R-:W-:Y:S05]  /*158b0*/  @!P1 BRA `(.L_x_562) ;  /* 0xfffffffc00ec9947 */ /* 0x004fea000383ffff */
[----:B------:R-:W-:Y:S05]  /*158c0*/  BRA `(.L_x_618) ;  /* 0xffffffdc00e47947 */ /* 0x000fea000383ffff */
.L_x_568:
[----:B-1234-:R-:W-:-:S04]  /*158d0*/  MOV R5, UR13 ;  /* 0x0000000d00057c02 */ /* 0x01efc80008000f00 */
[----:B------:R1:W2:Y:S03]  /*158e0*/  SYNCS.PHASECHK.TRANS64.TRYWAIT P1, [R5+URZ+0x78], R4 ;  /* 0x00007804050075a7 */ /* 0x0002a6000802017f */
[----:B--2---:R-:W-:Y:S05]  /*158f0*/  @!P1 NANOSLEEP.SYNCS 0x989680 ;  /* 0x009896800000995d */ /* 0x004fea0003900000 */
[----:B------:R-:W2:Y:S02]  /*15900*/  @!P1 SYNCS.PHASECHK.TRANS64 P1, [R5+URZ+0x78], R4 ;  /* 0x00007804050095a7 */ /* 0x000ea4000802007f */
[----:B--2---:R-:W-:Y:S05]  /*15910*/  @!P1 BRA `(.L_x_568) ;  /* 0xfffffffc00ec9947 */ /* 0x004fea000383ffff */
[----:B------:R-:W-:Y:S05]  /*15920*/  BRA `(.L_x_619) ;  /* 0xffffffe000207947 */ /* 0x000fea000383ffff */
.L_x_578:
[----:B------:R1:W1:Y:S02]  /*15930*/  SYNCS.PHASECHK.TRANS64.TRYWAIT P0, [R0+URZ+0x60], R3 ;  /* 0x00006003000075a7 */ /* 0x000264000800017f */
[----:B-1----:R-:W-:Y:S05]  /*15940*/  @!P0 NANOSLEEP.SYNCS 0x989680 ;  /* 0x009896800000895d */ /* 0x002fea0003900000 */
[----:B------:R-:W1:Y:S02]  /*15950*/  @!P0 SYNCS.PHASECHK.TRANS64 P0, [R0+URZ+0x60], R3 ;  /* 0x00006003000085a7 */ /* 0x000e64000800007f */
[----:B-1----:R-:W-:Y:S05]  /*15960*/  @!P0 BRA `(.L_x_578) ;  /* 0xfffffffc00f08947 */ /* 0x002fea000383ffff */
[----:B------:R-:W-:Y:S05]  /*15970*/  BRA `(.L_x_620) ;  /* 0xffffffe800147947 */ /* 0x000fea000383ffff */
.L_x_580:
[----:B------:R1:W1:Y:S02]  /*15980*/  SYNCS.PHASECHK.TRANS64.TRYWAIT P0, [R0+URZ+0x68], R3 ;  /* 0x00006803000075a7 */ /* 0x000264000800017f */
[----:B-1----:R-:W-:Y:S05]  /*15990*/  @!P0 NANOSLEEP.SYNCS 0x989680 ;  /* 0x009896800000895d */ /* 0x002fea0003900000 */
[----:B------:R-:W1:Y:S02]  /*159a0*/  @!P0 SYNCS.PHASECHK.TRANS64 P0, [R0+URZ+0x68], R3 ;  /* 0x00006803000085a7 */ /* 0x000e64000800007f */
[----:B-1----:R-:W-:Y:S05]  /*159b0*/  @!P0 BRA `(.L_x_580) ;  /* 0xfffffffc00f08947 */ /* 0x002fea000383ffff */
[----:B------:R-:W-:Y:S05]  /*159c0*/  BRA `(.L_x_621) ;  /* 0xffffffe800107947 */ /* 0x000fea000383ffff */
.L_x_582:
[----:B------:R1:W1:Y:S02]  /*159d0*/  SYNCS.PHASECHK.TRANS64.TRYWAIT P0, [R0+URZ+0x70], R3 ;  /* 0x00007003000075a7 */ /* 0x000264000800017f */
[----:B-1----:R-:W-:Y:S05]  /*159e0*/  @!P0 NANOSLEEP.SYNCS 0x989680 ;  /* 0x009896800000895d */ /* 0x002fea0003900000 */
[----:B------:R-:W1:Y:S02]  /*159f0*/  @!P0 SYNCS.PHASECHK.TRANS64 P0, [R0+URZ+0x70], R3 ;  /* 0x00007003000085a7 */ /* 0x000e64000800007f */
[----:B-1----:R-:W-:Y:S05]  /*15a00*/  @!P0 BRA `(.L_x_582) ;  /* 0xfffffffc00f08947 */ /* 0x002fea000383ffff */
[----:B------:R-:W-:Y:S05]  /*15a10*/  BRA `(.L_x_622) ;  /* 0xffffffe8000c7947 */ /* 0x000fea000383ffff */
.L_x_586:
[----:B------:R-:W-:Y:S01]  /*15a20*/  BSSY B1, `(.L_x_623) ;  /* 0x0000006000017945 */ /* 0x000fe20003800000 */
[----:B------:R-:W-:-:S07]  /*15a30*/  MOV R15, 0xffffffff ;  /* 0xffffffff000f7802 */ /* 0x000fce0000000f00 */
[----:B------:R-:W-:Y:S05]  /*15a40*/  WARPSYNC.COLLECTIVE R15, `(.L_x_624) ;  /* 0x000000000f0c7348 */ /* 0x000fea0003c00000 */
[----:B------:R-:W-:Y:S02]  /*15a50*/  ELECT P6, UR62, PT ;  /* 0x00000000003e782f */ /* 0x000fe400038c0000 */
[----:B------:R-:W-:Y:S01]  /*15a60*/  MOV R14, UR62 ;  /* 0x0000003e000e7c02 */ /* 0x000fe20008000f00 */
[----:B------:R-:W-:Y:S10]  /*15a70*/  ENDCOLLECTIVE ;  /* 0x000000000000791b */ /* 0x000ff40003800000 */
.L_x_624:
[----:B------:R-:W-:Y:S05]  /*15a80*/  BSYNC B1 ;  /* 0x0000000000017941 */ /* 0x000fea0003800000 */
.L_x_623:
[----:B------:R-:W-:Y:S05]  /*15a90*/  BRA `(.L_x_625) ;  /* 0xffffffe800887947 */ /* 0x000fea000383ffff */
.L_x_589:
[----:B--2---:R2:W3:Y:S02]  /*15aa0*/  SYNCS.PHASECHK.TRANS64.TRYWAIT P1, [R20+URZ+0x20], R7 ;  /* 0x00002007140075a7 */ /* 0x0044e4000802017f */
[----:B---3--:R-:W-:Y:S05]  /*15ab0*/  @!P1 NANOSLEEP.SYNCS 0x989680 ;  /* 0x009896800000995d */ /* 0x008fea0003900000 */
[----:B------:R-:W3:Y:S02]  /*15ac0*/  @!P1 SYNCS.PHASECHK.TRANS64 P1, [R20+URZ+0x20], R7 ;  /* 0x00002007140095a7 */ /* 0x000ee4000802007f */
[----:B---3--:R-:W-:Y:S05]  /*15ad0*/  @!P1 BRA `(.L_x_589) ;  /* 0xfffffffc00f09947 */ /* 0x008fea000383ffff */
[----:B------:R-:W-:Y:S05]  /*15ae0*/  BRA `(.L_x_626) ;  /* 0xffffffe800bc7947 */ /* 0x000fea000383ffff */
.L_x_598:
[----:B------:R-:W-:Y:S01]  /*15af0*/  BSSY B0, `(.L_x_627) ;  /* 0x0000006000007945 */ /* 0x000fe20003800000 */
[----:B------:R-:W-:-:S07]  /*15b00*/  MOV R15, 0xffffffff ;  /* 0xffffffff000f7802 */ /* 0x000fce0000000f00 */
[----:B------:R-:W-:Y:S05]  /*15b10*/  WARPSYNC.COLLECTIVE R15, `(.L_x_628) ;  /* 0x000000000f0c7348 */ /* 0x000fea0003c00000 */
[----:B------:R-:W-:Y:S02]  /*15b20*/  ELECT P6, UR62, PT ;  /* 0x00000000003e782f */ /* 0x000fe400038c0000 */
[----:B------:R-:W-:Y:S01]  /*15b30*/  MOV R14, UR62 ;  /* 0x0000003e000e7c02 */ /* 0x000fe20008000f00 */
[----:B------:R-:W-:Y:S10]  /*15b40*/  ENDCOLLECTIVE ;  /* 0x000000000000791b */ /* 0x000ff40003800000 */
.L_x_628:
[----:B------:R-:W-:Y:S05]  /*15b50*/  BSYNC B0 ;  /* 0x0000000000007941 */ /* 0x000fea0003800000 */
.L_x_627:
[----:B------:R-:W-:Y:S05]  /*15b60*/  BRA `(.L_x_629) ;  /* 0xfffffff400187947 */ /* 0x000fea000383ffff */
.L_x_600:
[----:B-1----:R1:W2:Y:S02]  /*15b70*/  SYNCS.PHASECHK.TRANS64.TRYWAIT P0, [R7+URZ], R2 ;  /* 0x00000002070075a7 */ /* 0x0022a4000800017f */
[----:B--2---:R-:W-:Y:S05]  /*15b80*/  @!P0 NANOSLEEP.SYNCS 0x989680 ;  /* 0x009896800000895d */ /* 0x004fea0003900000 */
[----:B------:R-:W2:Y:S02]  /*15b90*/  @!P0 SYNCS.PHASECHK.TRANS64 P0, [R7+URZ], R2 ;  /* 0x00000002070085a7 */ /* 0x000ea4000800007f */
[----:B--2---:R-:W-:Y:S05]  /*15ba0*/  @!P0 BRA `(.L_x_600) ;  /* 0xfffffffc00f08947 */ /* 0x004fea000383ffff */
[----:B------:R-:W-:Y:S05]  /*15bb0*/  BRA `(.L_x_630) ;  /* 0xfffffff400547947 */ /* 0x000fea000383ffff */
.L_x_601:
[----:B-1----:R1:W2:Y:S02]  /*15bc0*/  SYNCS.PHASECHK.TRANS64.TRYWAIT P0, [R9+URZ], R4 ;  /* 0x00000004090075a7 */ /* 0x0022a4000800017f */
[----:B--2---:R-:W-:Y:S05]  /*15bd0*/  @!P0 NANOSLEEP.SYNCS 0x989680 ;  /* 0x009896800000895d */ /* 0x004fea0003900000 */
[----:B------:R-:W2:Y:S02]  /*15be0*/  @!P0 SYNCS.PHASECHK.TRANS64 P0, [R9+URZ], R4 ;  /* 0x00000004090085a7 */ /* 0x000ea4000800007f */
[----:B--2---:R-:W-:Y:S05]  /*15bf0*/  @!P0 BRA `(.L_x_601) ;  /* 0xfffffffc00f08947 */ /* 0x004fea000383ffff */
[----:B------:R-:W-:Y:S05]  /*15c00*/  BRA `(.L_x_631) ;  /* 0xfffffff400647947 */ /* 0x000fea000383ffff */
.L_x_602:
[----:B--2---:R2:W3:Y:S02]  /*15c10*/  SYNCS.PHASECHK.TRANS64.TRYWAIT P0, [R6+URZ], R5 ;  /* 0x00000005060075a7 */ /* 0x0044e4000800017f */
[----:B---3--:R-:W-:Y:S05]  /*15c20*/  @!P0 NANOSLEEP.SYNCS 0x989680 ;  /* 0x009896800000895d */ /* 0x008fea0003900000 */
[----:B------:R-:W3:Y:S02]  /*15c30*/  @!P0 SYNCS.PHASECHK.TRANS64 P0, [R6+URZ], R5 ;  /* 0x00000005060085a7 */ /* 0x000ee4000800007f */
[----:B---3--:R-:W-:Y:S05]  /*15c40*/  @!P0 BRA `(.L_x_602) ;  /* 0xfffffffc00f08947 */ /* 0x008fea000383ffff */
[----:B------:R-:W-:Y:S05]  /*15c50*/  BRA `(.L_x_632) ;  /* 0xfffffff4006c7947 */ /* 0x000fea000383ffff */
        .weak           $__internal_0_$__cuda_sm20_rcp_rn_f32_slowpath
        .type           $__internal_0_$__cuda_sm20_rcp_rn_f32_slowpath,@function
        .size           $__internal_0_$__cuda_sm20_rcp_rn_f32_slowpath,(.L_x_638 - $__internal_0_$__cuda_sm20_rcp_rn_f32_slowpath)
$__internal_0_$__cuda_sm20_rcp_rn_f32_slowpath:
[----:B------:R-:W-:Y:S01]  /*15c60*/  SHF.L.U32 R3, R0, 0x1, RZ ;  /* 0x0000000100037819 */ /* 0x000fe200000006ff */
[----:B------:R-:W-:Y:S03]  /*15c70*/  BSSY B0, `(.L_x_633) ;  /* 0x0000030000007945 */ /* 0x000fe60003800000 */
[----:B------:R-:W-:-:S04]  /*15c80*/  SHF.R.U32.HI R3, RZ, 0x18, R3 ;  /* 0x00000018ff037819 */ /* 0x000fc80000011603 */
[----:B------:R-:W-:-:S13]  /*15c90*/  ISETP.NE.U32.AND P2, PT, R3, RZ, PT ;  /* 0x000000ff0300720c */ /* 0x000fda0003f45070 */
[----:B------:R-:W-:Y:S05]  /*15ca0*/  @P2 BRA `(.L_x_634) ;  /* 0x0000000000282947 */ /* 0x000fea0003800000 */
[----:B------:R-:W-:-:S04]  /*15cb0*/  SHF.L.U32 R3, R0, 0x1, RZ ;  /* 0x0000000100037819 */ /* 0x000fc800000006ff */
[----:B------:R-:W-:-:S13]  /*15cc0*/  ISETP.NE.AND P2, PT, R3, RZ, PT ;  /* 0x000000ff0300720c */ /* 0x000fda0003f45270 */
[----:B------:R-:W-:Y:S01]  /*15cd0*/  @P2 FFMA R102, R0, 1.84467440737095516160e+19, RZ ;  /* 0x5f80000000662823 */ /* 0x000fe200000000ff */
[----:B------:R-:W-:Y:S08]  /*15ce0*/  @!P2 MUFU.RCP R13, R0 ;  /* 0x00000000000da308 */ /* 0x000ff00000001000 */
[----:B------:R-:W1:Y:S02]  /*15cf0*/  @P2 MUFU.RCP R3, R102 ;  /* 0x0000006600032308 */ /* 0x000e640000001000 */
[----:B-1----:R-:W-:-:S04]  /*15d00*/  @P2 FFMA R103, R102, R3, -1 ;  /* 0xbf80000066672423 */ /* 0x002fc80000000003 */
[----:B------:R-:W-:-:S04]  /*15d10*/  @P2 FADD.FTZ R158, -R103, -RZ ;  /* 0x800000ff679e2221 */ /* 0x000fc80000010100 */
[----:B------:R-:W-:-:S04]  /*15d20*/  @P2 FFMA R3, R3, R158, R3 ;  /* 0x0000009e03032223 */ /* 0x000fc80000000003 */
[----:B------:R-:W-:Y:S01]  /*15d30*/  @P2 FFMA R13, R3, 1.84467440737095516160e+19, RZ ;  /* 0x5f800000030d2823 */ /* 0x000fe200000000ff */
[----:B------:R-:W-:Y:S06]  /*15d40*/  BRA `(.L_x_635) ;  /* 0x0000000000887947 */ /* 0x000fec0003800000 */
.L_x_634:
[----:B------:R-:W-:-:S04]  /*15d50*/  IADD3 R13, R3, -0xfd, RZ ;  /* 0xffffff03030d7810 */ /* 0x000fc80007ffe0ff */
[----:B------:R-:W-:-:S13]  /*15d60*/  ISETP.GT.U32.AND P2, PT, R13, 0x1, PT ;  /* 0x000000010d00780c */ /* 0x000fda0003f44070 */
[----:B------:R-:W-:Y:S05]  /*15d70*/  @P2 BRA `(.L_x_636) ;  /* 0x0000000000782947 */ /* 0x000fea0003800000 */
[----:B------:R-:W-:Y:S02]  /*15d80*/  LOP3.LUT R162, R0, 0x7fffff, RZ, 0xc0, !PT ;  /* 0x007fffff00a27812 */ /* 0x000fe400078ec0ff */
[----:B------:R-:W-:Y:S02]  /*15d90*/  MOV R158, 0x3 ;  /* 0x00000003009e7802 */ /* 0x000fe40000000f00 */
[----:B------:R-:W-:Y:S02]  /*15da0*/  LOP3.LUT R162, R162, 0x3f800000, RZ, 0xfc, !PT ;  /* 0x3f800000a2a27812 */ /* 0x000fe400078efcff */
[----:B------:R-:W-:Y:S02]  /*15db0*/  IADD3 R3, R3, -0xfc, RZ ;  /* 0xffffff0403037810 */ /* 0x000fe40007ffe0ff */
[----:B------:R-:W1:Y:S02]  /*15dc0*/  MUFU.RCP R103, R162 ;  /* 0x000000a200677308 */ /* 0x000e640000001000 */
[----:B-1----:R-:W-:-:S04]  /*15dd0*/  FFMA R160, R162, R103, -1 ;  /* 0xbf800000a2a07423 */ /* 0x002fc80000000067 */
[----:B------:R-:W-:-:S04]  /*15de0*/  FADD.FTZ R160, -R160, -RZ ;  /* 0x800000ffa0a07221 */ /* 0x000fc80000010100 */
[CCC-:B------:R-:W-:Y:S01]  /*15df0*/  FFMA.RM R102, R103.reuse, R160.reuse, R103.reuse ;  /* 0x000000a067667223 */ /* 0x1c0fe20000004067 */
[----:B------:R-:W-:Y:S01]  /*15e00*/  FFMA.RP R159, R103, R160, R103 ;  /* 0x000000a0679f7223 */ /* 0x000fe20000008067 */
[----:B------:R-:W-:-:S03]  /*15e10*/  SHF.L.U32 R103, R158, R13, RZ ;  /* 0x0000000d9e677219 */ /* 0x000fc600000006ff */
[C---:B------:R-:W-:Y:S02]  /*15e20*/  LOP3.LUT R160, R102.reuse, 0x7fffff, RZ, 0xc0, !PT ;  /* 0x007fffff66a07812 */ /* 0x040fe400078ec0ff */
[----:B------:R-:W-:Y:S02]  /*15e30*/  FSETP.NEU.FTZ.AND P2, PT, R102, R159, PT ;  /* 0x0000009f6600720b */ /* 0x000fe40003f5d000 */
[----:B------:R-:W-:Y:S02]  /*15e40*/  LOP3.LUT R102, R160, 0x800000, RZ, 0xfc, !PT ;  /* 0x00800000a0667812 */ /* 0x000fe400078efcff */
[----:B------:R-:W-:Y:S02]  /*15e50*/  SEL R158, RZ, 0xffffffff, !P2 ;  /* 0xffffffffff9e7807 */ /* 0x000fe40005000000 */
[----:B------:R-:W-:Y:S02]  /*15e60*/  LOP3.LUT R160, R103, R102, RZ, 0xc0, !PT ;  /* 0x0000006667a07212 */ /* 0x000fe400078ec0ff */
[----:B------:R-:W-:-:S02]  /*15e70*/  IADD3 R158, -R158, RZ, RZ ;  /* 0x000000ff9e9e7210 */ /* 0x000fc40007ffe1ff */
[-C--:B------:R-:W-:Y:S02]  /*15e80*/  SHF.R.U32.HI R160, RZ, R13.reuse, R160 ;  /* 0x0000000dffa07219 */ /* 0x080fe400000116a0 */
[--C-:B------:R-:W-:Y:S02]  /*15e90*/  LOP3.LUT P3, RZ, R158, R13, R102.reuse, 0xf8, !PT ;  /* 0x0000000d9eff7212 */ /* 0x100fe4000786f866 */
[C---:B------:R-:W-:Y:S02]  /*15ea0*/  LOP3.LUT P2, RZ, R160.reuse, 0x1, RZ, 0xc0, !PT ;  /* 0x00000001a0ff7812 */ /* 0x040fe4000784c0ff */
[----:B------:R-:W-:Y:S02]  /*15eb0*/  LOP3.LUT P4, RZ, R160, 0x2, RZ, 0xc0, !PT ;  /* 0x00000002a0ff7812 */ /* 0x000fe4000788c0ff */
[----:B------:R-:W-:Y:S02]  /*15ec0*/  SHF.R.U32.HI R3, RZ, R3, R102 ;  /* 0x00000003ff037219 */ /* 0x000fe40000011666 */
[----:B------:R-:W-:-:S02]  /*15ed0*/  PLOP3.LUT P2, PT, P2, P3, P4, 0xe0, 0x0 ;  /* 0x000000000000781c */ /* 0x000fc40001747c40 */
[----:B------:R-:W-:Y:S02]  /*15ee0*/  LOP3.LUT P3, RZ, R0, 0x7fffff, RZ, 0xc0, !PT ;  /* 0x007fffff00ff7812 */ /* 0x000fe4000786c0ff */
[----:B------:R-:W-:-:S04]  /*15ef0*/  SEL R13, RZ, 0x1, !P2 ;  /* 0x00000001ff0d7807 */ /* 0x000fc80005000000 */
[----:B------:R-:W-:-:S04]  /*15f00*/  IADD3 R13, -R13, RZ, RZ ;  /* 0x000000ff0d0d7210 */ /* 0x000fc80007ffe1ff */
[----:B------:R-:W-:-:S13]  /*15f10*/  ISETP.GE.AND P2, PT, R13, RZ, PT ;  /* 0x000000ff0d00720c */ /* 0x000fda0003f46270 */
[----:B------:R-:W-:-:S04]  /*15f20*/  @!P2 IADD3 R3, R3, 0x1, RZ ;  /* 0x000000010303a810 */ /* 0x000fc80007ffe0ff */
[----:B------:R-:W-:-:S04]  /*15f30*/  @!P3 SHF.L.U32 R3, R3, 0x1, RZ ;  /* 0x000000010303b819 */ /* 0x000fc800000006ff */
[----:B------:R-:W-:Y:S01]  /*15f40*/  LOP3.LUT R13, R3, 0x80000000, R0, 0xf8, !PT ;  /* 0x80000000030d7812 */ /* 0x000fe200078ef800 */
[----:B------:R-:W-:Y:S06]  /*15f50*/  BRA `(.L_x_635) ;  /* 0x0000000000047947 */ /* 0x000fec0003800000 */
.L_x_636:
[----:B------:R1:W2:Y:S02]  /*15f60*/  MUFU.RCP R13, R0 ;  /* 0x00000000000d7308 */ /* 0x0002a40000001000 */
.L_x_635:
[----:B------:R-:W-:Y:S05]  /*15f70*/  BSYNC B0 ;  /* 0x0000000000007941 */ /* 0x000fea0003800000 */
.L_x_633:
[----:B-12---:R-:W-:Y:S02]  /*15f80*/  MOV R0, R13 ;  /* 0x0000000d00007202 */ /* 0x006fe40000000f00 */
[----:B------:R-:W-:-:S04]  /*15f90*/  MOV R13, 0x0 ;  /* 0x00000000000d7802 */ /* 0x000fc80000000f00 */
[----:B------:R-:W-:Y:S05]  /*15fa0*/  RET.REL.NODEC R12 `(_ZN7cutlass13device_kernelINS_4gemm6kernel13GemmUniversalIN4cute5tupleIJiiiiEEENS1_10collective13CollectiveMmaINS1_34MainloopSm90TmaGmmaWarpSpecializedILi4ENS5_IJNS4_1CILi1EEESB_SB_EEENS1_35KernelTmaWarpSpecializedCooperativeEEENS5_IJNSA_ILi256EEENSA_ILi128EEENSA_ILi64EEEEEENS_6half_tENS5_IJlSB_lEEESJ_SK_NS4_8TiledMMAINS4_8MMA_AtomIJNS4_4SM904GMMA26MMA_64x128x16_F32F16F16_SSILNSO_5MajorE0ELSQ_0ELNSO_7ScaleInE1ELSR_1EEEEEENS4_6LayoutINS5_IJNSA_ILi2EEESB_SB_EEENS5_IJSB_NSA_ILi0EEESX_EEEEENS5_IJNS4_10UnderscoreES10_S10_EEEEENS4_13SM90_TMA_LOADENS4_14ComposedLayoutINS4_7SwizzleILi3ELi4ELi3EEENS4_18smem_ptr_flag_bitsILi16EEENSU_INS5_IJNSA_ILi8EEESH_EEENS5_IJSH_SB_EEEEEEEvNS4_8identityES13_S1D_vS1E_EENS_8epilogue10collective18CollectiveEpilogueINS1G_22Sm90TmaWarpSpecializedILi4ELi2ELi16ELb1ELb0EEEJSI_NS5_IJSG_NSA_ILi32EEEEEESJ_SK_SJ_SK_NS1G_6fusion15FusionCallbacksIS1K_NS1N_13LinCombEltActINS1G_6thread7SigmoidESJ_fSJ_fLNS_15FloatRoundStyleE2EEESI_S1M_JEEES13_NS14_INS15_ILi2ELi4ELi3EEES18_NSU_INS5_IJS19_S1L_EEENS5_IJS1L_SB_EEEEEEENS4_17SM75_U32x4_LDSM_NENS4_14SM90_TMA_STOREES1Z_NS4_17SM90_U32x4_STSM_NENS4_9Copy_AtomIJS22_SJ_EEEvEEEvvEEEEvNT_6ParamsE) ;  /* 0xfffffea00c147950 */ /* 0x000fea0003c3ffff */
.L_x_637:
[----:B------:R-:W-:-:S00]  /*15fb0*/  BRA `(.L_x_637) ;  /* 0xfffffffc00fc7947 */ /* 0x000fc0000383ffff */
[----:B------:R-:W-:-:S00]  /*15fc0*/  NOP ;  /* 0x0000000000007918 */ /* 0x000fc00000000000 */
        /* <DEDUP_REMOVED lines=11> */
.L_x_638:


//--------------------- .nv.global.init           --------------------------
	.section	.nv.global.init,"aw",@progbits
.nv.global.init:
	.type		$str$22,@object
	.size		$str$22,($str$26 - $str$22)
$str$22:
        /*0000*/ 	.byte	0x6b, 0x5f, 0x74, 0x69, 0x6c, 0x65, 0x5f, 0x63, 0x6f, 0x75, 0x6e, 0x74, 0x20, 0x3e, 0x3d, 0x20
        /*0010*/ 	.byte	0x31, 0x00
	.type		$str$26,@object
	.size		$str$26,($str$27 - $str$26)
$str$26:
        /*0012*/ 	.byte	0x28, 0x61, 0x64, 0x64, 0x72, 0x65, 0x73, 0x73, 0x20, 0x26, 0x20, 0x6d, 0x61, 0x73, 0x6b, 0x29
        /*0022*/ 	.byte	0x20, 0x3d, 0x3d, 0x20, 0x30, 0x00
	.type		$str$27,@object
	.size		$str$27,($str$23 - $str$27)
$str$27:
        /*0028*/ 	.byte	0x2f, 0x74, 0x6d, 0x70, 0x2f, 0x63, 0x75, 0x74, 0x6c, 0x61, 0x73, 0x73, 0x5f, 0x73, 0x77, 0x65
        /*0038*/ 	.byte	0x65, 0x70, 0x5f, 0x73, 0x72, 0x63, 0x2f, 0x69, 0x6e, 0x63, 0x6c, 0x75, 0x64, 0x65, 0x2f, 0x63
        /*0048*/ 	.byte	0x75, 0x74, 0x65, 0x2f, 0x70, 0x6f, 0x69, 0x6e, 0x74, 0x65, 0x72, 0x5f, 0x66, 0x6c, 0x61, 0x67
        /*0058*/ 	.byte	0x67, 0x65, 0x64, 0x2e, 0x68, 0x70, 0x70, 0x00
	.type		$str$23,@object
	.size		$str$23,(__unnamed_2 - $str$23)
$str$23:
        /*0060*/ 	.byte	0x2f, 0x74, 0x6d, 0x70, 0x2f, 0x63, 0x75, 0x74, 0x6c, 0x61, 0x73, 0x73, 0x5f, 0x73, 0x77, 0x65
        /*0070*/ 	.byte	0x65, 0x70, 0x5f, 0x73, 0x72, 0x63, 0x2f, 0x69, 0x6e, 0x63, 0x6c, 0x75, 0x64, 0x65, 0x2f, 0x63
        /*0080*/ 	.byte	0x75, 0x74, 0x6c, 0x61, 0x73, 0x73, 0x2f, 0x67, 0x65, 0x6d, 0x6d, 0x2f, 0x63, 0x6f, 0x6c, 0x6c
        /*0090*/ 	.byte	0x65, 0x63, 0x74, 0x69, 0x76, 0x65, 0x2f, 0x73, 0x6d, 0x39, 0x30, 0x5f, 0x6d, 0x6d, 0x61, 0x5f
        /*00a0*/ 	.byte	0x74, 0x6d, 0x61, 0x5f, 0x67, 0x6d, 0x6d, 0x61, 0x5f, 0x73, 0x73, 0x5f, 0x77, 0x61, 0x72, 0x70
        /*00b0*/ 	.byte	0x73, 0x70, 0x65, 0x63, 0x69, 0x61, 0x6c, 0x69, 0x7a, 0x65, 0x64, 0x2e, 0x68, 0x70, 0x70, 0x00
	.type		__unnamed_2,@object
	.size		__unnamed_2,(__unnamed_1 - __unnamed_2)
__unnamed_2:
        /*00c0*/ 	.byte	0x61, 0x75, 0x74, 0x6f, 0x20, 0x63, 0x75, 0x74, 0x65, 0x3a, 0x3a, 0x61, 0x73, 0x5f, 0x70, 0x6f
        /* <DEDUP_REMOVED lines=27> */
        /*0280*/ 	.byte	0x36, 0x3e, 0x3e, 0x3e, 0x3e, 0x3e, 0x5d, 0x00
	.type		__unnamed_1,@object
	.size		__unnamed_1,(.L_0 - __unnamed_1)
__unnamed_1:
        /* <DEDUP_REMOVED lines=180> */
        /*0dc8*/ 	.byte	0x65, 0x3a, 0x3a, 0x69, 0x64, 0x65, 0x6e, 0x74, 0x69, 0x74, 0x79, 0x5d, 0x00
.L_0:


//--------------------- .nv.shared._ZN7cutlass13device_kernelINS_4gemm6kernel13GemmUniversalIN4cute5tupleIJiiiiEEENS1_10collective13CollectiveMmaINS1_34MainloopSm90TmaGmmaWarpSpecializedILi4ENS5_IJNS4_1CILi1EEESB_SB_EEENS1_35KernelTmaWarpSpecializedCooperativeEEENS5_IJNSA_ILi256EEENSA_ILi128EEENSA_ILi64EEEEEENS_6half_tENS5_IJlSB_lEEESJ_SK_NS4_8TiledMMAINS4_8MMA_AtomIJNS4_4SM904GMMA26MMA_64x128x16_F32F16F16_SSILNSO_5MajorE0ELSQ_0ELNSO_7ScaleInE1ELSR_1EEEEEENS4_6LayoutINS5_IJNSA_ILi2EEESB_SB_EEENS5_IJSB_NSA_ILi0EEESX_EEEEENS5_IJNS4_10UnderscoreES10_S10_EEEEENS4_13SM90_TMA_LOADENS4_14ComposedLayoutINS4_7SwizzleILi3ELi4ELi3EEENS4_18smem_ptr_flag_bitsILi16EEENSU_INS5_IJNSA_ILi8EEESH_EEENS5_IJSH_SB_EEEEEEEvNS4_8identityES13_S1D_vS1E_EENS_8epilogue10collective18CollectiveEpilogueINS1G_22Sm90TmaWarpSpecializedILi4ELi2ELi16ELb1ELb0EEEJSI_NS5_IJSG_NSA_ILi32EEEEEESJ_SK_SJ_SK_NS1G_6fusion15FusionCallbacksIS1K_NS1N_13LinCombEltActINS1G_6thread7SigmoidESJ_fSJ_fLNS_15FloatRoundStyleE2EEESI_S1M_JEEES13_NS14_INS15_ILi2ELi4ELi3EEES18_NSU_INS5_IJS19_S1L_EEENS5_IJS1L_SB_EEEEEEENS4_17SM75_U32x4_LDSM_NENS4_14SM90_TMA_STOREES1Z_NS4_17SM90_U32x4_STSM_NENS4_9Copy_AtomIJS22_SJ_EEEvEEEvvEEEEvNT_6ParamsE --------------------------
	.section	.nv.shared._ZN7cutlass13device_kernelINS_4gemm6kernel13GemmUniversalIN4cute5tupleIJiiiiEEENS1_10collective13CollectiveMmaINS1_34MainloopSm90TmaGmmaWarpSpecializedILi4ENS5_IJNS4_1CILi1EEESB_SB_EEENS1_35KernelTmaWarpSpecializedCooperativeEEENS5_IJNSA_ILi256EEENSA_ILi128EEENSA_ILi64EEEEEENS_6half_tENS5_IJlSB_lEEESJ_SK_NS4_8TiledMMAINS4_8MMA_AtomIJNS4_4SM904GMMA26MMA_64x128x16_F32F16F16_SSILNSO_5MajorE0ELSQ_0ELNSO_7ScaleInE1ELSR_1EEEEEENS4_6LayoutINS5_IJNSA_ILi2EEESB_SB_EEENS5_IJSB_NSA_ILi0EEESX_EEEEENS5_IJNS4_10UnderscoreES10_S10_EEEEENS4_13SM90_TMA_LOADENS4_14ComposedLayoutINS4_7SwizzleILi3ELi4ELi3EEENS4_18smem_ptr_flag_bitsILi16EEENSU_INS5_IJNSA_ILi8EEESH_EEENS5_IJSH_SB_EEEEEEEvNS4_8identityES13_S1D_vS1E_EENS_8epilogue10collective18CollectiveEpilogueINS1G_22Sm90TmaWarpSpecializedILi4ELi2ELi16ELb1ELb0EEEJSI_NS5_IJSG_NSA_ILi32EEEEEESJ_SK_SJ_SK_NS1G_6fusion15FusionCallbacksIS1K_NS1N_13LinCombEltActINS1G_6thread7SigmoidESJ_fSJ_fLNS_15FloatRoundStyleE2EEESI_S1M_JEEES13_NS14_INS15_ILi2ELi4ELi3EEES18_NSU_INS5_IJS19_S1L_EEENS5_IJS1L_SB_EEEEEEENS4_17SM75_U32x4_LDSM_NENS4_14SM90_TMA_STOREES1Z_NS4_17SM90_U32x4_STSM_NENS4_9Copy_AtomIJS22_SJ_EEEvEEEvvEEEEvNT_6ParamsE,"aw",@nobits
	.sectionflags	@""
	.align	16
	.zero		1024


//--------------------- .nv.shared.reserved.0     --------------------------
	.section	.nv.shared.reserved.0,"aw",@nobits
	.weak		__nv_reservedSMEM_offset_0_alias
	.size		__nv_reservedSMEM_offset_0_alias, 0, 0
	.other		__nv_reservedSMEM_offset_0_alias,@"STO_CUDA_RESERVED_SHARED STV_DEFAULT"
__nv_reservedSMEM_offset_0_alias:
	.zero		0


//--------------------- .nv.global                --------------------------
	.section	.nv.global,"aw",@nobits
.nv.global:
	.type		_ZN39_INTERNAL_d2400a35_4_k_cu_09647bb3_27484cute1_E,@object
	.size		_ZN39_INTERNAL_d2400a35_4_k_cu_09647bb3_27484cute1_E,(_ZN39_INTERNAL_d2400a35_4_k_cu_09647bb3_27484cuda3std3__45__cpo6cbeginE - _ZN39_INTERNAL_d2400a35_4_k_cu_09647bb3_27484cute1_E)
_ZN39_INTERNAL_d2400a35_4_k_cu_09647bb3_27484cute1_E:
	.zero		1
	.type		_ZN39_INTERNAL_d2400a35_4_k_cu_09647bb3_27484cuda3std3__45__cpo6cbeginE,@object
	.size		_ZN39_INTERNAL_d2400a35_4_k_cu_09647bb3_27484cuda3std3__45__cpo6cbeginE,(_ZN39_INTERNAL_d2400a35_4_k_cu_09647bb3_27484cuda3std3__48in_placeE - _ZN39_INTERNAL_d2400a35_4_k_cu_09647bb3_27484cuda3std3__45__cpo6cbeginE)
_ZN39_INTERNAL_d2400a35_4_k_cu_09647bb3_27484cuda3std3__45__cpo6cbeginE:
	.zero		1
	.type		_ZN39_INTERNAL_d2400a35_4_k_cu_09647bb3_27484cuda3std3__48in_placeE,@object
	.size		_ZN39_INTERNAL_d2400a35_4_k_cu_09647bb3_27484cuda3std3__48in_placeE,(_ZN39_INTERNAL_d2400a35_4_k_cu_09647bb3_27484cuda3std6ranges3__45__cpo9iter_moveE - _ZN39_INTERNAL_d2400a35_4_k_cu_09647bb3_27484cuda3std3__48in_placeE)
_ZN39_INTERNAL_d2400a35_4_k_cu_09647bb3_27484cuda3std3__48in_placeE:
	.zero		1
	.type		_ZN39_INTERNAL_d2400a35_4_k_cu_09647bb3_27484cuda3std6ranges3__45__cpo9iter_moveE,@object
	.size		_ZN39_INTERNAL_d2400a35_4_k_cu_09647bb3_27484cuda3std6ranges3__45__cpo9iter_moveE,(_ZN39_INTERNAL_d2400a35_4_k_cu_09647bb3_27484cuda3std3__45__cpo5beginE - _ZN39_INTERNAL_d2400a35_4_k_cu_09647bb3_27484cuda3std6ranges3__45__cpo9iter_moveE)
_ZN39_INTERNAL_d2400a35_4_k_cu_09647bb3_27484cuda3std6ranges3__45__cpo9iter_moveE:
	.zero		1
	.type		_ZN39_INTERNAL_d2400a35_4_k_cu_09647bb3_27484cuda3std3__45__cpo5beginE,@object
	.size		_ZN39_INTERNAL_d2400a35_4_k_cu_09647bb3_27484cuda3std3__45__cpo5beginE,(_ZN39_INTERNAL_d2400a35_4_k_cu_09647bb3_27484cuda3std3__441_GLOBAL__N__d2400a35_4_k_cu_09647bb3_27486ignoreE - _ZN39_INTERNAL_d2400a35_4_k_cu_09647bb3_27484cuda3std3__45__cpo5beginE)
_ZN39_INTERNAL_d2400a35_4_k_cu_09647bb3_27484cuda3std3__45__cpo5beginE:
	.zero		1
	.type		_ZN39_INTERNAL_d2400a35_4_k_cu_09647bb3_27484cuda3std3__441_GLOBAL__N__d2400a35_4_k_cu_09647bb3_27486ignoreE,@object
	.size		_ZN39_INTERNAL_d2400a35_4_k_cu_09647bb3_27484cuda3std3__441_GLOBAL__N__d2400a35_4_k_cu_09647bb3_27486ignoreE,(_ZN39_INTERNAL_d2400a35_4_k_cu_09647bb3_27484cute7productE - _ZN39_INTERNAL_d2400a35_4_k_cu_09647bb3_27484cuda3std3__441_GLOBAL__N__d2400a35_4_k_cu_09647bb3_27486ignoreE)
_ZN39_INTERNAL_d2400a35_4_k_cu_09647bb3_27484cuda3std3__441_GLOBAL__N__d2400a35_4_k_cu_09647bb3_27486ignoreE:
	.zero		1
	.type		_ZN39_INTERNAL_d2400a35_4_k_cu_09647bb3_27484cute7productE,@object
	.size		_ZN39_INTERNAL_d2400a35_4_k_cu_09647bb3_27484cute7productE,(_ZN39_INTERNAL_d2400a35_4_k_cu_09647bb3_27484cuda3std3__45__cpo3endE - _ZN39_INTERNAL_d2400a35_4_k_cu_09647bb3_27484cute7productE)
_ZN39_INTERNAL_d2400a35_4_k_cu_09647bb3_27484cute7productE:
	.zero		1
	.type		_ZN39_INTERNAL_d2400a35_4_k_cu_09647bb3_27484cuda3std3__45__cpo3endE,@object
	.size		_ZN39_INTERNAL_d2400a35_4_k_cu_09647bb3_27484cuda3std3__45__cpo3endE,(_ZN39_INTERNAL_d2400a35_4_k_cu_09647bb3_27484cuda3std3__419piecewise_constructE - _ZN39_INTERNAL_d2400a35_4_k_cu_09647bb3_27484cuda3std3__45__cpo3endE)
_ZN39_INTERNAL_d2400a35_4_k_cu_09647bb3_27484cuda3std3__45__cpo3endE:
	.zero		1
	.type		_ZN39_INTERNAL_d2400a35_4_k_cu_09647bb3_27484cuda3std3__419piecewise_constructE,@object
	.size		_ZN39_INTERNAL_d2400a35_4_k_cu_09647bb3_27484cuda3std3__419piecewise_constructE,(_ZN39_INTERNAL_d2400a35_4_k_cu_09647bb3_27484cuda3std3__45__cpo4cendE - _ZN39_INTERNAL_d2400a35_4_k_cu_09647bb3_27484cuda3std3__419piecewise_constructE)
_ZN39_INTERNAL_d2400a35_4_k_cu_09647bb3_27484cuda3std3__419piecewise_constructE:
	.zero		1
	.type		_ZN39_INTERNAL_d2400a35_4_k_cu_09647bb3_27484cuda3std3__45__cpo4cendE,@object
	.size		_ZN39_INTERNAL_d2400a35_4_k_cu_09647bb3_27484cuda3std3__45__cpo4cendE,(_ZN39_INTERNAL_d2400a35_4_k_cu_09647bb3_27484cuda3std6ranges3__45__cpo4swapE - _ZN39_INTERNAL_d2400a35_4_k_cu_09647bb3_27484cuda3std3__45__cpo4cendE)
_ZN39_INTERNAL_d2400a35_4_k_cu_09647bb3_27484cuda3std3__45__cpo4cendE:
	.zero		1
	.type		_ZN39_INTERNAL_d2400a35_4_k_cu_09647bb3_27484cuda3std6ranges3__45__cpo4swapE,@object
	.size		_ZN39_INTERNAL_d2400a35_4_k_cu_09647bb3_27484cuda3std6ranges3__45__cpo4swapE,(.L_9 - _ZN39_INTERNAL_d2400a35_4_k_cu_09647bb3_27484cuda3std6ranges3__45__cpo4swapE)
_ZN39_INTERNAL_d2400a35_4_k_cu_09647bb3_27484cuda3std6ranges3__45__cpo4swapE:
	.zero		1
.L_9:


//--------------------- .nv.constant0._ZN7cutlass13device_kernelINS_4gemm6kernel13GemmUniversalIN4cute5tupleIJiiiiEEENS1_10collective13CollectiveMmaINS1_34MainloopSm90TmaGmmaWarpSpecializedILi4ENS5_IJNS4_1CILi1EEESB_SB_EEENS1_35KernelTmaWarpSpecializedCooperativeEEENS5_IJNSA_ILi256EEENSA_ILi128EEENSA_ILi64EEEEEENS_6half_tENS5_IJlSB_lEEESJ_SK_NS4_8TiledMMAINS4_8MMA_AtomIJNS4_4SM904GMMA26MMA_64x128x16_F32F16F16_SSILNSO_5MajorE0ELSQ_0ELNSO_7ScaleInE1ELSR_1EEEEEENS4_6LayoutINS5_IJNSA_ILi2EEESB_SB_EEENS5_IJSB_NSA_ILi0EEESX_EEEEENS5_IJNS4_10UnderscoreES10_S10_EEEEENS4_13SM90_TMA_LOADENS4_14ComposedLayoutINS4_7SwizzleILi3ELi4ELi3EEENS4_18smem_ptr_flag_bitsILi16EEENSU_INS5_IJNSA_ILi8EEESH_EEENS5_IJSH_SB_EEEEEEEvNS4_8identityES13_S1D_vS1E_EENS_8epilogue10collective18CollectiveEpilogueINS1G_22Sm90TmaWarpSpecializedILi4ELi2ELi16ELb1ELb0EEEJSI_NS5_IJSG_NSA_ILi32EEEEEESJ_SK_SJ_SK_NS1G_6fusion15FusionCallbacksIS1K_NS1N_13LinCombEltActINS1G_6thread7SigmoidESJ_fSJ_fLNS_15FloatRoundStyleE2EEESI_S1M_JEEES13_NS14_INS15_ILi2ELi4ELi3EEES18_NSU_INS5_IJS19_S1L_EEENS5_IJS1L_SB_EEEEEEENS4_17SM75_U32x4_LDSM_NENS4_14SM90_TMA_STOREES1Z_NS4_17SM90_U32x4_STSM_NENS4_9Copy_AtomIJS22_SJ_EEEvEEEvvEEEEvNT_6ParamsE --------------------------
	.section	.nv.constant0._ZN7cutlass13device_kernelINS_4gemm6kernel13GemmUniversalIN4cute5tupleIJiiiiEEENS1_10collective13CollectiveMmaINS1_34MainloopSm90TmaGmmaWarpSpecializedILi4ENS5_IJNS4_1CILi1EEESB_SB_EEENS1_35KernelTmaWarpSpecializedCooperativeEEENS5_IJNSA_ILi256EEENSA_ILi128EEENSA_ILi64EEEEEENS_6half_tENS5_IJlSB_lEEESJ_SK_NS4_8TiledMMAINS4_8MMA_AtomIJNS4_4SM904GMMA26MMA_64x128x16_F32F16F16_SSILNSO_5MajorE0ELSQ_0ELNSO_7ScaleInE1ELSR_1EEEEEENS4_6LayoutINS5_IJNSA_ILi2EEESB_SB_EEENS5_IJSB_NSA_ILi0EEESX_EEEEENS5_IJNS4_10UnderscoreES10_S10_EEEEENS4_13SM90_TMA_LOADENS4_14ComposedLayoutINS4_7SwizzleILi3ELi4ELi3EEENS4_18smem_ptr_flag_bitsILi16EEENSU_INS5_IJNSA_ILi8EEESH_EEENS5_IJSH_SB_EEEEEEEvNS4_8identityES13_S1D_vS1E_EENS_8epilogue10collective18CollectiveEpilogueINS1G_22Sm90TmaWarpSpecializedILi4ELi2ELi16ELb1ELb0EEEJSI_NS5_IJSG_NSA_ILi32EEEEEESJ_SK_SJ_SK_NS1G_6fusion15FusionCallbacksIS1K_NS1N_13LinCombEltActINS1G_6thread7SigmoidESJ_fSJ_fLNS_15FloatRoundStyleE2EEESI_S1M_JEEES13_NS14_INS15_ILi2ELi4ELi3EEES18_NSU_INS5_IJS19_S1L_EEENS5_IJS1L_SB_EEEEEEENS4_17SM75_U32x4_LDSM_NENS4_14SM90_TMA_STOREES1Z_NS4_17SM90_U32x4_STSM_NENS4_9Copy_AtomIJS22_SJ_EEEvEEEvvEEEEvNT_6ParamsE,"a",@progbits
	.sectionflags	@""
	.align	4
.nv.constant0._ZN7cutlass13device_kernelINS_4gemm6kernel13GemmUniversalIN4cute5tupleIJiiiiEEENS1_10collective13CollectiveMmaINS1_34MainloopSm90TmaGmmaWarpSpecializedILi4ENS5_IJNS4_1CILi1EEESB_SB_EEENS1_35KernelTmaWarpSpecializedCooperativeEEENS5_IJNSA_ILi256EEENSA_ILi128EEENSA_ILi64EEEEEENS_6half_tENS5_IJlSB_lEEESJ_SK_NS4_8TiledMMAINS4_8MMA_AtomIJNS4_4SM904GMMA26MMA_64x128x16_F32F16F16_SSILNSO_5MajorE0ELSQ_0ELNSO_7ScaleInE1ELSR_1EEEEEENS4_6LayoutINS5_IJNSA_ILi2EEESB_SB_EEENS5_IJSB_NSA_ILi0EEESX_EEEEENS5_IJNS4_10UnderscoreES10_S10_EEEEENS4_13SM90_TMA_LOADENS4_14ComposedLayoutINS4_7SwizzleILi3ELi4ELi3EEENS4_18smem_ptr_flag_bitsILi16EEENSU_INS5_IJNSA_ILi8EEESH_EEENS5_IJSH_SB_EEEEEEEvNS4_8identityES13_S1D_vS1E_EENS_8epilogue10collective18CollectiveEpilogueINS1G_22Sm90TmaWarpSpecializedILi4ELi2ELi16ELb1ELb0EEEJSI_NS5_IJSG_NSA_ILi32EEEEEESJ_SK_SJ_SK_NS1G_6fusion15FusionCallbacksIS1K_NS1N_13LinCombEltActINS1G_6thread7SigmoidESJ_fSJ_fLNS_15FloatRoundStyleE2EEESI_S1M_JEEES13_NS14_INS15_ILi2ELi4ELi3EEES18_NSU_INS5_IJS19_S1L_EEENS5_IJS1L_SB_EEEEEEENS4_17SM75_U32x4_LDSM_NENS4_14SM90_TMA_STOREES1Z_NS4_17SM90_U32x4_STSM_NENS4_9Copy_AtomIJS22_SJ_EEEvEEEvvEEEEvNT_6ParamsE:
	.zero		2432


//--------------------- SYMBOLS --------------------------

	.type		.nv.reservedSmem.offset0,@object
	.size		.nv.reservedSmem.offset0,0x4
	.type		__assertfail,@function
